	.target	sm_90a

	.elftype	@"ET_EXEC"


//--------------------- .note.nv.tkinfo           --------------------------
	.section	.note.nv.tkinfo,"",@"SHT_NOTE"
	.sectionflags	@"SHF_NOTE_NV_TKINFO"
	.tkinfo
        /*0018*/ 	.word	0x00000002
        /*0030*/ 	.string	""
        /*0030*/ 	.string	"ptxas"
        /*0030*/ 	.string	"Cuda compilation tools, release 13.0, V13.0.88"
        /*0030*/ 	.string	"Build cuda_13.0.r13.0/compiler.36424714_0"
        /*0030*/ 	.string	"-arch sm_90a -m 64 "



//--------------------- .note.nv.cuinfo           --------------------------
	.section	.note.nv.cuinfo,"",@"SHT_NOTE"
	.sectionflags	@"SHF_NOTE_NV_CUINFO"
        /*0018*/ 	.short	0x0002
        /*001a*/ 	.short	0x005a
        /*001c*/ 	.short	0x0082
	.zero		2


//--------------------- .nv.info                  --------------------------
	.section	.nv.info,"",@"SHT_CUDA_INFO"
	.align	4


	//----- nvinfo : EIATTR_REGCOUNT
	.align		4
        /*0000*/ 	.byte	0x04, 0x2f
        /*0002*/ 	.short	(.L_12 - .L_11)
	.align		4
.L_11:
        /*0004*/ 	.word	index@(_ZN7cutlass13device_kernelIN5flash19enable_sm80_to_sm89INS1_16FlashAttnFwdSm80INS1_25CollectiveMainloopFwdSm80ILi8ELi1ELb0EN4cute5tupleIJNS5_1CILi128EEENS7_ILi48EEENS7_ILi256EEEEEELi256ENS_6half_tEfNS_4arch4Sm80ELb1ELb0ELb0ELb1ELb0ELb1ELb1ELb1EEENS1_21CollectiveEpilogueFwdINS6_IJS8_SA_S9_EEENS6_IJNS7_ILi1EEESI_SI_EEESC_SE_Li256ELb1ELb1ELb1ELb0EEENS1_36VarlenDynamicPersistentTileSchedulerILi128ELi48ELi256ELi256ELb1ELb1ELb0ELb1ELb1ELb1EEEEEEEEEvNT_6ParamsE)
        /*0008*/ 	.word	0x00000004


	//----- nvinfo : EIATTR_FRAME_SIZE
	.align		4
.L_12:
        /*000c*/ 	.byte	0x04, 0x11
        /*000e*/ 	.short	(.L_14 - .L_13)
	.align		4
.L_13:
        /*0010*/ 	.word	index@(_ZN7cutlass13device_kernelIN5flash19enable_sm80_to_sm89INS1_16FlashAttnFwdSm80INS1_25CollectiveMainloopFwdSm80ILi8ELi1ELb0EN4cute5tupleIJNS5_1CILi128EEENS7_ILi48EEENS7_ILi256EEEEEELi256ENS_6half_tEfNS_4arch4Sm80ELb1ELb0ELb0ELb1ELb0ELb1ELb1ELb1EEENS1_21CollectiveEpilogueFwdINS6_IJS8_SA_S9_EEENS6_IJNS7_ILi1EEESI_SI_EEESC_SE_Li256ELb1ELb1ELb1ELb0EEENS1_36VarlenDynamicPersistentTileSchedulerILi128ELi48ELi256ELi256ELb1ELb1ELb0ELb1ELb1ELb1EEEEEEEEEvNT_6ParamsE)
        /*0014*/ 	.word	0x00000000


	//----- nvinfo : EIATTR_REGCOUNT
	.align		4
.L_14:
        /*0018*/ 	.byte	0x04, 0x2f
        /*001a*/ 	.short	(.L_16 - .L_15)
	.align		4
.L_15:
        /*001c*/ 	.word	index@(_ZN7cutlass13device_kernelIN5flash19enable_sm80_to_sm89INS1_16FlashAttnFwdSm80INS1_25CollectiveMainloopFwdSm80ILi8ELi1ELb0EN4cute5tupleIJNS5_1CILi128EEENS7_ILi64EEENS7_ILi256EEEEEELi256ENS_6half_tEfNS_4arch4Sm80ELb1ELb0ELb0ELb1ELb0ELb0ELb1ELb1EEENS1_21CollectiveEpilogueFwdINS6_IJS8_SA_S9_EEENS6_IJNS7_ILi1EEESI_SI_EEESC_SE_Li256ELb1ELb1ELb1ELb0EEENS1_36VarlenDynamicPersistentTileSchedulerILi128ELi64ELi256ELi256ELb1ELb1ELb0ELb1ELb1ELb1EEEEEEEEEvNT_6ParamsE)
        /*0020*/ 	.word	0x00000004


	//----- nvinfo : EIATTR_FRAME_SIZE
	.align		4
.L_16:
        /*0024*/ 	.byte	0x04, 0x11
        /*0026*/ 	.short	(.L_18 - .L_17)
	.align		4
.L_17:
        /*0028*/ 	.word	index@(_ZN7cutlass13device_kernelIN5flash19enable_sm80_to_sm89INS1_16FlashAttnFwdSm80INS1_25CollectiveMainloopFwdSm80ILi8ELi1ELb0EN4cute5tupleIJNS5_1CILi128EEENS7_ILi64EEENS7_ILi256EEEEEELi256ENS_6half_tEfNS_4arch4Sm80ELb1ELb0ELb0ELb1ELb0ELb0ELb1ELb1EEENS1_21CollectiveEpilogueFwdINS6_IJS8_SA_S9_EEENS6_IJNS7_ILi1EEESI_SI_EEESC_SE_Li256ELb1ELb1ELb1ELb0EEENS1_36VarlenDynamicPersistentTileSchedulerILi128ELi64ELi256ELi256ELb1ELb1ELb0ELb1ELb1ELb1EEEEEEEEEvNT_6ParamsE)
        /*002c*/ 	.word	0x00000000


	//----- nvinfo : EIATTR_REGCOUNT
	.align		4
.L_18:
        /*0030*/ 	.byte	0x04, 0x2f
        /*0032*/ 	.short	(.L_20 - .L_19)
	.align		4
.L_19:
        /*0034*/ 	.word	index@(_ZN7cutlass13device_kernelIN5flash19enable_sm80_to_sm89INS1_16FlashAttnFwdSm80INS1_25CollectiveMainloopFwdSm80ILi8ELi1ELb0EN4cute5tupleIJNS5_1CILi128EEENS7_ILi96EEENS7_ILi256EEEEEELi256ENS_6half_tEfNS_4arch4Sm80ELb1ELb0ELb0ELb0ELb0ELb0ELb1ELb1EEENS1_21CollectiveEpilogueFwdINS6_IJS8_SA_S9_EEENS6_IJNS7_ILi1EEESI_SI_EEESC_SE_Li256ELb0ELb1ELb1ELb0EEENS1_30DynamicPersistentTileSchedulerILi256ELi256ELb1ELb1ELb0EEEEEEEEEvNT_6ParamsE)
        /*0038*/ 	.word	0x00000004


	//----- nvinfo : EIATTR_FRAME_SIZE
	.align		4
.L_20:
        /*003c*/ 	.byte	0x04, 0x11
        /*003e*/ 	.short	(.L_22 - .L_21)
	.align		4
.L_21:
        /*0040*/ 	.word	index@(_ZN7cutlass13device_kernelIN5flash19enable_sm80_to_sm89INS1_16FlashAttnFwdSm80INS1_25CollectiveMainloopFwdSm80ILi8ELi1ELb0EN4cute5tupleIJNS5_1CILi128EEENS7_ILi96EEENS7_ILi256EEEEEELi256ENS_6half_tEfNS_4arch4Sm80ELb1ELb0ELb0ELb0ELb0ELb0ELb1ELb1EEENS1_21CollectiveEpilogueFwdINS6_IJS8_SA_S9_EEENS6_IJNS7_ILi1EEESI_SI_EEESC_SE_Li256ELb0ELb1ELb1ELb0EEENS1_30DynamicPersistentTileSchedulerILi256ELi256ELb1ELb1ELb0EEEEEEEEEvNT_6ParamsE)
        /*0044*/ 	.word	0x00000000


	//----- nvinfo : EIATTR_REGCOUNT
	.align		4
.L_22:
        /*0048*/ 	.byte	0x04, 0x2f
        /*004a*/ 	.short	(.L_24 - .L_23)
	.align		4
.L_23:
        /*004c*/ 	.word	index@(_ZN7cutlass13device_kernelIN5flash19enable_sm80_to_sm89INS1_16FlashAttnFwdSm80INS1_25CollectiveMainloopFwdSm80ILi8ELi1ELb0EN4cute5tupleIJNS5_1CILi128EEENS7_ILi48EEENS7_ILi256EEEEEELi256ENS_6half_tEfNS_4arch4Sm80ELb0ELb1ELb0ELb1ELb0ELb1ELb1ELb1EEENS1_21CollectiveEpilogueFwdINS6_IJS8_SA_S9_EEENS6_IJNS7_ILi1EEESI_SI_EEESC_SE_Li256ELb1ELb1ELb1ELb0EEENS1_36VarlenDynamicPersistentTileSchedulerILi128ELi48ELi256ELi256ELb1ELb1ELb0ELb1ELb0ELb1EEEEEEEEEvNT_6ParamsE)
        /*0050*/ 	.word	0x00000004


	//----- nvinfo : EIATTR_FRAME_SIZE
	.align		4
.L_24:
        /*0054*/ 	.byte	0x04, 0x11
        /*0056*/ 	.short	(.L_26 - .L_25)
	.align		4
.L_25:
        /*0058*/ 	.word	index@(_ZN7cutlass13device_kernelIN5flash19enable_sm80_to_sm89INS1_16FlashAttnFwdSm80INS1_25CollectiveMainloopFwdSm80ILi8ELi1ELb0EN4cute5tupleIJNS5_1CILi128EEENS7_ILi48EEENS7_ILi256EEEEEELi256ENS_6half_tEfNS_4arch4Sm80ELb0ELb1ELb0ELb1ELb0ELb1ELb1ELb1EEENS1_21CollectiveEpilogueFwdINS6_IJS8_SA_S9_EEENS6_IJNS7_ILi1EEESI_SI_EEESC_SE_Li256ELb1ELb1ELb1ELb0EEENS1_36VarlenDynamicPersistentTileSchedulerILi128ELi48ELi256ELi256ELb1ELb1ELb0ELb1ELb0ELb1EEEEEEEEEvNT_6ParamsE)
        /*005c*/ 	.word	0x00000000


	//----- nvinfo : EIATTR_REGCOUNT
	.align		4
.L_26:
        /*0060*/ 	.byte	0x04, 0x2f
        /*0062*/ 	.short	(.L_28 - .L_27)
	.align		4
.L_27:
        /*0064*/ 	.word	index@(_ZN7cutlass13device_kernelIN5flash19enable_sm80_to_sm89INS1_16FlashAttnFwdSm80INS1_25CollectiveMainloopFwdSm80ILi8ELi1ELb0EN4cute5tupleIJNS5_1CILi128EEENS7_ILi64EEENS7_ILi256EEEEEELi256ENS_6half_tEfNS_4arch4Sm80ELb0ELb1ELb0ELb1ELb0ELb0ELb1ELb1EEENS1_21CollectiveEpilogueFwdINS6_IJS8_SA_S9_EEENS6_IJNS7_ILi1EEESI_SI_EEESC_SE_Li256ELb1ELb1ELb1ELb0EEENS1_36VarlenDynamicPersistentTileSchedulerILi128ELi64ELi256ELi256ELb1ELb1ELb0ELb1ELb0ELb1EEEEEEEEEvNT_6ParamsE)
        /*0068*/ 	.word	0x00000004


	//----- nvinfo : EIATTR_FRAME_SIZE
	.align		4
.L_28:
        /*006c*/ 	.byte	0x04, 0x11
        /*006e*/ 	.short	(.L_30 - .L_29)
	.align		4
.L_29:
        /*0070*/ 	.word	index@(_ZN7cutlass13device_kernelIN5flash19enable_sm80_to_sm89INS1_16FlashAttnFwdSm80INS1_25CollectiveMainloopFwdSm80ILi8ELi1ELb0EN4cute5tupleIJNS5_1CILi128EEENS7_ILi64EEENS7_ILi256EEEEEELi256ENS_6half_tEfNS_4arch4Sm80ELb0ELb1ELb0ELb1ELb0ELb0ELb1ELb1EEENS1_21CollectiveEpilogueFwdINS6_IJS8_SA_S9_EEENS6_IJNS7_ILi1EEESI_SI_EEESC_SE_Li256ELb1ELb1ELb1ELb0EEENS1_36VarlenDynamicPersistentTileSchedulerILi128ELi64ELi256ELi256ELb1ELb1ELb0ELb1ELb0ELb1EEEEEEEEEvNT_6ParamsE)
        /*0074*/ 	.word	0x00000000


	//----- nvinfo : EIATTR_REGCOUNT
	.align		4
.L_30:
        /*0078*/ 	.byte	0x04, 0x2f
        /*007a*/ 	.short	(.L_32 - .L_31)
	.align		4
.L_31:
        /*007c*/ 	.word	index@(_ZN7cutlass13device_kernelIN5flash19enable_sm80_to_sm89INS1_16FlashAttnFwdSm80INS1_25CollectiveMainloopFwdSm80ILi8ELi1ELb0EN4cute5tupleIJNS5_1CILi128EEENS7_ILi64EEENS7_ILi256EEEEEELi256ENS_6half_tEfNS_4arch4Sm80ELb0ELb1ELb0ELb0ELb0ELb0ELb1ELb1EEENS1_21CollectiveEpilogueFwdINS6_IJS8_SA_S9_EEENS6_IJNS7_ILi1EEESI_SI_EEESC_SE_Li256ELb0ELb1ELb1ELb0EEENS1_19SingleTileSchedulerILb0ELb1ELb1ELi128EEEEEEEEEvNT_6ParamsE)
        /*0080*/ 	.word	0x00000004


	//----- nvinfo : EIATTR_FRAME_SIZE
	.align		4
.L_32:
        /*0084*/ 	.byte	0x04, 0x11
        /*0086*/ 	.short	(.L_34 - .L_33)
	.align		4
.L_33:
        /*0088*/ 	.word	index@(_ZN7cutlass13device_kernelIN5flash19enable_sm80_to_sm89INS1_16FlashAttnFwdSm80INS1_25CollectiveMainloopFwdSm80ILi8ELi1ELb0EN4cute5tupleIJNS5_1CILi128EEENS7_ILi64EEENS7_ILi256EEEEEELi256ENS_6half_tEfNS_4arch4Sm80ELb0ELb1ELb0ELb0ELb0ELb0ELb1ELb1EEENS1_21CollectiveEpilogueFwdINS6_IJS8_SA_S9_EEENS6_IJNS7_ILi1EEESI_SI_EEESC_SE_Li256ELb0ELb1ELb1ELb0EEENS1_19SingleTileSchedulerILb0ELb1ELb1ELi128EEEEEEEEEvNT_6ParamsE)
        /*008c*/ 	.word	0x00000000


	//----- nvinfo : EIATTR_REGCOUNT
	.align		4
.L_34:
        /*0090*/ 	.byte	0x04, 0x2f
        /*0092*/ 	.short	(.L_36 - .L_35)
	.align		4
.L_35:
        /*0094*/ 	.word	index@(_ZN7cutlass13device_kernelIN5flash19enable_sm80_to_sm89INS1_16FlashAttnFwdSm80INS1_25CollectiveMainloopFwdSm80ILi8ELi1ELb0EN4cute5tupleIJNS5_1CILi128EEENS7_ILi48EEENS7_ILi256EEEEEELi256ENS_6half_tEfNS_4arch4Sm80ELb0ELb0ELb0ELb1ELb0ELb1ELb1ELb1EEENS1_21CollectiveEpilogueFwdINS6_IJS8_SA_S9_EEENS6_IJNS7_ILi1EEESI_SI_EEESC_SE_Li256ELb1ELb1ELb1ELb0EEENS1_36VarlenDynamicPersistentTileSchedulerILi128ELi48ELi256ELi256ELb1ELb1ELb0ELb0ELb1ELb1EEEEEEEEEvNT_6ParamsE)
        /*0098*/ 	.word	0x00000004


	//----- nvinfo : EIATTR_FRAME_SIZE
	.align		4
.L_36:
        /*009c*/ 	.byte	0x04, 0x11
        /*009e*/ 	.short	(.L_38 - .L_37)
	.align		4
.L_37:
        /*00a0*/ 	.word	index@(_ZN7cutlass13device_kernelIN5flash19enable_sm80_to_sm89INS1_16FlashAttnFwdSm80INS1_25CollectiveMainloopFwdSm80ILi8ELi1ELb0EN4cute5tupleIJNS5_1CILi128EEENS7_ILi48EEENS7_ILi256EEEEEELi256ENS_6half_tEfNS_4arch4Sm80ELb0ELb0ELb0ELb1ELb0ELb1ELb1ELb1EEENS1_21CollectiveEpilogueFwdINS6_IJS8_SA_S9_EEENS6_IJNS7_ILi1EEESI_SI_EEESC_SE_Li256ELb1ELb1ELb1ELb0EEENS1_36VarlenDynamicPersistentTileSchedulerILi128ELi48ELi256ELi256ELb1ELb1ELb0ELb0ELb1ELb1EEEEEEEEEvNT_6ParamsE)
        /*00a4*/ 	.word	0x00000000


	//----- nvinfo : EIATTR_REGCOUNT
	.align		4
.L_38:
        /*00a8*/ 	.byte	0x04, 0x2f
        /*00aa*/ 	.short	(.L_40 - .L_39)
	.align		4
.L_39:
        /*00ac*/ 	.word	index@(_ZN7cutlass13device_kernelIN5flash19enable_sm80_to_sm89INS1_16FlashAttnFwdSm80INS1_25CollectiveMainloopFwdSm80ILi8ELi1ELb0EN4cute5tupleIJNS5_1CILi128EEENS7_ILi64EEENS7_ILi256EEEEEELi256ENS_6half_tEfNS_4arch4Sm80ELb0ELb0ELb0ELb1ELb0ELb0ELb1ELb1EEENS1_21CollectiveEpilogueFwdINS6_IJS8_SA_S9_EEENS6_IJNS7_ILi1EEESI_SI_EEESC_SE_Li256ELb1ELb1ELb1ELb0EEENS1_36VarlenDynamicPersistentTileSchedulerILi128ELi64ELi256ELi256ELb1ELb1ELb0ELb0ELb1ELb1EEEEEEEEEvNT_6ParamsE)
        /*00b0*/ 	.word	0x00000004


	//----- nvinfo : EIATTR_FRAME_SIZE
	.align		4
.L_40:
        /*00b4*/ 	.byte	0x04, 0x11
        /*00b6*/ 	.short	(.L_42 - .L_41)
	.align		4
.L_41:
        /*00b8*/ 	.word	index@(_ZN7cutlass13device_kernelIN5flash19enable_sm80_to_sm89INS1_16FlashAttnFwdSm80INS1_25CollectiveMainloopFwdSm80ILi8ELi1ELb0EN4cute5tupleIJNS5_1CILi128EEENS7_ILi64EEENS7_ILi256EEEEEELi256ENS_6half_tEfNS_4arch4Sm80ELb0ELb0ELb0ELb1ELb0ELb0ELb1ELb1EEENS1_21CollectiveEpilogueFwdINS6_IJS8_SA_S9_EEENS6_IJNS7_ILi1EEESI_SI_EEESC_SE_Li256ELb1ELb1ELb1ELb0EEENS1_36VarlenDynamicPersistentTileSchedulerILi128ELi64ELi256ELi256ELb1ELb1ELb0ELb0ELb1ELb1EEEEEEEEEvNT_6ParamsE)
        /*00bc*/ 	.word	0x00000000


	//----- nvinfo : EIATTR_REGCOUNT
	.align		4
.L_42:
        /*00c0*/ 	.byte	0x04, 0x2f
        /*00c2*/ 	.short	(.L_44 - .L_43)
	.align		4
.L_43:
        /*00c4*/ 	.word	index@(_ZN7cutlass13device_kernelIN5flash19enable_sm80_to_sm89INS1_16FlashAttnFwdSm80INS1_25CollectiveMainloopFwdSm80ILi8ELi1ELb0EN4cute5tupleIJNS5_1CILi128EEENS7_ILi96EEENS7_ILi256EEEEEELi256ENS_6half_tEfNS_4arch4Sm80ELb0ELb0ELb0ELb0ELb0ELb0ELb1ELb1EEENS1_21CollectiveEpilogueFwdINS6_IJS8_SA_S9_EEENS6_IJNS7_ILi1EEESI_SI_EEESC_SE_Li256ELb0ELb1ELb1ELb0EEENS1_19SingleTileSchedulerILb0ELb1ELb1ELi128EEEEEEEEEvNT_6ParamsE)
        /*00c8*/ 	.word	0x00000004


	//----- nvinfo : EIATTR_FRAME_SIZE
	.align		4
.L_44:
        /*00cc*/ 	.byte	0x04, 0x11
        /*00ce*/ 	.short	(.L_46 - .L_45)
	.align		4
.L_45:
        /*00d0*/ 	.word	index@(_ZN7cutlass13device_kernelIN5flash19enable_sm80_to_sm89INS1_16FlashAttnFwdSm80INS1_25CollectiveMainloopFwdSm80ILi8ELi1ELb0EN4cute5tupleIJNS5_1CILi128EEENS7_ILi96EEENS7_ILi256EEEEEELi256ENS_6half_tEfNS_4arch4Sm80ELb0ELb0ELb0ELb0ELb0ELb0ELb1ELb1EEENS1_21CollectiveEpilogueFwdINS6_IJS8_SA_S9_EEENS6_IJNS7_ILi1EEESI_SI_EEESC_SE_Li256ELb0ELb1ELb1ELb0EEENS1_19SingleTileSchedulerILb0ELb1ELb1ELi128EEEEEEEEEvNT_6ParamsE)
        /*00d4*/ 	.word	0x00000000


	//----- nvinfo : EIATTR_REGCOUNT
	.align		4
.L_46:
        /*00d8*/ 	.byte	0x04, 0x2f
        /*00da*/ 	.short	(.L_48 - .L_47)
	.align		4
.L_47:
        /*00dc*/ 	.word	index@(_ZN7cutlass13device_kernelIN5flash19enable_sm80_to_sm89INS1_16FlashAttnFwdSm80INS1_25CollectiveMainloopFwdSm80ILi8ELi1ELb0EN4cute5tupleIJNS5_1CILi128EEENS7_ILi32EEENS7_ILi256EEEEEELi256ENS_6half_tEfNS_4arch4Sm80ELb1ELb0ELb0ELb1ELb0ELb1ELb1ELb1EEENS1_21CollectiveEpilogueFwdINS6_IJS8_SA_S9_EEENS6_IJNS7_ILi1EEESI_SI_EEESC_SE_Li256ELb1ELb1ELb1ELb0EEENS1_36VarlenDynamicPersistentTileSchedulerILi128ELi32ELi256ELi256ELb1ELb1ELb0ELb1ELb1ELb1EEEEEEEEEvNT_6ParamsE)
        /*00e0*/ 	.word	0x00000004


	//----- nvinfo : EIATTR_FRAME_SIZE
	.align		4
.L_48:
        /*00e4*/ 	.byte	0x04, 0x11
        /*00e6*/ 	.short	(.L_50 - .L_49)
	.align		4
.L_49:
        /*00e8*/ 	.word	index@(_ZN7cutlass13device_kernelIN5flash19enable_sm80_to_sm89INS1_16FlashAttnFwdSm80INS1_25CollectiveMainloopFwdSm80ILi8ELi1ELb0EN4cute5tupleIJNS5_1CILi128EEENS7_ILi32EEENS7_ILi256EEEEEELi256ENS_6half_tEfNS_4arch4Sm80ELb1ELb0ELb0ELb1ELb0ELb1ELb1ELb1EEENS1_21CollectiveEpilogueFwdINS6_IJS8_SA_S9_EEENS6_IJNS7_ILi1EEESI_SI_EEESC_SE_Li256ELb1ELb1ELb1ELb0EEENS1_36VarlenDynamicPersistentTileSchedulerILi128ELi32ELi256ELi256ELb1ELb1ELb0ELb1ELb1ELb1EEEEEEEEEvNT_6ParamsE)
        /*00ec*/ 	.word	0x00000000


	//----- nvinfo : EIATTR_REGCOUNT
	.align		4
.L_50:
        /*00f0*/ 	.byte	0x04, 0x2f
        /*00f2*/ 	.short	(.L_52 - .L_51)
	.align		4
.L_51:
        /*00f4*/ 	.word	index@(_ZN7cutlass13device_kernelIN5flash19enable_sm80_to_sm89INS1_16FlashAttnFwdSm80INS1_25CollectiveMainloopFwdSm80ILi8ELi1ELb1EN4cute5tupleIJNS5_1CILi128EEENS7_ILi48EEENS7_ILi256EEEEEELi256ENS_6half_tEfNS_4arch4Sm80ELb1ELb0ELb0ELb1ELb0ELb0ELb1ELb1EEENS1_21CollectiveEpilogueFwdINS6_IJS8_SA_S9_EEENS6_IJNS7_ILi1EEESI_SI_EEESC_SE_Li256ELb1ELb1ELb1ELb0EEENS1_36VarlenDynamicPersistentTileSchedulerILi128ELi48ELi256ELi256ELb1ELb1ELb0ELb1ELb1ELb1EEEEEEEEEvNT_6ParamsE)
        /*00f8*/ 	.word	0x00000004


	//----- nvinfo : EIATTR_FRAME_SIZE
	.align		4
.L_52:
        /*00fc*/ 	.byte	0x04, 0x11
        /*00fe*/ 	.short	(.L_54 - .L_53)
	.align		4
.L_53:
        /*0100*/ 	.word	index@(_ZN7cutlass13device_kernelIN5flash19enable_sm80_to_sm89INS1_16FlashAttnFwdSm80INS1_25CollectiveMainloopFwdSm80ILi8ELi1ELb1EN4cute5tupleIJNS5_1CILi128EEENS7_ILi48EEENS7_ILi256EEEEEELi256ENS_6half_tEfNS_4arch4Sm80ELb1ELb0ELb0ELb1ELb0ELb0ELb1ELb1EEENS1_21CollectiveEpilogueFwdINS6_IJS8_SA_S9_EEENS6_IJNS7_ILi1EEESI_SI_EEESC_SE_Li256ELb1ELb1ELb1ELb0EEENS1_36VarlenDynamicPersistentTileSchedulerILi128ELi48ELi256ELi256ELb1ELb1ELb0ELb1ELb1ELb1EEEEEEEEEvNT_6ParamsE)
        /*0104*/ 	.word	0x00000000


	//----- nvinfo : EIATTR_REGCOUNT
	.align		4
.L_54:
        /*0108*/ 	.byte	0x04, 0x2f
        /*010a*/ 	.short	(.L_56 - .L_55)
	.align		4
.L_55:
        /*010c*/ 	.word	index@(_ZN7cutlass13device_kernelIN5flash19enable_sm80_to_sm89INS1_16FlashAttnFwdSm80INS1_25CollectiveMainloopFwdSm80ILi8ELi1ELb1EN4cute5tupleIJNS5_1CILi128EEENS7_ILi64EEENS7_ILi256EEEEEELi256ENS_6half_tEfNS_4arch4Sm80ELb1ELb0ELb0ELb0ELb0ELb0ELb1ELb1EEENS1_21CollectiveEpilogueFwdINS6_IJS8_SA_S9_EEENS6_IJNS7_ILi1EEESI_SI_EEESC_SE_Li256ELb0ELb1ELb1ELb0EEENS1_30DynamicPersistentTileSchedulerILi256ELi256ELb1ELb1ELb0EEEEEEEEEvNT_6ParamsE)
        /*0110*/ 	.word	0x00000004


	//----- nvinfo : EIATTR_FRAME_SIZE
	.align		4
.L_56:
        /*0114*/ 	.byte	0x04, 0x11
        /*0116*/ 	.short	(.L_58 - .L_57)
	.align		4
.L_57:
        /*0118*/ 	.word	index@(_ZN7cutlass13device_kernelIN5flash19enable_sm80_to_sm89INS1_16FlashAttnFwdSm80INS1_25CollectiveMainloopFwdSm80ILi8ELi1ELb1EN4cute5tupleIJNS5_1CILi128EEENS7_ILi64EEENS7_ILi256EEEEEELi256ENS_6half_tEfNS_4arch4Sm80ELb1ELb0ELb0ELb0ELb0ELb0ELb1ELb1EEENS1_21CollectiveEpilogueFwdINS6_IJS8_SA_S9_EEENS6_IJNS7_ILi1EEESI_SI_EEESC_SE_Li256ELb0ELb1ELb1ELb0EEENS1_30DynamicPersistentTileSchedulerILi256ELi256ELb1ELb1ELb0EEEEEEEEEvNT_6ParamsE)
        /*011c*/ 	.word	0x00000000


	//----- nvinfo : EIATTR_REGCOUNT
	.align		4
.L_58:
        /*0120*/ 	.byte	0x04, 0x2f
        /*0122*/ 	.short	(.L_60 - .L_59)
	.align		4
.L_59:
        /*0124*/ 	.word	index@(_ZN7cutlass13device_kernelIN5flash19enable_sm80_to_sm89INS1_16FlashAttnFwdSm80INS1_25CollectiveMainloopFwdSm80ILi8ELi1ELb0EN4cute5tupleIJNS5_1CILi128EEENS7_ILi32EEENS7_ILi256EEEEEELi256ENS_6half_tEfNS_4arch4Sm80ELb0ELb1ELb0ELb1ELb0ELb1ELb1ELb1EEENS1_21CollectiveEpilogueFwdINS6_IJS8_SA_S9_EEENS6_IJNS7_ILi1EEESI_SI_EEESC_SE_Li256ELb1ELb1ELb1ELb0EEENS1_36VarlenDynamicPersistentTileSchedulerILi128ELi32ELi256ELi256ELb1ELb1ELb0ELb1ELb0ELb1EEEEEEEEEvNT_6ParamsE)
        /*0128*/ 	.word	0x00000004


	//----- nvinfo : EIATTR_FRAME_SIZE
	.align		4
.L_60:
        /*012c*/ 	.byte	0x04, 0x11
        /*012e*/ 	.short	(.L_62 - .L_61)
	.align		4
.L_61:
        /*0130*/ 	.word	index@(_ZN7cutlass13device_kernelIN5flash19enable_sm80_to_sm89INS1_16FlashAttnFwdSm80INS1_25CollectiveMainloopFwdSm80ILi8ELi1ELb0EN4cute5tupleIJNS5_1CILi128EEENS7_ILi32EEENS7_ILi256EEEEEELi256ENS_6half_tEfNS_4arch4Sm80ELb0ELb1ELb0ELb1ELb0ELb1ELb1ELb1EEENS1_21CollectiveEpilogueFwdINS6_IJS8_SA_S9_EEENS6_IJNS7_ILi1EEESI_SI_EEESC_SE_Li256ELb1ELb1ELb1ELb0EEENS1_36VarlenDynamicPersistentTileSchedulerILi128ELi32ELi256ELi256ELb1ELb1ELb0ELb1ELb0ELb1EEEEEEEEEvNT_6ParamsE)
        /*0134*/ 	.word	0x00000000


	//----- nvinfo : EIATTR_REGCOUNT
	.align		4
.L_62:
        /*0138*/ 	.byte	0x04, 0x2f
        /*013a*/ 	.short	(.L_64 - .L_63)
	.align		4
.L_63:
        /*013c*/ 	.word	index@(_ZN7cutlass13device_kernelIN5flash19enable_sm80_to_sm89INS1_16FlashAttnFwdSm80INS1_25CollectiveMainloopFwdSm80ILi8ELi1ELb1EN4cute5tupleIJNS5_1CILi128EEENS7_ILi48EEENS7_ILi256EEEEEELi256ENS_6half_tEfNS_4arch4Sm80ELb0ELb1ELb0ELb1ELb0ELb0ELb1ELb1EEENS1_21CollectiveEpilogueFwdINS6_IJS8_SA_S9_EEENS6_IJNS7_ILi1EEESI_SI_EEESC_SE_Li256ELb1ELb1ELb1ELb0EEENS1_36VarlenDynamicPersistentTileSchedulerILi128ELi48ELi256ELi256ELb1ELb1ELb0ELb1ELb0ELb1EEEEEEEEEvNT_6ParamsE)
        /*0140*/ 	.word	0x00000004


	//----- nvinfo : EIATTR_FRAME_SIZE
	.align		4
.L_64:
        /*0144*/ 	.byte	0x04, 0x11
        /*0146*/ 	.short	(.L_66 - .L_65)
	.align		4
.L_65:
        /*0148*/ 	.word	index@(_ZN7cutlass13device_kernelIN5flash19enable_sm80_to_sm89INS1_16FlashAttnFwdSm80INS1_25CollectiveMainloopFwdSm80ILi8ELi1ELb1EN4cute5tupleIJNS5_1CILi128EEENS7_ILi48EEENS7_ILi256EEEEEELi256ENS_6half_tEfNS_4arch4Sm80ELb0ELb1ELb0ELb1ELb0ELb0ELb1ELb1EEENS1_21CollectiveEpilogueFwdINS6_IJS8_SA_S9_EEENS6_IJNS7_ILi1EEESI_SI_EEESC_SE_Li256ELb1ELb1ELb1ELb0EEENS1_36VarlenDynamicPersistentTileSchedulerILi128ELi48ELi256ELi256ELb1ELb1ELb0ELb1ELb0ELb1EEEEEEEEEvNT_6ParamsE)
        /*014c*/ 	.word	0x00000000


	//----- nvinfo : EIATTR_REGCOUNT
	.align		4
.L_66:
        /*0150*/ 	.byte	0x04, 0x2f
        /*0152*/ 	.short	(.L_68 - .L_67)
	.align		4
.L_67:
        /*0154*/ 	.word	index@(_ZN7cutlass13device_kernelIN5flash19enable_sm80_to_sm89INS1_16FlashAttnFwdSm80INS1_25CollectiveMainloopFwdSm80ILi8ELi1ELb1EN4cute5tupleIJNS5_1CILi128EEENS7_ILi48EEENS7_ILi256EEEEEELi256ENS_6half_tEfNS_4arch4Sm80ELb0ELb1ELb0ELb0ELb0ELb0ELb1ELb1EEENS1_21CollectiveEpilogueFwdINS6_IJS8_SA_S9_EEENS6_IJNS7_ILi1EEESI_SI_EEESC_SE_Li256ELb0ELb1ELb1ELb0EEENS1_19SingleTileSchedulerILb0ELb1ELb1ELi128EEEEEEEEEvNT_6ParamsE)
        /*0158*/ 	.word	0x00000004


	//----- nvinfo : EIATTR_FRAME_SIZE
	.align		4
.L_68:
        /*015c*/ 	.byte	0x04, 0x11
        /*015e*/ 	.short	(.L_70 - .L_69)
	.align		4
.L_69:
        /*0160*/ 	.word	index@(_ZN7cutlass13device_kernelIN5flash19enable_sm80_to_sm89INS1_16FlashAttnFwdSm80INS1_25CollectiveMainloopFwdSm80ILi8ELi1ELb1EN4cute5tupleIJNS5_1CILi128EEENS7_ILi48EEENS7_ILi256EEEEEELi256ENS_6half_tEfNS_4arch4Sm80ELb0ELb1ELb0ELb0ELb0ELb0ELb1ELb1EEENS1_21CollectiveEpilogueFwdINS6_IJS8_SA_S9_EEENS6_IJNS7_ILi1EEESI_SI_EEESC_SE_Li256ELb0ELb1ELb1ELb0EEENS1_19SingleTileSchedulerILb0ELb1ELb1ELi128EEEEEEEEEvNT_6ParamsE)
        /*0164*/ 	.word	0x00000000


	//----- nvinfo : EIATTR_REGCOUNT
	.align		4
.L_70:
        /*0168*/ 	.byte	0x04, 0x2f
        /*016a*/ 	.short	(.L_72 - .L_71)
	.align		4
.L_71:
        /*016c*/ 	.word	index@(_ZN7cutlass13device_kernelIN5flash19enable_sm80_to_sm89INS1_16FlashAttnFwdSm80INS1_25CollectiveMainloopFwdSm80ILi8ELi1ELb0EN4cute5tupleIJNS5_1CILi128EEENS7_ILi32EEENS7_ILi256EEEEEELi256ENS_6half_tEfNS_4arch4Sm80ELb0ELb0ELb0ELb1ELb0ELb1ELb1ELb1EEENS1_21CollectiveEpilogueFwdINS6_IJS8_SA_S9_EEENS6_IJNS7_ILi1EEESI_SI_EEESC_SE_Li256ELb1ELb1ELb1ELb0EEENS1_36VarlenDynamicPersistentTileSchedulerILi128ELi32ELi256ELi256ELb1ELb1ELb0ELb0ELb1ELb1EEEEEEEEEvNT_6ParamsE)
        /*0170*/ 	.word	0x00000004


	//----- nvinfo : EIATTR_FRAME_SIZE
	.align		4
.L_72:
        /*0174*/ 	.byte	0x04, 0x11
        /*0176*/ 	.short	(.L_74 - .L_73)
	.align		4
.L_73:
        /*0178*/ 	.word	index@(_ZN7cutlass13device_kernelIN5flash19enable_sm80_to_sm89INS1_16FlashAttnFwdSm80INS1_25CollectiveMainloopFwdSm80ILi8ELi1ELb0EN4cute5tupleIJNS5_1CILi128EEENS7_ILi32EEENS7_ILi256EEEEEELi256ENS_6half_tEfNS_4arch4Sm80ELb0ELb0ELb0ELb1ELb0ELb1ELb1ELb1EEENS1_21CollectiveEpilogueFwdINS6_IJS8_SA_S9_EEENS6_IJNS7_ILi1EEESI_SI_EEESC_SE_Li256ELb1ELb1ELb1ELb0EEENS1_36VarlenDynamicPersistentTileSchedulerILi128ELi32ELi256ELi256ELb1ELb1ELb0ELb0ELb1ELb1EEEEEEEEEvNT_6ParamsE)
        /*017c*/ 	.word	0x00000000


	//----- nvinfo : EIATTR_REGCOUNT
	.align		4
.L_74:
        /*0180*/ 	.byte	0x04, 0x2f
        /*0182*/ 	.short	(.L_76 - .L_75)
	.align		4
.L_75:
        /*0184*/ 	.word	index@(_ZN7cutlass13device_kernelIN5flash19enable_sm80_to_sm89INS1_16FlashAttnFwdSm80INS1_25CollectiveMainloopFwdSm80ILi8ELi1ELb1EN4cute5tupleIJNS5_1CILi128EEENS7_ILi48EEENS7_ILi256EEEEEELi256ENS_6half_tEfNS_4arch4Sm80ELb0ELb0ELb0ELb1ELb0ELb0ELb1ELb1EEENS1_21CollectiveEpilogueFwdINS6_IJS8_SA_S9_EEENS6_IJNS7_ILi1EEESI_SI_EEESC_SE_Li256ELb1ELb1ELb1ELb0EEENS1_36VarlenDynamicPersistentTileSchedulerILi128ELi48ELi256ELi256ELb1ELb1ELb0ELb0ELb1ELb1EEEEEEEEEvNT_6ParamsE)
        /*0188*/ 	.word	0x00000004


	//----- nvinfo : EIATTR_FRAME_SIZE
	.align		4
.L_76:
        /*018c*/ 	.byte	0x04, 0x11
        /*018e*/ 	.short	(.L_78 - .L_77)
	.align		4
.L_77:
        /*0190*/ 	.word	index@(_ZN7cutlass13device_kernelIN5flash19enable_sm80_to_sm89INS1_16FlashAttnFwdSm80INS1_25CollectiveMainloopFwdSm80ILi8ELi1ELb1EN4cute5tupleIJNS5_1CILi128EEENS7_ILi48EEENS7_ILi256EEEEEELi256ENS_6half_tEfNS_4arch4Sm80ELb0ELb0ELb0ELb1ELb0ELb0ELb1ELb1EEENS1_21CollectiveEpilogueFwdINS6_IJS8_SA_S9_EEENS6_IJNS7_ILi1EEESI_SI_EEESC_SE_Li256ELb1ELb1ELb1ELb0EEENS1_36VarlenDynamicPersistentTileSchedulerILi128ELi48ELi256ELi256ELb1ELb1ELb0ELb0ELb1ELb1EEEEEEEEEvNT_6ParamsE)
        /*0194*/ 	.word	0x00000000


	//----- nvinfo : EIATTR_REGCOUNT
	.align		4
.L_78:
        /*0198*/ 	.byte	0x04, 0x2f
        /*019a*/ 	.short	(.L_80 - .L_79)
	.align		4
.L_79:
        /*019c*/ 	.word	index@(_ZN7cutlass13device_kernelIN5flash19enable_sm80_to_sm89INS1_16FlashAttnFwdSm80INS1_25CollectiveMainloopFwdSm80ILi8ELi1ELb1EN4cute5tupleIJNS5_1CILi128EEENS7_ILi64EEENS7_ILi256EEEEEELi256ENS_6half_tEfNS_4arch4Sm80ELb0ELb0ELb0ELb0ELb0ELb0ELb1ELb1EEENS1_21CollectiveEpilogueFwdINS6_IJS8_SA_S9_EEENS6_IJNS7_ILi1EEESI_SI_EEESC_SE_Li256ELb0ELb1ELb1ELb0EEENS1_19SingleTileSchedulerILb0ELb1ELb1ELi128EEEEEEEEEvNT_6ParamsE)
        /*01a0*/ 	.word	0x00000004


	//----- nvinfo : EIATTR_FRAME_SIZE
	.align		4
.L_80:
        /*01a4*/ 	.byte	0x04, 0x11
        /*01a6*/ 	.short	(.L_82 - .L_81)
	.align		4
.L_81:
        /*01a8*/ 	.word	index@(_ZN7cutlass13device_kernelIN5flash19enable_sm80_to_sm89INS1_16FlashAttnFwdSm80INS1_25CollectiveMainloopFwdSm80ILi8ELi1ELb1EN4cute5tupleIJNS5_1CILi128EEENS7_ILi64EEENS7_ILi256EEEEEELi256ENS_6half_tEfNS_4arch4Sm80ELb0ELb0ELb0ELb0ELb0ELb0ELb1ELb1EEENS1_21CollectiveEpilogueFwdINS6_IJS8_SA_S9_EEENS6_IJNS7_ILi1EEESI_SI_EEESC_SE_Li256ELb0ELb1ELb1ELb0EEENS1_19SingleTileSchedulerILb0ELb1ELb1ELi128EEEEEEEEEvNT_6ParamsE)
        /*01ac*/ 	.word	0x00000000


	//----- nvinfo : EIATTR_REGCOUNT
	.align		4
.L_82:
        /*01b0*/ 	.byte	0x04, 0x2f
        /*01b2*/ 	.short	(.L_84 - .L_83)
	.align		4
.L_83:
        /*01b4*/ 	.word	index@(_ZN7cutlass13device_kernelIN5flash19enable_sm80_to_sm89INS1_16FlashAttnFwdSm80INS1_25CollectiveMainloopFwdSm80ILi8ELi1ELb0EN4cute5tupleIJNS5_1CILi128EEENS7_ILi48EEENS7_ILi256EEEEEELi256ENS_6half_tEfNS_4arch4Sm80ELb1ELb0ELb1ELb1ELb0ELb1ELb1ELb1EEENS1_21CollectiveEpilogueFwdINS6_IJS8_SA_S9_EEENS6_IJNS7_ILi1EEESI_SI_EEESC_SE_Li256ELb1ELb1ELb1ELb0EEENS1_36VarlenDynamicPersistentTileSchedulerILi128ELi48ELi256ELi256ELb1ELb1ELb0ELb1ELb1ELb1EEEEEEEEEvNT_6ParamsE)
        /*01b8*/ 	.word	0x00000004


	//----- nvinfo : EIATTR_FRAME_SIZE
	.align		4
.L_84:
        /*01bc*/ 	.byte	0x04, 0x11
        /*01be*/ 	.short	(.L_86 - .L_85)
	.align		4
.L_85:
        /*01c0*/ 	.word	index@(_ZN7cutlass13device_kernelIN5flash19enable_sm80_to_sm89INS1_16FlashAttnFwdSm80INS1_25CollectiveMainloopFwdSm80ILi8ELi1ELb0EN4cute5tupleIJNS5_1CILi128EEENS7_ILi48EEENS7_ILi256EEEEEELi256ENS_6half_tEfNS_4arch4Sm80ELb1ELb0ELb1ELb1ELb0ELb1ELb1ELb1EEENS1_21CollectiveEpilogueFwdINS6_IJS8_SA_S9_EEENS6_IJNS7_ILi1EEESI_SI_EEESC_SE_Li256ELb1ELb1ELb1ELb0EEENS1_36VarlenDynamicPersistentTileSchedulerILi128ELi48ELi256ELi256ELb1ELb1ELb0ELb1ELb1ELb1EEEEEEEEEvNT_6ParamsE)
        /*01c4*/ 	.word	0x00000000


	//----- nvinfo : EIATTR_REGCOUNT
	.align		4
.L_86:
        /*01c8*/ 	.byte	0x04, 0x2f
        /*01ca*/ 	.short	(.L_88 - .L_87)
	.align		4
.L_87:
        /*01cc*/ 	.word	index@(_ZN7cutlass13device_kernelIN5flash19enable_sm80_to_sm89INS1_16FlashAttnFwdSm80INS1_25CollectiveMainloopFwdSm80ILi8ELi1ELb0EN4cute5tupleIJNS5_1CILi128EEENS7_ILi64EEENS7_ILi256EEEEEELi256ENS_6half_tEfNS_4arch4Sm80ELb1ELb0ELb1ELb1ELb0ELb0ELb1ELb1EEENS1_21CollectiveEpilogueFwdINS6_IJS8_SA_S9_EEENS6_IJNS7_ILi1EEESI_SI_EEESC_SE_Li256ELb1ELb1ELb1ELb0EEENS1_36VarlenDynamicPersistentTileSchedulerILi128ELi64ELi256ELi256ELb1ELb1ELb0ELb1ELb1ELb1EEEEEEEEEvNT_6ParamsE)
        /*01d0*/ 	.word	0x00000004


	//----- nvinfo : EIATTR_FRAME_SIZE
	.align		4
.L_88:
        /*01d4*/ 	.byte	0x04, 0x11
        /*01d6*/ 	.short	(.L_90 - .L_89)
	.align		4
.L_89:
        /*01d8*/ 	.word	index@(_ZN7cutlass13device_kernelIN5flash19enable_sm80_to_sm89INS1_16FlashAttnFwdSm80INS1_25CollectiveMainloopFwdSm80ILi8ELi1ELb0EN4cute5tupleIJNS5_1CILi128EEENS7_ILi64EEENS7_ILi256EEEEEELi256ENS_6half_tEfNS_4arch4Sm80ELb1ELb0ELb1ELb1ELb0ELb0ELb1ELb1EEENS1_21CollectiveEpilogueFwdINS6_IJS8_SA_S9_EEENS6_IJNS7_ILi1EEESI_SI_EEESC_SE_Li256ELb1ELb1ELb1ELb0EEENS1_36VarlenDynamicPersistentTileSchedulerILi128ELi64ELi256ELi256ELb1ELb1ELb0ELb1ELb1ELb1EEEEEEEEEvNT_6ParamsE)
        /*01dc*/ 	.word	0x00000000


	//----- nvinfo : EIATTR_REGCOUNT
	.align		4
.L_90:
        /*01e0*/ 	.byte	0x04, 0x2f
        /*01e2*/ 	.short	(.L_92 - .L_91)
	.align		4
.L_91:
        /*01e4*/ 	.word	index@(_ZN7cutlass13device_kernelIN5flash19enable_sm80_to_sm89INS1_16FlashAttnFwdSm80INS1_25CollectiveMainloopFwdSm80ILi8ELi1ELb0EN4cute5tupleIJNS5_1CILi128EEENS7_ILi96EEENS7_ILi256EEEEEELi256ENS_6half_tEfNS_4arch4Sm80ELb1ELb0ELb1ELb0ELb0ELb0ELb1ELb1EEENS1_21CollectiveEpilogueFwdINS6_IJS8_SA_S9_EEENS6_IJNS7_ILi1EEESI_SI_EEESC_SE_Li256ELb0ELb1ELb1ELb0EEENS1_30DynamicPersistentTileSchedulerILi256ELi256ELb1ELb1ELb0EEEEEEEEEvNT_6ParamsE)
        /*01e8*/ 	.word	0x00000004


	//----- nvinfo : EIATTR_FRAME_SIZE
	.align		4
.L_92:
        /*01ec*/ 	.byte	0x04, 0x11
        /*01ee*/ 	.short	(.L_94 - .L_93)
	.align		4
.L_93:
        /*01f0*/ 	.word	index@(_ZN7cutlass13device_kernelIN5flash19enable_sm80_to_sm89INS1_16FlashAttnFwdSm80INS1_25CollectiveMainloopFwdSm80ILi8ELi1ELb0EN4cute5tupleIJNS5_1CILi128EEENS7_ILi96EEENS7_ILi256EEEEEELi256ENS_6half_tEfNS_4arch4Sm80ELb1ELb0ELb1ELb0ELb0ELb0ELb1ELb1EEENS1_21CollectiveEpilogueFwdINS6_IJS8_SA_S9_EEENS6_IJNS7_ILi1EEESI_SI_EEESC_SE_Li256ELb0ELb1ELb1ELb0EEENS1_30DynamicPersistentTileSchedulerILi256ELi256ELb1ELb1ELb0EEEEEEEEEvNT_6ParamsE)
        /*01f4*/ 	.word	0x00000000


	//----- nvinfo : EIATTR_REGCOUNT
	.align		4
.L_94:
        /*01f8*/ 	.byte	0x04, 0x2f
        /*01fa*/ 	.short	(.L_96 - .L_95)
	.align		4
.L_95:
        /*01fc*/ 	.word	index@(_ZN7cutlass13device_kernelIN5flash19enable_sm80_to_sm89INS1_16FlashAttnFwdSm80INS1_25CollectiveMainloopFwdSm80ILi8ELi1ELb0EN4cute5tupleIJNS5_1CILi128EEENS7_ILi48EEENS7_ILi256EEEEEELi256ENS_6half_tEfNS_4arch4Sm80ELb0ELb1ELb1ELb1ELb0ELb1ELb1ELb1EEENS1_21CollectiveEpilogueFwdINS6_IJS8_SA_S9_EEENS6_IJNS7_ILi1EEESI_SI_EEESC_SE_Li256ELb1ELb1ELb1ELb0EEENS1_36VarlenDynamicPersistentTileSchedulerILi128ELi48ELi256ELi256ELb1ELb1ELb0ELb1ELb0ELb1EEEEEEEEEvNT_6ParamsE)
        /*0200*/ 	.word	0x00000004


	//----- nvinfo : EIATTR_FRAME_SIZE
	.align		4
.L_96:
        /*0204*/ 	.byte	0x04, 0x11
        /*0206*/ 	.short	(.L_98 - .L_97)
	.align		4
.L_97:
        /*0208*/ 	.word	index@(_ZN7cutlass13device_kernelIN5flash19enable_sm80_to_sm89INS1_16FlashAttnFwdSm80INS1_25CollectiveMainloopFwdSm80ILi8ELi1ELb0EN4cute5tupleIJNS5_1CILi128EEENS7_ILi48EEENS7_ILi256EEEEEELi256ENS_6half_tEfNS_4arch4Sm80ELb0ELb1ELb1ELb1ELb0ELb1ELb1ELb1EEENS1_21CollectiveEpilogueFwdINS6_IJS8_SA_S9_EEENS6_IJNS7_ILi1EEESI_SI_EEESC_SE_Li256ELb1ELb1ELb1ELb0EEENS1_36VarlenDynamicPersistentTileSchedulerILi128ELi48ELi256ELi256ELb1ELb1ELb0ELb1ELb0ELb1EEEEEEEEEvNT_6ParamsE)
        /*020c*/ 	.word	0x00000000


	//----- nvinfo : EIATTR_REGCOUNT
	.align		4
.L_98:
        /*0210*/ 	.byte	0x04, 0x2f
        /*0212*/ 	.short	(.L_100 - .L_99)
	.align		4
.L_99:
        /*0214*/ 	.word	index@(_ZN7cutlass13device_kernelIN5flash19enable_sm80_to_sm89INS1_16FlashAttnFwdSm80INS1_25CollectiveMainloopFwdSm80ILi8ELi1ELb0EN4cute5tupleIJNS5_1CILi128EEENS7_ILi64EEENS7_ILi256EEEEEELi256ENS_6half_tEfNS_4arch4Sm80ELb0ELb1ELb1ELb1ELb0ELb0ELb1ELb1EEENS1_21CollectiveEpilogueFwdINS6_IJS8_SA_S9_EEENS6_IJNS7_ILi1EEESI_SI_EEESC_SE_Li256ELb1ELb1ELb1ELb0EEENS1_36VarlenDynamicPersistentTileSchedulerILi128ELi64ELi256ELi256ELb1ELb1ELb0ELb1ELb0ELb1EEEEEEEEEvNT_6ParamsE)
        /*0218*/ 	.word	0x00000004


	//----- nvinfo : EIATTR_FRAME_SIZE
	.align		4
.L_100:
        /*021c*/ 	.byte	0x04, 0x11
        /*021e*/ 	.short	(.L_102 - .L_101)
	.align		4
.L_101:
        /*0220*/ 	.word	index@(_ZN7cutlass13device_kernelIN5flash19enable_sm80_to_sm89INS1_16FlashAttnFwdSm80INS1_25CollectiveMainloopFwdSm80ILi8ELi1ELb0EN4cute5tupleIJNS5_1CILi128EEENS7_ILi64EEENS7_ILi256EEEEEELi256ENS_6half_tEfNS_4arch4Sm80ELb0ELb1ELb1ELb1ELb0ELb0ELb1ELb1EEENS1_21CollectiveEpilogueFwdINS6_IJS8_SA_S9_EEENS6_IJNS7_ILi1EEESI_SI_EEESC_SE_Li256ELb1ELb1ELb1ELb0EEENS1_36VarlenDynamicPersistentTileSchedulerILi128ELi64ELi256ELi256ELb1ELb1ELb0ELb1ELb0ELb1EEEEEEEEEvNT_6ParamsE)
        /*0224*/ 	.word	0x00000000


	//----- nvinfo : EIATTR_REGCOUNT
	.align		4
.L_102:
        /*0228*/ 	.byte	0x04, 0x2f
        /*022a*/ 	.short	(.L_104 - .L_103)
	.align		4
.L_103:
        /*022c*/ 	.word	index@(_ZN7cutlass13device_kernelIN5flash19enable_sm80_to_sm89INS1_16FlashAttnFwdSm80INS1_25CollectiveMainloopFwdSm80ILi8ELi1ELb0EN4cute5tupleIJNS5_1CILi128EEENS7_ILi64EEENS7_ILi256EEEEEELi256ENS_6half_tEfNS_4arch4Sm80ELb0ELb1ELb1ELb0ELb0ELb0ELb1ELb1EEENS1_21CollectiveEpilogueFwdINS6_IJS8_SA_S9_EEENS6_IJNS7_ILi1EEESI_SI_EEESC_SE_Li256ELb0ELb1ELb1ELb0EEENS1_19SingleTileSchedulerILb0ELb1ELb1ELi128EEEEEEEEEvNT_6ParamsE)
        /*0230*/ 	.word	0x00000004


	//----- nvinfo : EIATTR_FRAME_SIZE
	.align		4
.L_104:
        /*0234*/ 	.byte	0x04, 0x11
        /*0236*/ 	.short	(.L_106 - .L_105)
	.align		4
.L_105:
        /*0238*/ 	.word	index@(_ZN7cutlass13device_kernelIN5flash19enable_sm80_to_sm89INS1_16FlashAttnFwdSm80INS1_25CollectiveMainloopFwdSm80ILi8ELi1ELb0EN4cute5tupleIJNS5_1CILi128EEENS7_ILi64EEENS7_ILi256EEEEEELi256ENS_6half_tEfNS_4arch4Sm80ELb0ELb1ELb1ELb0ELb0ELb0ELb1ELb1EEENS1_21CollectiveEpilogueFwdINS6_IJS8_SA_S9_EEENS6_IJNS7_ILi1EEESI_SI_EEESC_SE_Li256ELb0ELb1ELb1ELb0EEENS1_19SingleTileSchedulerILb0ELb1ELb1ELi128EEEEEEEEEvNT_6ParamsE)
        /*023c*/ 	.word	0x00000000


	//----- nvinfo : EIATTR_REGCOUNT
	.align		4
.L_106:
        /*0240*/ 	.byte	0x04, 0x2f
        /*0242*/ 	.short	(.L_108 - .L_107)
	.align		4
.L_107:
        /*0244*/ 	.word	index@(_ZN7cutlass13device_kernelIN5flash19enable_sm80_to_sm89INS1_16FlashAttnFwdSm80INS1_25CollectiveMainloopFwdSm80ILi8ELi1ELb0EN4cute5tupleIJNS5_1CILi128EEENS7_ILi48EEENS7_ILi256EEEEEELi256ENS_6half_tEfNS_4arch4Sm80ELb0ELb0ELb1ELb1ELb0ELb1ELb1ELb1EEENS1_21CollectiveEpilogueFwdINS6_IJS8_SA_S9_EEENS6_IJNS7_ILi1EEESI_SI_EEESC_SE_Li256ELb1ELb1ELb1ELb0EEENS1_36VarlenDynamicPersistentTileSchedulerILi128ELi48ELi256ELi256ELb1ELb1ELb0ELb0ELb1ELb1EEEEEEEEEvNT_6ParamsE)
        /*0248*/ 	.word	0x00000004


	//----- nvinfo : EIATTR_FRAME_SIZE
	.align		4
.L_108:
        /*024c*/ 	.byte	0x04, 0x11
        /*024e*/ 	.short	(.L_110 - .L_109)
	.align		4
.L_109:
        /*0250*/ 	.word	index@(_ZN7cutlass13device_kernelIN5flash19enable_sm80_to_sm89INS1_16FlashAttnFwdSm80INS1_25CollectiveMainloopFwdSm80ILi8ELi1ELb0EN4cute5tupleIJNS5_1CILi128EEENS7_ILi48EEENS7_ILi256EEEEEELi256ENS_6half_tEfNS_4arch4Sm80ELb0ELb0ELb1ELb1ELb0ELb1ELb1ELb1EEENS1_21CollectiveEpilogueFwdINS6_IJS8_SA_S9_EEENS6_IJNS7_ILi1EEESI_SI_EEESC_SE_Li256ELb1ELb1ELb1ELb0EEENS1_36VarlenDynamicPersistentTileSchedulerILi128ELi48ELi256ELi256ELb1ELb1ELb0ELb0ELb1ELb1EEEEEEEEEvNT_6ParamsE)
        /*0254*/ 	.word	0x00000000


	//----- nvinfo : EIATTR_REGCOUNT
	.align		4
.L_110:
        /*0258*/ 	.byte	0x04, 0x2f
        /*025a*/ 	.short	(.L_112 - .L_111)
	.align		4
.L_111:
        /*025c*/ 	.word	index@(_ZN7cutlass13device_kernelIN5flash19enable_sm80_to_sm89INS1_16FlashAttnFwdSm80INS1_25CollectiveMainloopFwdSm80ILi8ELi1ELb0EN4cute5tupleIJNS5_1CILi128EEENS7_ILi64EEENS7_ILi256EEEEEELi256ENS_6half_tEfNS_4arch4Sm80ELb0ELb0ELb1ELb1ELb0ELb0ELb1ELb1EEENS1_21CollectiveEpilogueFwdINS6_IJS8_SA_S9_EEENS6_IJNS7_ILi1EEESI_SI_EEESC_SE_Li256ELb1ELb1ELb1ELb0EEENS1_36VarlenDynamicPersistentTileSchedulerILi128ELi64ELi256ELi256ELb1ELb1ELb0ELb0ELb1ELb1EEEEEEEEEvNT_6ParamsE)
        /*0260*/ 	.word	0x00000004


	//----- nvinfo : EIATTR_FRAME_SIZE
	.align		4
.L_112:
        /*0264*/ 	.byte	0x04, 0x11
        /*0266*/ 	.short	(.L_114 - .L_113)
	.align		4
.L_113:
        /*0268*/ 	.word	index@(_ZN7cutlass13device_kernelIN5flash19enable_sm80_to_sm89INS1_16FlashAttnFwdSm80INS1_25CollectiveMainloopFwdSm80ILi8ELi1ELb0EN4cute5tupleIJNS5_1CILi128EEENS7_ILi64EEENS7_ILi256EEEEEELi256ENS_6half_tEfNS_4arch4Sm80ELb0ELb0ELb1ELb1ELb0ELb0ELb1ELb1EEENS1_21CollectiveEpilogueFwdINS6_IJS8_SA_S9_EEENS6_IJNS7_ILi1EEESI_SI_EEESC_SE_Li256ELb1ELb1ELb1ELb0EEENS1_36VarlenDynamicPersistentTileSchedulerILi128ELi64ELi256ELi256ELb1ELb1ELb0ELb0ELb1ELb1EEEEEEEEEvNT_6ParamsE)
        /*026c*/ 	.word	0x00000000


	//----- nvinfo : EIATTR_REGCOUNT
	.align		4
.L_114:
        /*0270*/ 	.byte	0x04, 0x2f
        /*0272*/ 	.short	(.L_116 - .L_115)
	.align		4
.L_115:
        /*0274*/ 	.word	index@(_ZN7cutlass13device_kernelIN5flash19enable_sm80_to_sm89INS1_16FlashAttnFwdSm80INS1_25CollectiveMainloopFwdSm80ILi8ELi1ELb0EN4cute5tupleIJNS5_1CILi128EEENS7_ILi96EEENS7_ILi256EEEEEELi256ENS_6half_tEfNS_4arch4Sm80ELb0ELb0ELb1ELb0ELb0ELb0ELb1ELb1EEENS1_21CollectiveEpilogueFwdINS6_IJS8_SA_S9_EEENS6_IJNS7_ILi1EEESI_SI_EEESC_SE_Li256ELb0ELb1ELb1ELb0EEENS1_19SingleTileSchedulerILb0ELb1ELb1ELi128EEEEEEEEEvNT_6ParamsE)
        /*0278*/ 	.word	0x00000004


	//----- nvinfo : EIATTR_FRAME_SIZE
	.align		4
.L_116:
        /*027c*/ 	.byte	0x04, 0x11
        /*027e*/ 	.short	(.L_118 - .L_117)
	.align		4
.L_117:
        /*0280*/ 	.word	index@(_ZN7cutlass13device_kernelIN5flash19enable_sm80_to_sm89INS1_16FlashAttnFwdSm80INS1_25CollectiveMainloopFwdSm80ILi8ELi1ELb0EN4cute5tupleIJNS5_1CILi128EEENS7_ILi96EEENS7_ILi256EEEEEELi256ENS_6half_tEfNS_4arch4Sm80ELb0ELb0ELb1ELb0ELb0ELb0ELb1ELb1EEENS1_21CollectiveEpilogueFwdINS6_IJS8_SA_S9_EEENS6_IJNS7_ILi1EEESI_SI_EEESC_SE_Li256ELb0ELb1ELb1ELb0EEENS1_19SingleTileSchedulerILb0ELb1ELb1ELi128EEEEEEEEEvNT_6ParamsE)
        /*0284*/ 	.word	0x00000000


	//----- nvinfo : EIATTR_REGCOUNT
	.align		4
.L_118:
        /*0288*/ 	.byte	0x04, 0x2f
        /*028a*/ 	.short	(.L_120 - .L_119)
	.align		4
.L_119:
        /*028c*/ 	.word	index@(_ZN7cutlass13device_kernelIN5flash19enable_sm80_to_sm89INS1_16FlashAttnFwdSm80INS1_25CollectiveMainloopFwdSm80ILi8ELi1ELb0EN4cute5tupleIJNS5_1CILi128EEENS7_ILi32EEENS7_ILi256EEEEEELi256ENS_6half_tEfNS_4arch4Sm80ELb1ELb0ELb1ELb1ELb0ELb1ELb1ELb1EEENS1_21CollectiveEpilogueFwdINS6_IJS8_SA_S9_EEENS6_IJNS7_ILi1EEESI_SI_EEESC_SE_Li256ELb1ELb1ELb1ELb0EEENS1_36VarlenDynamicPersistentTileSchedulerILi128ELi32ELi256ELi256ELb1ELb1ELb0ELb1ELb1ELb1EEEEEEEEEvNT_6ParamsE)
        /*0290*/ 	.word	0x00000004


	//----- nvinfo : EIATTR_FRAME_SIZE
	.align		4
.L_120:
        /*0294*/ 	.byte	0x04, 0x11
        /*0296*/ 	.short	(.L_122 - .L_121)
	.align		4
.L_121:
        /*0298*/ 	.word	index@(_ZN7cutlass13device_kernelIN5flash19enable_sm80_to_sm89INS1_16FlashAttnFwdSm80INS1_25CollectiveMainloopFwdSm80ILi8ELi1ELb0EN4cute5tupleIJNS5_1CILi128EEENS7_ILi32EEENS7_ILi256EEEEEELi256ENS_6half_tEfNS_4arch4Sm80ELb1ELb0ELb1ELb1ELb0ELb1ELb1ELb1EEENS1_21CollectiveEpilogueFwdINS6_IJS8_SA_S9_EEENS6_IJNS7_ILi1EEESI_SI_EEESC_SE_Li256ELb1ELb1ELb1ELb0EEENS1_36VarlenDynamicPersistentTileSchedulerILi128ELi32ELi256ELi256ELb1ELb1ELb0ELb1ELb1ELb1EEEEEEEEEvNT_6ParamsE)
        /*029c*/ 	.word	0x00000000


	//----- nvinfo : EIATTR_REGCOUNT
	.align		4
.L_122:
        /*02a0*/ 	.byte	0x04, 0x2f
        /*02a2*/ 	.short	(.L_124 - .L_123)
	.align		4
.L_123:
        /*02a4*/ 	.word	index@(_ZN7cutlass13device_kernelIN5flash19enable_sm80_to_sm89INS1_16FlashAttnFwdSm80INS1_25CollectiveMainloopFwdSm80ILi8ELi1ELb1EN4cute5tupleIJNS5_1CILi128EEENS7_ILi48EEENS7_ILi256EEEEEELi256ENS_6half_tEfNS_4arch4Sm80ELb1ELb0ELb1ELb1ELb0ELb0ELb1ELb1EEENS1_21CollectiveEpilogueFwdINS6_IJS8_SA_S9_EEENS6_IJNS7_ILi1EEESI_SI_EEESC_SE_Li256ELb1ELb1ELb1ELb0EEENS1_36VarlenDynamicPersistentTileSchedulerILi128ELi48ELi256ELi256ELb1ELb1ELb0ELb1ELb1ELb1EEEEEEEEEvNT_6ParamsE)
        /*02a8*/ 	.word	0x00000004


	//----- nvinfo : EIATTR_FRAME_SIZE
	.align		4
.L_124:
        /*02ac*/ 	.byte	0x04, 0x11
        /*02ae*/ 	.short	(.L_126 - .L_125)
	.align		4
.L_125:
        /*02b0*/ 	.word	index@(_ZN7cutlass13device_kernelIN5flash19enable_sm80_to_sm89INS1_16FlashAttnFwdSm80INS1_25CollectiveMainloopFwdSm80ILi8ELi1ELb1EN4cute5tupleIJNS5_1CILi128EEENS7_ILi48EEENS7_ILi256EEEEEELi256ENS_6half_tEfNS_4arch4Sm80ELb1ELb0ELb1ELb1ELb0ELb0ELb1ELb1EEENS1_21CollectiveEpilogueFwdINS6_IJS8_SA_S9_EEENS6_IJNS7_ILi1EEESI_SI_EEESC_SE_Li256ELb1ELb1ELb1ELb0EEENS1_36VarlenDynamicPersistentTileSchedulerILi128ELi48ELi256ELi256ELb1ELb1ELb0ELb1ELb1ELb1EEEEEEEEEvNT_6ParamsE)
        /*02b4*/ 	.word	0x00000000


	//----- nvinfo : EIATTR_REGCOUNT
	.align		4
.L_126:
        /*02b8*/ 	.byte	0x04, 0x2f
        /*02ba*/ 	.short	(.L_128 - .L_127)
	.align		4
.L_127:
        /*02bc*/ 	.word	index@(_ZN7cutlass13device_kernelIN5flash19enable_sm80_to_sm89INS1_16FlashAttnFwdSm80INS1_25CollectiveMainloopFwdSm80ILi8ELi1ELb1EN4cute5tupleIJNS5_1CILi128EEENS7_ILi64EEENS7_ILi256EEEEEELi256ENS_6half_tEfNS_4arch4Sm80ELb1ELb0ELb1ELb0ELb0ELb0ELb1ELb1EEENS1_21CollectiveEpilogueFwdINS6_IJS8_SA_S9_EEENS6_IJNS7_ILi1EEESI_SI_EEESC_SE_Li256ELb0ELb1ELb1ELb0EEENS1_30DynamicPersistentTileSchedulerILi256ELi256ELb1ELb1ELb0EEEEEEEEEvNT_6ParamsE)
        /*02c0*/ 	.word	0x00000004


	//----- nvinfo : EIATTR_FRAME_SIZE
	.align		4
.L_128:
        /*02c4*/ 	.byte	0x04, 0x11
        /*02c6*/ 	.short	(.L_130 - .L_129)
	.align		4
.L_129:
        /*02c8*/ 	.word	index@(_ZN7cutlass13device_kernelIN5flash19enable_sm80_to_sm89INS1_16FlashAttnFwdSm80INS1_25CollectiveMainloopFwdSm80ILi8ELi1ELb1EN4cute5tupleIJNS5_1CILi128EEENS7_ILi64EEENS7_ILi256EEEEEELi256ENS_6half_tEfNS_4arch4Sm80ELb1ELb0ELb1ELb0ELb0ELb0ELb1ELb1EEENS1_21CollectiveEpilogueFwdINS6_IJS8_SA_S9_EEENS6_IJNS7_ILi1EEESI_SI_EEESC_SE_Li256ELb0ELb1ELb1ELb0EEENS1_30DynamicPersistentTileSchedulerILi256ELi256ELb1ELb1ELb0EEEEEEEEEvNT_6ParamsE)
        /*02cc*/ 	.word	0x00000000


	//----- nvinfo : EIATTR_REGCOUNT
	.align		4
.L_130:
        /*02d0*/ 	.byte	0x04, 0x2f
        /*02d2*/ 	.short	(.L_132 - .L_131)
	.align		4
.L_131:
        /*02d4*/ 	.word	index@(_ZN7cutlass13device_kernelIN5flash19enable_sm80_to_sm89INS1_16FlashAttnFwdSm80INS1_25CollectiveMainloopFwdSm80ILi8ELi1ELb0EN4cute5tupleIJNS5_1CILi128EEENS7_ILi32EEENS7_ILi256EEEEEELi256ENS_6half_tEfNS_4arch4Sm80ELb0ELb1ELb1ELb1ELb0ELb1ELb1ELb1EEENS1_21CollectiveEpilogueFwdINS6_IJS8_SA_S9_EEENS6_IJNS7_ILi1EEESI_SI_EEESC_SE_Li256ELb1ELb1ELb1ELb0EEENS1_36VarlenDynamicPersistentTileSchedulerILi128ELi32ELi256ELi256ELb1ELb1ELb0ELb1ELb0ELb1EEEEEEEEEvNT_6ParamsE)
        /*02d8*/ 	.word	0x00000004


	//----- nvinfo : EIATTR_FRAME_SIZE
	.align		4
.L_132:
        /*02dc*/ 	.byte	0x04, 0x11
        /*02de*/ 	.short	(.L_134 - .L_133)
	.align		4
.L_133:
        /*02e0*/ 	.word	index@(_ZN7cutlass13device_kernelIN5flash19enable_sm80_to_sm89INS1_16FlashAttnFwdSm80INS1_25CollectiveMainloopFwdSm80ILi8ELi1ELb0EN4cute5tupleIJNS5_1CILi128EEENS7_ILi32EEENS7_ILi256EEEEEELi256ENS_6half_tEfNS_4arch4Sm80ELb0ELb1ELb1ELb1ELb0ELb1ELb1ELb1EEENS1_21CollectiveEpilogueFwdINS6_IJS8_SA_S9_EEENS6_IJNS7_ILi1EEESI_SI_EEESC_SE_Li256ELb1ELb1ELb1ELb0EEENS1_36VarlenDynamicPersistentTileSchedulerILi128ELi32ELi256ELi256ELb1ELb1ELb0ELb1ELb0ELb1EEEEEEEEEvNT_6ParamsE)
        /*02e4*/ 	.word	0x00000000


	//----- nvinfo : EIATTR_REGCOUNT
	.align		4
.L_134:
        /*02e8*/ 	.byte	0x04, 0x2f
        /*02ea*/ 	.short	(.L_136 - .L_135)
	.align		4
.L_135:
        /*02ec*/ 	.word	index@(_ZN7cutlass13device_kernelIN5flash19enable_sm80_to_sm89INS1_16FlashAttnFwdSm80INS1_25CollectiveMainloopFwdSm80ILi8ELi1ELb1EN4cute5tupleIJNS5_1CILi128EEENS7_ILi48EEENS7_ILi256EEEEEELi256ENS_6half_tEfNS_4arch4Sm80ELb0ELb1ELb1ELb1ELb0ELb0ELb1ELb1EEENS1_21CollectiveEpilogueFwdINS6_IJS8_SA_S9_EEENS6_IJNS7_ILi1EEESI_SI_EEESC_SE_Li256ELb1ELb1ELb1ELb0EEENS1_36VarlenDynamicPersistentTileSchedulerILi128ELi48ELi256ELi256ELb1ELb1ELb0ELb1ELb0ELb1EEEEEEEEEvNT_6ParamsE)
        /*02f0*/ 	.word	0x00000004


	//----- nvinfo : EIATTR_FRAME_SIZE
	.align		4
.L_136:
        /*02f4*/ 	.byte	0x04, 0x11
        /*02f6*/ 	.short	(.L_138 - .L_137)
	.align		4
.L_137:
        /*02f8*/ 	.word	index@(_ZN7cutlass13device_kernelIN5flash19enable_sm80_to_sm89INS1_16FlashAttnFwdSm80INS1_25CollectiveMainloopFwdSm80ILi8ELi1ELb1EN4cute5tupleIJNS5_1CILi128EEENS7_ILi48EEENS7_ILi256EEEEEELi256ENS_6half_tEfNS_4arch4Sm80ELb0ELb1ELb1ELb1ELb0ELb0ELb1ELb1EEENS1_21CollectiveEpilogueFwdINS6_IJS8_SA_S9_EEENS6_IJNS7_ILi1EEESI_SI_EEESC_SE_Li256ELb1ELb1ELb1ELb0EEENS1_36VarlenDynamicPersistentTileSchedulerILi128ELi48ELi256ELi256ELb1ELb1ELb0ELb1ELb0ELb1EEEEEEEEEvNT_6ParamsE)
        /*02fc*/ 	.word	0x00000000


	//----- nvinfo : EIATTR_REGCOUNT
	.align		4
.L_138:
        /*0300*/ 	.byte	0x04, 0x2f
        /*0302*/ 	.short	(.L_140 - .L_139)
	.align		4
.L_139:
        /*0304*/ 	.word	index@(_ZN7cutlass13device_kernelIN5flash19enable_sm80_to_sm89INS1_16FlashAttnFwdSm80INS1_25CollectiveMainloopFwdSm80ILi8ELi1ELb1EN4cute5tupleIJNS5_1CILi128EEENS7_ILi48EEENS7_ILi256EEEEEELi256ENS_6half_tEfNS_4arch4Sm80ELb0ELb1ELb1ELb0ELb0ELb0ELb1ELb1EEENS1_21CollectiveEpilogueFwdINS6_IJS8_SA_S9_EEENS6_IJNS7_ILi1EEESI_SI_EEESC_SE_Li256ELb0ELb1ELb1ELb0EEENS1_19SingleTileSchedulerILb0ELb1ELb1ELi128EEEEEEEEEvNT_6ParamsE)
        /*0308*/ 	.word	0x00000004


	//----- nvinfo : EIATTR_FRAME_SIZE
	.align		4
.L_140:
        /*030c*/ 	.byte	0x04, 0x11
        /*030e*/ 	.short	(.L_142 - .L_141)
	.align		4
.L_141:
        /*0310*/ 	.word	index@(_ZN7cutlass13device_kernelIN5flash19enable_sm80_to_sm89INS1_16FlashAttnFwdSm80INS1_25CollectiveMainloopFwdSm80ILi8ELi1ELb1EN4cute5tupleIJNS5_1CILi128EEENS7_ILi48EEENS7_ILi256EEEEEELi256ENS_6half_tEfNS_4arch4Sm80ELb0ELb1ELb1ELb0ELb0ELb0ELb1ELb1EEENS1_21CollectiveEpilogueFwdINS6_IJS8_SA_S9_EEENS6_IJNS7_ILi1EEESI_SI_EEESC_SE_Li256ELb0ELb1ELb1ELb0EEENS1_19SingleTileSchedulerILb0ELb1ELb1ELi128EEEEEEEEEvNT_6ParamsE)
        /*0314*/ 	.word	0x00000000


	//----- nvinfo : EIATTR_REGCOUNT
	.align		4
.L_142:
        /*0318*/ 	.byte	0x04, 0x2f
        /*031a*/ 	.short	(.L_144 - .L_143)
	.align		4
.L_143:
        /*031c*/ 	.word	index@(_ZN7cutlass13device_kernelIN5flash19enable_sm80_to_sm89INS1_16FlashAttnFwdSm80INS1_25CollectiveMainloopFwdSm80ILi8ELi1ELb0EN4cute5tupleIJNS5_1CILi128EEENS7_ILi32EEENS7_ILi256EEEEEELi256ENS_6half_tEfNS_4arch4Sm80ELb0ELb0ELb1ELb1ELb0ELb1ELb1ELb1EEENS1_21CollectiveEpilogueFwdINS6_IJS8_SA_S9_EEENS6_IJNS7_ILi1EEESI_SI_EEESC_SE_Li256ELb1ELb1ELb1ELb0EEENS1_36VarlenDynamicPersistentTileSchedulerILi128ELi32ELi256ELi256ELb1ELb1ELb0ELb0ELb1ELb1EEEEEEEEEvNT_6ParamsE)
        /*0320*/ 	.word	0x00000004


	//----- nvinfo : EIATTR_FRAME_SIZE
	.align		4
.L_144:
        /*0324*/ 	.byte	0x04, 0x11
        /*0326*/ 	.short	(.L_146 - .L_145)
	.align		4
.L_145:
        /*0328*/ 	.word	index@(_ZN7cutlass13device_kernelIN5flash19enable_sm80_to_sm89INS1_16FlashAttnFwdSm80INS1_25CollectiveMainloopFwdSm80ILi8ELi1ELb0EN4cute5tupleIJNS5_1CILi128EEENS7_ILi32EEENS7_ILi256EEEEEELi256ENS_6half_tEfNS_4arch4Sm80ELb0ELb0ELb1ELb1ELb0ELb1ELb1ELb1EEENS1_21CollectiveEpilogueFwdINS6_IJS8_SA_S9_EEENS6_IJNS7_ILi1EEESI_SI_EEESC_SE_Li256ELb1ELb1ELb1ELb0EEENS1_36VarlenDynamicPersistentTileSchedulerILi128ELi32ELi256ELi256ELb1ELb1ELb0ELb0ELb1ELb1EEEEEEEEEvNT_6ParamsE)
        /*032c*/ 	.word	0x00000000


	//----- nvinfo : EIATTR_REGCOUNT
	.align		4
.L_146:
        /*0330*/ 	.byte	0x04, 0x2f
        /*0332*/ 	.short	(.L_148 - .L_147)
	.align		4
.L_147:
        /*0334*/ 	.word	index@(_ZN7cutlass13device_kernelIN5flash19enable_sm80_to_sm89INS1_16FlashAttnFwdSm80INS1_25CollectiveMainloopFwdSm80ILi8ELi1ELb1EN4cute5tupleIJNS5_1CILi128EEENS7_ILi48EEENS7_ILi256EEEEEELi256ENS_6half_tEfNS_4arch4Sm80ELb0ELb0ELb1ELb1ELb0ELb0ELb1ELb1EEENS1_21CollectiveEpilogueFwdINS6_IJS8_SA_S9_EEENS6_IJNS7_ILi1EEESI_SI_EEESC_SE_Li256ELb1ELb1ELb1ELb0EEENS1_36VarlenDynamicPersistentTileSchedulerILi128ELi48ELi256ELi256ELb1ELb1ELb0ELb0ELb1ELb1EEEEEEEEEvNT_6ParamsE)
        /*0338*/ 	.word	0x00000004


	//----- nvinfo : EIATTR_FRAME_SIZE
	.align		4
.L_148:
        /*033c*/ 	.byte	0x04, 0x11
        /*033e*/ 	.short	(.L_150 - .L_149)
	.align		4
.L_149:
        /*0340*/ 	.word	index@(_ZN7cutlass13device_kernelIN5flash19enable_sm80_to_sm89INS1_16FlashAttnFwdSm80INS1_25CollectiveMainloopFwdSm80ILi8ELi1ELb1EN4cute5tupleIJNS5_1CILi128EEENS7_ILi48EEENS7_ILi256EEEEEELi256ENS_6half_tEfNS_4arch4Sm80ELb0ELb0ELb1ELb1ELb0ELb0ELb1ELb1EEENS1_21CollectiveEpilogueFwdINS6_IJS8_SA_S9_EEENS6_IJNS7_ILi1EEESI_SI_EEESC_SE_Li256ELb1ELb1ELb1ELb0EEENS1_36VarlenDynamicPersistentTileSchedulerILi128ELi48ELi256ELi256ELb1ELb1ELb0ELb0ELb1ELb1EEEEEEEEEvNT_6ParamsE)
        /*0344*/ 	.word	0x00000000


	//----- nvinfo : EIATTR_REGCOUNT
	.align		4
.L_150:
        /*0348*/ 	.byte	0x04, 0x2f
        /*034a*/ 	.short	(.L_152 - .L_151)
	.align		4
.L_151:
        /*034c*/ 	.word	index@(_ZN7cutlass13device_kernelIN5flash19enable_sm80_to_sm89INS1_16FlashAttnFwdSm80INS1_25CollectiveMainloopFwdSm80ILi8ELi1ELb1EN4cute5tupleIJNS5_1CILi128EEENS7_ILi64EEENS7_ILi256EEEEEELi256ENS_6half_tEfNS_4arch4Sm80ELb0ELb0ELb1ELb0ELb0ELb0ELb1ELb1EEENS1_21CollectiveEpilogueFwdINS6_IJS8_SA_S9_EEENS6_IJNS7_ILi1EEESI_SI_EEESC_SE_Li256ELb0ELb1ELb1ELb0EEENS1_19SingleTileSchedulerILb0ELb1ELb1ELi128EEEEEEEEEvNT_6ParamsE)
        /*0350*/ 	.word	0x00000004


	//----- nvinfo : EIATTR_FRAME_SIZE
	.align		4
.L_152:
        /*0354*/ 	.byte	0x04, 0x11
        /*0356*/ 	.short	(.L_154 - .L_153)
	.align		4
.L_153:
        /*0358*/ 	.word	index@(_ZN7cutlass13device_kernelIN5flash19enable_sm80_to_sm89INS1_16FlashAttnFwdSm80INS1_25CollectiveMainloopFwdSm80ILi8ELi1ELb1EN4cute5tupleIJNS5_1CILi128EEENS7_ILi64EEENS7_ILi256EEEEEELi256ENS_6half_tEfNS_4arch4Sm80ELb0ELb0ELb1ELb0ELb0ELb0ELb1ELb1EEENS1_21CollectiveEpilogueFwdINS6_IJS8_SA_S9_EEENS6_IJNS7_ILi1EEESI_SI_EEESC_SE_Li256ELb0ELb1ELb1ELb0EEENS1_19SingleTileSchedulerILb0ELb1ELb1ELi128EEEEEEEEEvNT_6ParamsE)
        /*035c*/ 	.word	0x00000000


	//----- nvinfo : EIATTR_MIN_STACK_SIZE
	.align		4
.L_154:
        /*0360*/ 	.byte	0x04, 0x12
        /*0362*/ 	.short	(.L_156 - .L_155)
	.align		4
.L_155:
        /*0364*/ 	.word	index@(_ZN7cutlass13device_kernelIN5flash19enable_sm80_to_sm89INS1_16FlashAttnFwdSm80INS1_25CollectiveMainloopFwdSm80ILi8ELi1ELb1EN4cute5tupleIJNS5_1CILi128EEENS7_ILi64EEENS7_ILi256EEEEEELi256ENS_6half_tEfNS_4arch4Sm80ELb0ELb0ELb1ELb0ELb0ELb0ELb1ELb1EEENS1_21CollectiveEpilogueFwdINS6_IJS8_SA_S9_EEENS6_IJNS7_ILi1EEESI_SI_EEESC_SE_Li256ELb0ELb1ELb1ELb0EEENS1_19SingleTileSchedulerILb0ELb1ELb1ELi128EEEEEEEEEvNT_6ParamsE)
        /*0368*/ 	.word	0x00000000


	//----- nvinfo : EIATTR_MIN_STACK_SIZE
	.align		4
.L_156:
        /*036c*/ 	.byte	0x04, 0x12
        /*036e*/ 	.short	(.L_158 - .L_157)
	.align		4
.L_157:
        /*0370*/ 	.word	index@(_ZN7cutlass13device_kernelIN5flash19enable_sm80_to_sm89INS1_16FlashAttnFwdSm80INS1_25CollectiveMainloopFwdSm80ILi8ELi1ELb1EN4cute5tupleIJNS5_1CILi128EEENS7_ILi48EEENS7_ILi256EEEEEELi256ENS_6half_tEfNS_4arch4Sm80ELb0ELb0ELb1ELb1ELb0ELb0ELb1ELb1EEENS1_21CollectiveEpilogueFwdINS6_IJS8_SA_S9_EEENS6_IJNS7_ILi1EEESI_SI_EEESC_SE_Li256ELb1ELb1ELb1ELb0EEENS1_36VarlenDynamicPersistentTileSchedulerILi128ELi48ELi256ELi256ELb1ELb1ELb0ELb0ELb1ELb1EEEEEEEEEvNT_6ParamsE)
        /*0374*/ 	.word	0x00000000


	//----- nvinfo : EIATTR_MIN_STACK_SIZE
	.align		4
.L_158:
        /*0378*/ 	.byte	0x04, 0x12
        /*037a*/ 	.short	(.L_160 - .L_159)
	.align		4
.L_159:
        /*037c*/ 	.word	index@(_ZN7cutlass13device_kernelIN5flash19enable_sm80_to_sm89INS1_16FlashAttnFwdSm80INS1_25CollectiveMainloopFwdSm80ILi8ELi1ELb0EN4cute5tupleIJNS5_1CILi128EEENS7_ILi32EEENS7_ILi256EEEEEELi256ENS_6half_tEfNS_4arch4Sm80ELb0ELb0ELb1ELb1ELb0ELb1ELb1ELb1EEENS1_21CollectiveEpilogueFwdINS6_IJS8_SA_S9_EEENS6_IJNS7_ILi1EEESI_SI_EEESC_SE_Li256ELb1ELb1ELb1ELb0EEENS1_36VarlenDynamicPersistentTileSchedulerILi128ELi32ELi256ELi256ELb1ELb1ELb0ELb0ELb1ELb1EEEEEEEEEvNT_6ParamsE)
        /*0380*/ 	.word	0x00000000


	//----- nvinfo : EIATTR_MIN_STACK_SIZE
	.align		4
.L_160:
        /*0384*/ 	.byte	0x04, 0x12
        /*0386*/ 	.short	(.L_162 - .L_161)
	.align		4
.L_161:
        /*0388*/ 	.word	index@(_ZN7cutlass13device_kernelIN5flash19enable_sm80_to_sm89INS1_16FlashAttnFwdSm80INS1_25CollectiveMainloopFwdSm80ILi8ELi1ELb1EN4cute5tupleIJNS5_1CILi128EEENS7_ILi48EEENS7_ILi256EEEEEELi256ENS_6half_tEfNS_4arch4Sm80ELb0ELb1ELb1ELb0ELb0ELb0ELb1ELb1EEENS1_21CollectiveEpilogueFwdINS6_IJS8_SA_S9_EEENS6_IJNS7_ILi1EEESI_SI_EEESC_SE_Li256ELb0ELb1ELb1ELb0EEENS1_19SingleTileSchedulerILb0ELb1ELb1ELi128EEEEEEEEEvNT_6ParamsE)
        /*038c*/ 	.word	0x00000000


	//----- nvinfo : EIATTR_MIN_STACK_SIZE
	.align		4
.L_162:
        /*0390*/ 	.byte	0x04, 0x12
        /*0392*/ 	.short	(.L_164 - .L_163)
	.align		4
.L_163:
        /*0394*/ 	.word	index@(_ZN7cutlass13device_kernelIN5flash19enable_sm80_to_sm89INS1_16FlashAttnFwdSm80INS1_25CollectiveMainloopFwdSm80ILi8ELi1ELb1EN4cute5tupleIJNS5_1CILi128EEENS7_ILi48EEENS7_ILi256EEEEEELi256ENS_6half_tEfNS_4arch4Sm80ELb0ELb1ELb1ELb1ELb0ELb0ELb1ELb1EEENS1_21CollectiveEpilogueFwdINS6_IJS8_SA_S9_EEENS6_IJNS7_ILi1EEESI_SI_EEESC_SE_Li256ELb1ELb1ELb1ELb0EEENS1_36VarlenDynamicPersistentTileSchedulerILi128ELi48ELi256ELi256ELb1ELb1ELb0ELb1ELb0ELb1EEEEEEEEEvNT_6ParamsE)
        /*0398*/ 	.word	0x00000000


	//----- nvinfo : EIATTR_MIN_STACK_SIZE
	.align		4
.L_164:
        /*039c*/ 	.byte	0x04, 0x12
        /*039e*/ 	.short	(.L_166 - .L_165)
	.align		4
.L_165:
        /*03a0*/ 	.word	index@(_ZN7cutlass13device_kernelIN5flash19enable_sm80_to_sm89INS1_16FlashAttnFwdSm80INS1_25CollectiveMainloopFwdSm80ILi8ELi1ELb0EN4cute5tupleIJNS5_1CILi128EEENS7_ILi32EEENS7_ILi256EEEEEELi256ENS_6half_tEfNS_4arch4Sm80ELb0ELb1ELb1ELb1ELb0ELb1ELb1ELb1EEENS1_21CollectiveEpilogueFwdINS6_IJS8_SA_S9_EEENS6_IJNS7_ILi1EEESI_SI_EEESC_SE_Li256ELb1ELb1ELb1ELb0EEENS1_36VarlenDynamicPersistentTileSchedulerILi128ELi32ELi256ELi256ELb1ELb1ELb0ELb1ELb0ELb1EEEEEEEEEvNT_6ParamsE)
        /*03a4*/ 	.word	0x00000000


	//----- nvinfo : EIATTR_MIN_STACK_SIZE
	.align		4
.L_166:
        /*03a8*/ 	.byte	0x04, 0x12
        /*03aa*/ 	.short	(.L_168 - .L_167)
	.align		4
.L_167:
        /*03ac*/ 	.word	index@(_ZN7cutlass13device_kernelIN5flash19enable_sm80_to_sm89INS1_16FlashAttnFwdSm80INS1_25CollectiveMainloopFwdSm80ILi8ELi1ELb1EN4cute5tupleIJNS5_1CILi128EEENS7_ILi64EEENS7_ILi256EEEEEELi256ENS_6half_tEfNS_4arch4Sm80ELb1ELb0ELb1ELb0ELb0ELb0ELb1ELb1EEENS1_21CollectiveEpilogueFwdINS6_IJS8_SA_S9_EEENS6_IJNS7_ILi1EEESI_SI_EEESC_SE_Li256ELb0ELb1ELb1ELb0EEENS1_30DynamicPersistentTileSchedulerILi256ELi256ELb1ELb1ELb0EEEEEEEEEvNT_6ParamsE)
        /*03b0*/ 	.word	0x00000000


	//----- nvinfo : EIATTR_MIN_STACK_SIZE
	.align		4
.L_168:
        /*03b4*/ 	.byte	0x04, 0x12
        /*03b6*/ 	.short	(.L_170 - .L_169)
	.align		4
.L_169:
        /*03b8*/ 	.word	index@(_ZN7cutlass13device_kernelIN5flash19enable_sm80_to_sm89INS1_16FlashAttnFwdSm80INS1_25CollectiveMainloopFwdSm80ILi8ELi1ELb1EN4cute5tupleIJNS5_1CILi128EEENS7_ILi48EEENS7_ILi256EEEEEELi256ENS_6half_tEfNS_4arch4Sm80ELb1ELb0ELb1ELb1ELb0ELb0ELb1ELb1EEENS1_21CollectiveEpilogueFwdINS6_IJS8_SA_S9_EEENS6_IJNS7_ILi1EEESI_SI_EEESC_SE_Li256ELb1ELb1ELb1ELb0EEENS1_36VarlenDynamicPersistentTileSchedulerILi128ELi48ELi256ELi256ELb1ELb1ELb0ELb1ELb1ELb1EEEEEEEEEvNT_6ParamsE)
        /*03bc*/ 	.word	0x00000000


	//----- nvinfo : EIATTR_MIN_STACK_SIZE
	.align		4
.L_170:
        /*03c0*/ 	.byte	0x04, 0x12
        /*03c2*/ 	.short	(.L_172 - .L_171)
	.align		4
.L_171:
        /*03c4*/ 	.word	index@(_ZN7cutlass13device_kernelIN5flash19enable_sm80_to_sm89INS1_16FlashAttnFwdSm80INS1_25CollectiveMainloopFwdSm80ILi8ELi1ELb0EN4cute5tupleIJNS5_1CILi128EEENS7_ILi32EEENS7_ILi256EEEEEELi256ENS_6half_tEfNS_4arch4Sm80ELb1ELb0ELb1ELb1ELb0ELb1ELb1ELb1EEENS1_21CollectiveEpilogueFwdINS6_IJS8_SA_S9_EEENS6_IJNS7_ILi1EEESI_SI_EEESC_SE_Li256ELb1ELb1ELb1ELb0EEENS1_36VarlenDynamicPersistentTileSchedulerILi128ELi32ELi256ELi256ELb1ELb1ELb0ELb1ELb1ELb1EEEEEEEEEvNT_6ParamsE)
        /*03c8*/ 	.word	0x00000000


	//----- nvinfo : EIATTR_MIN_STACK_SIZE
	.align		4
.L_172:
        /*03cc*/ 	.byte	0x04, 0x12
        /*03ce*/ 	.short	(.L_174 - .L_173)
	.align		4
.L_173:
        /*03d0*/ 	.word	index@(_ZN7cutlass13device_kernelIN5flash19enable_sm80_to_sm89INS1_16FlashAttnFwdSm80INS1_25CollectiveMainloopFwdSm80ILi8ELi1ELb0EN4cute5tupleIJNS5_1CILi128EEENS7_ILi96EEENS7_ILi256EEEEEELi256ENS_6half_tEfNS_4arch4Sm80ELb0ELb0ELb1ELb0ELb0ELb0ELb1ELb1EEENS1_21CollectiveEpilogueFwdINS6_IJS8_SA_S9_EEENS6_IJNS7_ILi1EEESI_SI_EEESC_SE_Li256ELb0ELb1ELb1ELb0EEENS1_19SingleTileSchedulerILb0ELb1ELb1ELi128EEEEEEEEEvNT_6ParamsE)
        /*03d4*/ 	.word	0x00000000


	//----- nvinfo : EIATTR_MIN_STACK_SIZE
	.align		4
.L_174:
        /*03d8*/ 	.byte	0x04, 0x12
        /*03da*/ 	.short	(.L_176 - .L_175)
	.align		4
.L_175:
        /*03dc*/ 	.word	index@(_ZN7cutlass13device_kernelIN5flash19enable_sm80_to_sm89INS1_16FlashAttnFwdSm80INS1_25CollectiveMainloopFwdSm80ILi8ELi1ELb0EN4cute5tupleIJNS5_1CILi128EEENS7_ILi64EEENS7_ILi256EEEEEELi256ENS_6half_tEfNS_4arch4Sm80ELb0ELb0ELb1ELb1ELb0ELb0ELb1ELb1EEENS1_21CollectiveEpilogueFwdINS6_IJS8_SA_S9_EEENS6_IJNS7_ILi1EEESI_SI_EEESC_SE_Li256ELb1ELb1ELb1ELb0EEENS1_36VarlenDynamicPersistentTileSchedulerILi128ELi64ELi256ELi256ELb1ELb1ELb0ELb0ELb1ELb1EEEEEEEEEvNT_6ParamsE)
        /*03e0*/ 	.word	0x00000000


	//----- nvinfo : EIATTR_MIN_STACK_SIZE
	.align		4
.L_176:
        /*03e4*/ 	.byte	0x04, 0x12
        /*03e6*/ 	.short	(.L_178 - .L_177)
	.align		4
.L_177:
        /*03e8*/ 	.word	index@(_ZN7cutlass13device_kernelIN5flash19enable_sm80_to_sm89INS1_16FlashAttnFwdSm80INS1_25CollectiveMainloopFwdSm80ILi8ELi1ELb0EN4cute5tupleIJNS5_1CILi128EEENS7_ILi48EEENS7_ILi256EEEEEELi256ENS_6half_tEfNS_4arch4Sm80ELb0ELb0ELb1ELb1ELb0ELb1ELb1ELb1EEENS1_21CollectiveEpilogueFwdINS6_IJS8_SA_S9_EEENS6_IJNS7_ILi1EEESI_SI_EEESC_SE_Li256ELb1ELb1ELb1ELb0EEENS1_36VarlenDynamicPersistentTileSchedulerILi128ELi48ELi256ELi256ELb1ELb1ELb0ELb0ELb1ELb1EEEEEEEEEvNT_6ParamsE)
        /*03ec*/ 	.word	0x00000000


	//----- nvinfo : EIATTR_MIN_STACK_SIZE
	.align		4
.L_178:
        /*03f0*/ 	.byte	0x04, 0x12
        /*03f2*/ 	.short	(.L_180 - .L_179)
	.align		4
.L_179:
        /*03f4*/ 	.word	index@(_ZN7cutlass13device_kernelIN5flash19enable_sm80_to_sm89INS1_16FlashAttnFwdSm80INS1_25CollectiveMainloopFwdSm80ILi8ELi1ELb0EN4cute5tupleIJNS5_1CILi128EEENS7_ILi64EEENS7_ILi256EEEEEELi256ENS_6half_tEfNS_4arch4Sm80ELb0ELb1ELb1ELb0ELb0ELb0ELb1ELb1EEENS1_21CollectiveEpilogueFwdINS6_IJS8_SA_S9_EEENS6_IJNS7_ILi1EEESI_SI_EEESC_SE_Li256ELb0ELb1ELb1ELb0EEENS1_19SingleTileSchedulerILb0ELb1ELb1ELi128EEEEEEEEEvNT_6ParamsE)
        /*03f8*/ 	.word	0x00000000


	//----- nvinfo : EIATTR_MIN_STACK_SIZE
	.align		4
.L_180:
        /*03fc*/ 	.byte	0x04, 0x12
        /*03fe*/ 	.short	(.L_182 - .L_181)
	.align		4
.L_181:
        /*0400*/ 	.word	index@(_ZN7cutlass13device_kernelIN5flash19enable_sm80_to_sm89INS1_16FlashAttnFwdSm80INS1_25CollectiveMainloopFwdSm80ILi8ELi1ELb0EN4cute5tupleIJNS5_1CILi128EEENS7_ILi64EEENS7_ILi256EEEEEELi256ENS_6half_tEfNS_4arch4Sm80ELb0ELb1ELb1ELb1ELb0ELb0ELb1ELb1EEENS1_21CollectiveEpilogueFwdINS6_IJS8_SA_S9_EEENS6_IJNS7_ILi1EEESI_SI_EEESC_SE_Li256ELb1ELb1ELb1ELb0EEENS1_36VarlenDynamicPersistentTileSchedulerILi128ELi64ELi256ELi256ELb1ELb1ELb0ELb1ELb0ELb1EEEEEEEEEvNT_6ParamsE)
        /*0404*/ 	.word	0x00000000


	//----- nvinfo : EIATTR_MIN_STACK_SIZE
	.align		4
.L_182:
        /*0408*/ 	.byte	0x04, 0x12
        /*040a*/ 	.short	(.L_184 - .L_183)
	.align		4
.L_183:
        /*040c*/ 	.word	index@(_ZN7cutlass13device_kernelIN5flash19enable_sm80_to_sm89INS1_16FlashAttnFwdSm80INS1_25CollectiveMainloopFwdSm80ILi8ELi1ELb0EN4cute5tupleIJNS5_1CILi128EEENS7_ILi48EEENS7_ILi256EEEEEELi256ENS_6half_tEfNS_4arch4Sm80ELb0ELb1ELb1ELb1ELb0ELb1ELb1ELb1EEENS1_21CollectiveEpilogueFwdINS6_IJS8_SA_S9_EEENS6_IJNS7_ILi1EEESI_SI_EEESC_SE_Li256ELb1ELb1ELb1ELb0EEENS1_36VarlenDynamicPersistentTileSchedulerILi128ELi48ELi256ELi256ELb1ELb1ELb0ELb1ELb0ELb1EEEEEEEEEvNT_6ParamsE)
        /*0410*/ 	.word	0x00000000


	//----- nvinfo : EIATTR_MIN_STACK_SIZE
	.align		4
.L_184:
        /*0414*/ 	.byte	0x04, 0x12
        /*0416*/ 	.short	(.L_186 - .L_185)
	.align		4
.L_185:
        /*0418*/ 	.word	index@(_ZN7cutlass13device_kernelIN5flash19enable_sm80_to_sm89INS1_16FlashAttnFwdSm80INS1_25CollectiveMainloopFwdSm80ILi8ELi1ELb0EN4cute5tupleIJNS5_1CILi128EEENS7_ILi96EEENS7_ILi256EEEEEELi256ENS_6half_tEfNS_4arch4Sm80ELb1ELb0ELb1ELb0ELb0ELb0ELb1ELb1EEENS1_21CollectiveEpilogueFwdINS6_IJS8_SA_S9_EEENS6_IJNS7_ILi1EEESI_SI_EEESC_SE_Li256ELb0ELb1ELb1ELb0EEENS1_30DynamicPersistentTileSchedulerILi256ELi256ELb1ELb1ELb0EEEEEEEEEvNT_6ParamsE)
        /*041c*/ 	.word	0x00000000


	//----- nvinfo : EIATTR_MIN_STACK_SIZE
	.align		4
.L_186:
        /*0420*/ 	.byte	0x04, 0x12
        /*0422*/ 	.short	(.L_188 - .L_187)
	.align		4
.L_187:
        /*0424*/ 	.word	index@(_ZN7cutlass13device_kernelIN5flash19enable_sm80_to_sm89INS1_16FlashAttnFwdSm80INS1_25CollectiveMainloopFwdSm80ILi8ELi1ELb0EN4cute5tupleIJNS5_1CILi128EEENS7_ILi64EEENS7_ILi256EEEEEELi256ENS_6half_tEfNS_4arch4Sm80ELb1ELb0ELb1ELb1ELb0ELb0ELb1ELb1EEENS1_21CollectiveEpilogueFwdINS6_IJS8_SA_S9_EEENS6_IJNS7_ILi1EEESI_SI_EEESC_SE_Li256ELb1ELb1ELb1ELb0EEENS1_36VarlenDynamicPersistentTileSchedulerILi128ELi64ELi256ELi256ELb1ELb1ELb0ELb1ELb1ELb1EEEEEEEEEvNT_6ParamsE)
        /*0428*/ 	.word	0x00000000


	//----- nvinfo : EIATTR_MIN_STACK_SIZE
	.align		4
.L_188:
        /*042c*/ 	.byte	0x04, 0x12
        /*042e*/ 	.short	(.L_190 - .L_189)
	.align		4
.L_189:
        /*0430*/ 	.word	index@(_ZN7cutlass13device_kernelIN5flash19enable_sm80_to_sm89INS1_16FlashAttnFwdSm80INS1_25CollectiveMainloopFwdSm80ILi8ELi1ELb0EN4cute5tupleIJNS5_1CILi128EEENS7_ILi48EEENS7_ILi256EEEEEELi256ENS_6half_tEfNS_4arch4Sm80ELb1ELb0ELb1ELb1ELb0ELb1ELb1ELb1EEENS1_21CollectiveEpilogueFwdINS6_IJS8_SA_S9_EEENS6_IJNS7_ILi1EEESI_SI_EEESC_SE_Li256ELb1ELb1ELb1ELb0EEENS1_36VarlenDynamicPersistentTileSchedulerILi128ELi48ELi256ELi256ELb1ELb1ELb0ELb1ELb1ELb1EEEEEEEEEvNT_6ParamsE)
        /*0434*/ 	.word	0x00000000


	//----- nvinfo : EIATTR_MIN_STACK_SIZE
	.align		4
.L_190:
        /*0438*/ 	.byte	0x04, 0x12
        /*043a*/ 	.short	(.L_192 - .L_191)
	.align		4
.L_191:
        /*043c*/ 	.word	index@(_ZN7cutlass13device_kernelIN5flash19enable_sm80_to_sm89INS1_16FlashAttnFwdSm80INS1_25CollectiveMainloopFwdSm80ILi8ELi1ELb1EN4cute5tupleIJNS5_1CILi128EEENS7_ILi64EEENS7_ILi256EEEEEELi256ENS_6half_tEfNS_4arch4Sm80ELb0ELb0ELb0ELb0ELb0ELb0ELb1ELb1EEENS1_21CollectiveEpilogueFwdINS6_IJS8_SA_S9_EEENS6_IJNS7_ILi1EEESI_SI_EEESC_SE_Li256ELb0ELb1ELb1ELb0EEENS1_19SingleTileSchedulerILb0ELb1ELb1ELi128EEEEEEEEEvNT_6ParamsE)
        /*0440*/ 	.word	0x00000000


	//----- nvinfo : EIATTR_MIN_STACK_SIZE
	.align		4
.L_192:
        /*0444*/ 	.byte	0x04, 0x12
        /*0446*/ 	.short	(.L_194 - .L_193)
	.align		4
.L_193:
        /*0448*/ 	.word	index@(_ZN7cutlass13device_kernelIN5flash19enable_sm80_to_sm89INS1_16FlashAttnFwdSm80INS1_25CollectiveMainloopFwdSm80ILi8ELi1ELb1EN4cute5tupleIJNS5_1CILi128EEENS7_ILi48EEENS7_ILi256EEEEEELi256ENS_6half_tEfNS_4arch4Sm80ELb0ELb0ELb0ELb1ELb0ELb0ELb1ELb1EEENS1_21CollectiveEpilogueFwdINS6_IJS8_SA_S9_EEENS6_IJNS7_ILi1EEESI_SI_EEESC_SE_Li256ELb1ELb1ELb1ELb0EEENS1_36VarlenDynamicPersistentTileSchedulerILi128ELi48ELi256ELi256ELb1ELb1ELb0ELb0ELb1ELb1EEEEEEEEEvNT_6ParamsE)
        /*044c*/ 	.word	0x00000000


	//----- nvinfo : EIATTR_MIN_STACK_SIZE
	.align		4
.L_194:
        /*0450*/ 	.byte	0x04, 0x12
        /*0452*/ 	.short	(.L_196 - .L_195)
	.align		4
.L_195:
        /*0454*/ 	.word	index@(_ZN7cutlass13device_kernelIN5flash19enable_sm80_to_sm89INS1_16FlashAttnFwdSm80INS1_25CollectiveMainloopFwdSm80ILi8ELi1ELb0EN4cute5tupleIJNS5_1CILi128EEENS7_ILi32EEENS7_ILi256EEEEEELi256ENS_6half_tEfNS_4arch4Sm80ELb0ELb0ELb0ELb1ELb0ELb1ELb1ELb1EEENS1_21CollectiveEpilogueFwdINS6_IJS8_SA_S9_EEENS6_IJNS7_ILi1EEESI_SI_EEESC_SE_Li256ELb1ELb1ELb1ELb0EEENS1_36VarlenDynamicPersistentTileSchedulerILi128ELi32ELi256ELi256ELb1ELb1ELb0ELb0ELb1ELb1EEEEEEEEEvNT_6ParamsE)
        /*0458*/ 	.word	0x00000000


	//----- nvinfo : EIATTR_MIN_STACK_SIZE
	.align		4
.L_196:
        /*045c*/ 	.byte	0x04, 0x12
        /*045e*/ 	.short	(.L_198 - .L_197)
	.align		4
.L_197:
        /*0460*/ 	.word	index@(_ZN7cutlass13device_kernelIN5flash19enable_sm80_to_sm89INS1_16FlashAttnFwdSm80INS1_25CollectiveMainloopFwdSm80ILi8ELi1ELb1EN4cute5tupleIJNS5_1CILi128EEENS7_ILi48EEENS7_ILi256EEEEEELi256ENS_6half_tEfNS_4arch4Sm80ELb0ELb1ELb0ELb0ELb0ELb0ELb1ELb1EEENS1_21CollectiveEpilogueFwdINS6_IJS8_SA_S9_EEENS6_IJNS7_ILi1EEESI_SI_EEESC_SE_Li256ELb0ELb1ELb1ELb0EEENS1_19SingleTileSchedulerILb0ELb1ELb1ELi128EEEEEEEEEvNT_6ParamsE)
        /*0464*/ 	.word	0x00000000


	//----- nvinfo : EIATTR_MIN_STACK_SIZE
	.align		4
.L_198:
        /*0468*/ 	.byte	0x04, 0x12
        /*046a*/ 	.short	(.L_200 - .L_199)
	.align		4
.L_199:
        /*046c*/ 	.word	index@(_ZN7cutlass13device_kernelIN5flash19enable_sm80_to_sm89INS1_16FlashAttnFwdSm80INS1_25CollectiveMainloopFwdSm80ILi8ELi1ELb1EN4cute5tupleIJNS5_1CILi128EEENS7_ILi48EEENS7_ILi256EEEEEELi256ENS_6half_tEfNS_4arch4Sm80ELb0ELb1ELb0ELb1ELb0ELb0ELb1ELb1EEENS1_21CollectiveEpilogueFwdINS6_IJS8_SA_S9_EEENS6_IJNS7_ILi1EEESI_SI_EEESC_SE_Li256ELb1ELb1ELb1ELb0EEENS1_36VarlenDynamicPersistentTileSchedulerILi128ELi48ELi256ELi256ELb1ELb1ELb0ELb1ELb0ELb1EEEEEEEEEvNT_6ParamsE)
        /*0470*/ 	.word	0x00000000


	//----- nvinfo : EIATTR_MIN_STACK_SIZE
	.align		4
.L_200:
        /*0474*/ 	.byte	0x04, 0x12
        /*0476*/ 	.short	(.L_202 - .L_201)
	.align		4
.L_201:
        /*0478*/ 	.word	index@(_ZN7cutlass13device_kernelIN5flash19enable_sm80_to_sm89INS1_16FlashAttnFwdSm80INS1_25CollectiveMainloopFwdSm80ILi8ELi1ELb0EN4cute5tupleIJNS5_1CILi128EEENS7_ILi32EEENS7_ILi256EEEEEELi256ENS_6half_tEfNS_4arch4Sm80ELb0ELb1ELb0ELb1ELb0ELb1ELb1ELb1EEENS1_21CollectiveEpilogueFwdINS6_IJS8_SA_S9_EEENS6_IJNS7_ILi1EEESI_SI_EEESC_SE_Li256ELb1ELb1ELb1ELb0EEENS1_36VarlenDynamicPersistentTileSchedulerILi128ELi32ELi256ELi256ELb1ELb1ELb0ELb1ELb0ELb1EEEEEEEEEvNT_6ParamsE)
        /*047c*/ 	.word	0x00000000


	//----- nvinfo : EIATTR_MIN_STACK_SIZE
	.align		4
.L_202:
        /*0480*/ 	.byte	0x04, 0x12
        /*0482*/ 	.short	(.L_204 - .L_203)
	.align		4
.L_203:
        /*0484*/ 	.word	index@(_ZN7cutlass13device_kernelIN5flash19enable_sm80_to_sm89INS1_16FlashAttnFwdSm80INS1_25CollectiveMainloopFwdSm80ILi8ELi1ELb1EN4cute5tupleIJNS5_1CILi128EEENS7_ILi64EEENS7_ILi256EEEEEELi256ENS_6half_tEfNS_4arch4Sm80ELb1ELb0ELb0ELb0ELb0ELb0ELb1ELb1EEENS1_21CollectiveEpilogueFwdINS6_IJS8_SA_S9_EEENS6_IJNS7_ILi1EEESI_SI_EEESC_SE_Li256ELb0ELb1ELb1ELb0EEENS1_30DynamicPersistentTileSchedulerILi256ELi256ELb1ELb1ELb0EEEEEEEEEvNT_6ParamsE)
        /*0488*/ 	.word	0x00000000


	//----- nvinfo : EIATTR_MIN_STACK_SIZE
	.align		4
.L_204:
        /*048c*/ 	.byte	0x04, 0x12
        /*048e*/ 	.short	(.L_206 - .L_205)
	.align		4
.L_205:
        /*0490*/ 	.word	index@(_ZN7cutlass13device_kernelIN5flash19enable_sm80_to_sm89INS1_16FlashAttnFwdSm80INS1_25CollectiveMainloopFwdSm80ILi8ELi1ELb1EN4cute5tupleIJNS5_1CILi128EEENS7_ILi48EEENS7_ILi256EEEEEELi256ENS_6half_tEfNS_4arch4Sm80ELb1ELb0ELb0ELb1ELb0ELb0ELb1ELb1EEENS1_21CollectiveEpilogueFwdINS6_IJS8_SA_S9_EEENS6_IJNS7_ILi1EEESI_SI_EEESC_SE_Li256ELb1ELb1ELb1ELb0EEENS1_36VarlenDynamicPersistentTileSchedulerILi128ELi48ELi256ELi256ELb1ELb1ELb0ELb1ELb1ELb1EEEEEEEEEvNT_6ParamsE)
        /*0494*/ 	.word	0x00000000


	//----- nvinfo : EIATTR_MIN_STACK_SIZE
	.align		4
.L_206:
        /*0498*/ 	.byte	0x04, 0x12
        /*049a*/ 	.short	(.L_208 - .L_207)
	.align		4
.L_207:
        /*049c*/ 	.word	index@(_ZN7cutlass13device_kernelIN5flash19enable_sm80_to_sm89INS1_16FlashAttnFwdSm80INS1_25CollectiveMainloopFwdSm80ILi8ELi1ELb0EN4cute5tupleIJNS5_1CILi128EEENS7_ILi32EEENS7_ILi256EEEEEELi256ENS_6half_tEfNS_4arch4Sm80ELb1ELb0ELb0ELb1ELb0ELb1ELb1ELb1EEENS1_21CollectiveEpilogueFwdINS6_IJS8_SA_S9_EEENS6_IJNS7_ILi1EEESI_SI_EEESC_SE_Li256ELb1ELb1ELb1ELb0EEENS1_36VarlenDynamicPersistentTileSchedulerILi128ELi32ELi256ELi256ELb1ELb1ELb0ELb1ELb1ELb1EEEEEEEEEvNT_6ParamsE)
        /*04a0*/ 	.word	0x00000000


	//----- nvinfo : EIATTR_MIN_STACK_SIZE
	.align		4
.L_208:
        /*04a4*/ 	.byte	0x04, 0x12
        /*04a6*/ 	.short	(.L_210 - .L_209)
	.align		4
.L_209:
        /*04a8*/ 	.word	index@(_ZN7cutlass13device_kernelIN5flash19enable_sm80_to_sm89INS1_16FlashAttnFwdSm80INS1_25CollectiveMainloopFwdSm80ILi8ELi1ELb0EN4cute5tupleIJNS5_1CILi128EEENS7_ILi96EEENS7_ILi256EEEEEELi256ENS_6half_tEfNS_4arch4Sm80ELb0ELb0ELb0ELb0ELb0ELb0ELb1ELb1EEENS1_21CollectiveEpilogueFwdINS6_IJS8_SA_S9_EEENS6_IJNS7_ILi1EEESI_SI_EEESC_SE_Li256ELb0ELb1ELb1ELb0EEENS1_19SingleTileSchedulerILb0ELb1ELb1ELi128EEEEEEEEEvNT_6ParamsE)
        /*04ac*/ 	.word	0x00000000


	//----- nvinfo : EIATTR_MIN_STACK_SIZE
	.align		4
.L_210:
        /*04b0*/ 	.byte	0x04, 0x12
        /*04b2*/ 	.short	(.L_212 - .L_211)
	.align		4
.L_211:
        /*04b4*/ 	.word	index@(_ZN7cutlass13device_kernelIN5flash19enable_sm80_to_sm89INS1_16FlashAttnFwdSm80INS1_25CollectiveMainloopFwdSm80ILi8ELi1ELb0EN4cute5tupleIJNS5_1CILi128EEENS7_ILi64EEENS7_ILi256EEEEEELi256ENS_6half_tEfNS_4arch4Sm80ELb0ELb0ELb0ELb1ELb0ELb0ELb1ELb1EEENS1_21CollectiveEpilogueFwdINS6_IJS8_SA_S9_EEENS6_IJNS7_ILi1EEESI_SI_EEESC_SE_Li256ELb1ELb1ELb1ELb0EEENS1_36VarlenDynamicPersistentTileSchedulerILi128ELi64ELi256ELi256ELb1ELb1ELb0ELb0ELb1ELb1EEEEEEEEEvNT_6ParamsE)
        /*04b8*/ 	.word	0x00000000


	//----- nvinfo : EIATTR_MIN_STACK_SIZE
	.align		4
.L_212:
        /*04bc*/ 	.byte	0x04, 0x12
        /*04be*/ 	.short	(.L_214 - .L_213)
	.align		4
.L_213:
        /*04c0*/ 	.word	index@(_ZN7cutlass13device_kernelIN5flash19enable_sm80_to_sm89INS1_16FlashAttnFwdSm80INS1_25CollectiveMainloopFwdSm80ILi8ELi1ELb0EN4cute5tupleIJNS5_1CILi128EEENS7_ILi48EEENS7_ILi256EEEEEELi256ENS_6half_tEfNS_4arch4Sm80ELb0ELb0ELb0ELb1ELb0ELb1ELb1ELb1EEENS1_21CollectiveEpilogueFwdINS6_IJS8_SA_S9_EEENS6_IJNS7_ILi1EEESI_SI_EEESC_SE_Li256ELb1ELb1ELb1ELb0EEENS1_36VarlenDynamicPersistentTileSchedulerILi128ELi48ELi256ELi256ELb1ELb1ELb0ELb0ELb1ELb1EEEEEEEEEvNT_6ParamsE)
        /*04c4*/ 	.word	0x00000000


	//----- nvinfo : EIATTR_MIN_STACK_SIZE
	.align		4
.L_214:
        /*04c8*/ 	.byte	0x04, 0x12
        /*04ca*/ 	.short	(.L_216 - .L_215)
	.align		4
.L_215:
        /*04cc*/ 	.word	index@(_ZN7cutlass13device_kernelIN5flash19enable_sm80_to_sm89INS1_16FlashAttnFwdSm80INS1_25CollectiveMainloopFwdSm80ILi8ELi1ELb0EN4cute5tupleIJNS5_1CILi128EEENS7_ILi64EEENS7_ILi256EEEEEELi256ENS_6half_tEfNS_4arch4Sm80ELb0ELb1ELb0ELb0ELb0ELb0ELb1ELb1EEENS1_21CollectiveEpilogueFwdINS6_IJS8_SA_S9_EEENS6_IJNS7_ILi1EEESI_SI_EEESC_SE_Li256ELb0ELb1ELb1ELb0EEENS1_19SingleTileSchedulerILb0ELb1ELb1ELi128EEEEEEEEEvNT_6ParamsE)
        /*04d0*/ 	.word	0x00000000


	//----- nvinfo : EIATTR_MIN_STACK_SIZE
	.align		4
.L_216:
        /*04d4*/ 	.byte	0x04, 0x12
        /*04d6*/ 	.short	(.L_218 - .L_217)
	.align		4
.L_217:
        /*04d8*/ 	.word	index@(_ZN7cutlass13device_kernelIN5flash19enable_sm80_to_sm89INS1_16FlashAttnFwdSm80INS1_25CollectiveMainloopFwdSm80ILi8ELi1ELb0EN4cute5tupleIJNS5_1CILi128EEENS7_ILi64EEENS7_ILi256EEEEEELi256ENS_6half_tEfNS_4arch4Sm80ELb0ELb1ELb0ELb1ELb0ELb0ELb1ELb1EEENS1_21CollectiveEpilogueFwdINS6_IJS8_SA_S9_EEENS6_IJNS7_ILi1EEESI_SI_EEESC_SE_Li256ELb1ELb1ELb1ELb0EEENS1_36VarlenDynamicPersistentTileSchedulerILi128ELi64ELi256ELi256ELb1ELb1ELb0ELb1ELb0ELb1EEEEEEEEEvNT_6ParamsE)
        /*04dc*/ 	.word	0x00000000


	//----- nvinfo : EIATTR_MIN_STACK_SIZE
	.align		4
.L_218:
        /*04e0*/ 	.byte	0x04, 0x12
        /*04e2*/ 	.short	(.L_220 - .L_219)
	.align		4
.L_219:
        /*04e4*/ 	.word	index@(_ZN7cutlass13device_kernelIN5flash19enable_sm80_to_sm89INS1_16FlashAttnFwdSm80INS1_25CollectiveMainloopFwdSm80ILi8ELi1ELb0EN4cute5tupleIJNS5_1CILi128EEENS7_ILi48EEENS7_ILi256EEEEEELi256ENS_6half_tEfNS_4arch4Sm80ELb0ELb1ELb0ELb1ELb0ELb1ELb1ELb1EEENS1_21CollectiveEpilogueFwdINS6_IJS8_SA_S9_EEENS6_IJNS7_ILi1EEESI_SI_EEESC_SE_Li256ELb1ELb1ELb1ELb0EEENS1_36VarlenDynamicPersistentTileSchedulerILi128ELi48ELi256ELi256ELb1ELb1ELb0ELb1ELb0ELb1EEEEEEEEEvNT_6ParamsE)
        /*04e8*/ 	.word	0x00000000


	//----- nvinfo : EIATTR_MIN_STACK_SIZE
	.align		4
.L_220:
        /*04ec*/ 	.byte	0x04, 0x12
        /*04ee*/ 	.short	(.L_222 - .L_221)
	.align		4
.L_221:
        /*04f0*/ 	.word	index@(_ZN7cutlass13device_kernelIN5flash19enable_sm80_to_sm89INS1_16FlashAttnFwdSm80INS1_25CollectiveMainloopFwdSm80ILi8ELi1ELb0EN4cute5tupleIJNS5_1CILi128EEENS7_ILi96EEENS7_ILi256EEEEEELi256ENS_6half_tEfNS_4arch4Sm80ELb1ELb0ELb0ELb0ELb0ELb0ELb1ELb1EEENS1_21CollectiveEpilogueFwdINS6_IJS8_SA_S9_EEENS6_IJNS7_ILi1EEESI_SI_EEESC_SE_Li256ELb0ELb1ELb1ELb0EEENS1_30DynamicPersistentTileSchedulerILi256ELi256ELb1ELb1ELb0EEEEEEEEEvNT_6ParamsE)
        /*04f4*/ 	.word	0x00000000


	//----- nvinfo : EIATTR_MIN_STACK_SIZE
	.align		4
.L_222:
        /*04f8*/ 	.byte	0x04, 0x12
        /*04fa*/ 	.short	(.L_224 - .L_223)
	.align		4
.L_223:
        /*04fc*/ 	.word	index@(_ZN7cutlass13device_kernelIN5flash19enable_sm80_to_sm89INS1_16FlashAttnFwdSm80INS1_25CollectiveMainloopFwdSm80ILi8ELi1ELb0EN4cute5tupleIJNS5_1CILi128EEENS7_ILi64EEENS7_ILi256EEEEEELi256ENS_6half_tEfNS_4arch4Sm80ELb1ELb0ELb0ELb1ELb0ELb0ELb1ELb1EEENS1_21CollectiveEpilogueFwdINS6_IJS8_SA_S9_EEENS6_IJNS7_ILi1EEESI_SI_EEESC_SE_Li256ELb1ELb1ELb1ELb0EEENS1_36VarlenDynamicPersistentTileSchedulerILi128ELi64ELi256ELi256ELb1ELb1ELb0ELb1ELb1ELb1EEEEEEEEEvNT_6ParamsE)
        /*0500*/ 	.word	0x00000000


	//----- nvinfo : EIATTR_MIN_STACK_SIZE
	.align		4
.L_224:
        /*0504*/ 	.byte	0x04, 0x12
        /*0506*/ 	.short	(.L_226 - .L_225)
	.align		4
.L_225:
        /*0508*/ 	.word	index@(_ZN7cutlass13device_kernelIN5flash19enable_sm80_to_sm89INS1_16FlashAttnFwdSm80INS1_25CollectiveMainloopFwdSm80ILi8ELi1ELb0EN4cute5tupleIJNS5_1CILi128EEENS7_ILi48EEENS7_ILi256EEEEEELi256ENS_6half_tEfNS_4arch4Sm80ELb1ELb0ELb0ELb1ELb0ELb1ELb1ELb1EEENS1_21CollectiveEpilogueFwdINS6_IJS8_SA_S9_EEENS6_IJNS7_ILi1EEESI_SI_EEESC_SE_Li256ELb1ELb1ELb1ELb0EEENS1_36VarlenDynamicPersistentTileSchedulerILi128ELi48ELi256ELi256ELb1ELb1ELb0ELb1ELb1ELb1EEEEEEEEEvNT_6ParamsE)
        /*050c*/ 	.word	0x00000000
.L_226:


//--------------------- .nv.compat                --------------------------
	.section	.nv.compat,"",@"SHT_CUDA_COMPAT_INFO"
	.align	4
        /*0000*/ 	.byte	0x02, 0x09, 0x01, 0x00, 0x02, 0x02, 0x01, 0x00, 0x02, 0x05, 0x05, 0x00, 0x03, 0x07, 0x01, 0x01
        /*0010*/ 	.byte	0x02, 0x03, 0x00, 0x00, 0x02, 0x06, 0x01, 0x00, 0x04, 0x0b, 0x08, 0x00, 0x00, 0x00, 0x00, 0x00
        /*0020*/ 	.byte	0x00, 0x00, 0x00, 0x00


//--------------------- .nv.info._ZN7cutlass13device_kernelIN5flash19enable_sm80_to_sm89INS1_16FlashAttnFwdSm80INS1_25CollectiveMainloopFwdSm80ILi8ELi1ELb1EN4cute5tupleIJNS5_1CILi128EEENS7_ILi64EEENS7_ILi256EEEEEELi256ENS_6half_tEfNS_4arch4Sm80ELb0ELb0ELb1ELb0ELb0ELb0ELb1ELb1EEENS1_21CollectiveEpilogueFwdINS6_IJS8_SA_S9_EEENS6_IJNS7_ILi1EEESI_SI_EEESC_SE_Li256ELb0ELb1ELb1ELb0EEENS1_19SingleTileSchedulerILb0ELb1ELb1ELi128EEEEEEEEEvNT_6ParamsE --------------------------
	.section	.nv.info._ZN7cutlass13device_kernelIN5flash19enable_sm80_to_sm89INS1_16FlashAttnFwdSm80INS1_25CollectiveMainloopFwdSm80ILi8ELi1ELb1EN4cute5tupleIJNS5_1CILi128EEENS7_ILi64EEENS7_ILi256EEEEEELi256ENS_6half_tEfNS_4arch4Sm80ELb0ELb0ELb1ELb0ELb0ELb0ELb1ELb1EEENS1_21CollectiveEpilogueFwdINS6_IJS8_SA_S9_EEENS6_IJNS7_ILi1EEESI_SI_EEESC_SE_Li256ELb0ELb1ELb1ELb0EEENS1_19SingleTileSchedulerILb0ELb1ELb1ELi128EEEEEEEEEvNT_6ParamsE,"",@"SHT_CUDA_INFO"
	.sectionflags	@""
	.align	4


	//----- nvinfo : EIATTR_CUDA_API_VERSION
	.align		4
        /*0000*/ 	.byte	0x04, 0x37
        /*0002*/ 	.short	(.L_228 - .L_227)
.L_227:
        /*0004*/ 	.word	0x00000082


	//----- nvinfo : EIATTR_KPARAM_INFO
	.align		4
.L_228:
        /*0008*/ 	.byte	0x04, 0x17
        /*000a*/ 	.short	(.L_230 - .L_229)
.L_229:
        /*000c*/ 	.word	0x00000000
        /*0010*/ 	.short	0x0000
        /*0012*/ 	.short	0x0000
        /*0014*/ 	.byte	0x00, 0xf0, 0x61, 0x10


	//----- nvinfo : EIATTR_SPARSE_MMA_MASK
	.align		4
.L_230:
        /*0018*/ 	.byte	0x03, 0x50
        /*001a*/ 	.short	0x0000


	//----- nvinfo : EIATTR_MAXREG_COUNT
	.align		4
        /*001c*/ 	.byte	0x03, 0x1b
        /*001e*/ 	.short	0x00ff


	//----- nvinfo : EIATTR_MERCURY_ISA_VERSION
	.align		4
        /*0020*/ 	.byte	0x03, 0x5f
        /*0022*/ 	.short	0x0101


	//----- nvinfo : EIATTR_EXIT_INSTR_OFFSETS
	.align		4
        /*0024*/ 	.byte	0x04, 0x1c
        /*0026*/ 	.short	(.L_232 - .L_231)


	//   ....[0]....
.L_231:
        /*0028*/ 	.word	0x00000010


	//----- nvinfo : EIATTR_MAX_THREADS
	.align		4
.L_232:
        /*002c*/ 	.byte	0x04, 0x05
        /*002e*/ 	.short	(.L_234 - .L_233)
.L_233:
        /*0030*/ 	.word	0x00000100
        /*0034*/ 	.word	0x00000001
        /*0038*/ 	.word	0x00000001


	//----- nvinfo : EIATTR_CBANK_PARAM_SIZE
	.align		4
.L_234:
        /*003c*/ 	.byte	0x03, 0x19
        /*003e*/ 	.short	0x0418


	//----- nvinfo : EIATTR_PARAM_CBANK
	.align		4
        /*0040*/ 	.byte	0x04, 0x0a
        /*0042*/ 	.short	(.L_236 - .L_235)
	.align		4
.L_235:
        /*0044*/ 	.word	index@(.nv.constant0._ZN7cutlass13device_kernelIN5flash19enable_sm80_to_sm89INS1_16FlashAttnFwdSm80INS1_25CollectiveMainloopFwdSm80ILi8ELi1ELb1EN4cute5tupleIJNS5_1CILi128EEENS7_ILi64EEENS7_ILi256EEEEEELi256ENS_6half_tEfNS_4arch4Sm80ELb0ELb0ELb1ELb0ELb0ELb0ELb1ELb1EEENS1_21CollectiveEpilogueFwdINS6_IJS8_SA_S9_EEENS6_IJNS7_ILi1EEESI_SI_EEESC_SE_Li256ELb0ELb1ELb1ELb0EEENS1_19SingleTileSchedulerILb0ELb1ELb1ELi128EEEEEEEEEvNT_6ParamsE)
        /*0048*/ 	.short	0x0210
        /*004a*/ 	.short	0x0418


	//----- nvinfo : EIATTR_SW_WAR
	.align		4
.L_236:
        /*004c*/ 	.byte	0x04, 0x36
        /*004e*/ 	.short	(.L_238 - .L_237)
.L_237:
        /*0050*/ 	.word	0x00000008
.L_238:


//--------------------- .nv.info._ZN7cutlass13device_kernelIN5flash19enable_sm80_to_sm89INS1_16FlashAttnFwdSm80INS1_25CollectiveMainloopFwdSm80ILi8ELi1ELb1EN4cute5tupleIJNS5_1CILi128EEENS7_ILi48EEENS7_ILi256EEEEEELi256ENS_6half_tEfNS_4arch4Sm80ELb0ELb0ELb1ELb1ELb0ELb0ELb1ELb1EEENS1_21CollectiveEpilogueFwdINS6_IJS8_SA_S9_EEENS6_IJNS7_ILi1EEESI_SI_EEESC_SE_Li256ELb1ELb1ELb1ELb0EEENS1_36VarlenDynamicPersistentTileSchedulerILi128ELi48ELi256ELi256ELb1ELb1ELb0ELb0ELb1ELb1EEEEEEEEEvNT_6ParamsE --------------------------
	.section	.nv.info._ZN7cutlass13device_kernelIN5flash19enable_sm80_to_sm89INS1_16FlashAttnFwdSm80INS1_25CollectiveMainloopFwdSm80ILi8ELi1ELb1EN4cute5tupleIJNS5_1CILi128EEENS7_ILi48EEENS7_ILi256EEEEEELi256ENS_6half_tEfNS_4arch4Sm80ELb0ELb0ELb1ELb1ELb0ELb0ELb1ELb1EEENS1_21CollectiveEpilogueFwdINS6_IJS8_SA_S9_EEENS6_IJNS7_ILi1EEESI_SI_EEESC_SE_Li256ELb1ELb1ELb1ELb0EEENS1_36VarlenDynamicPersistentTileSchedulerILi128ELi48ELi256ELi256ELb1ELb1ELb0ELb0ELb1ELb1EEEEEEEEEvNT_6ParamsE,"",@"SHT_CUDA_INFO"
	.sectionflags	@""
	.align	4


	//----- nvinfo : EIATTR_CUDA_API_VERSION
	.align		4
        /*0000*/ 	.byte	0x04, 0x37
        /*0002*/ 	.short	(.L_240 - .L_239)
.L_239:
        /*0004*/ 	.word	0x00000082


	//----- nvinfo : EIATTR_KPARAM_INFO
	.align		4
.L_240:
        /*0008*/ 	.byte	0x04, 0x17
        /*000a*/ 	.short	(.L_242 - .L_241)
.L_241:
        /*000c*/ 	.word	0x00000000
        /*0010*/ 	.short	0x0000
        /*0012*/ 	.short	0x0000
        /*0014*/ 	.byte	0x00, 0xf0, 0xe1, 0x10


	//----- nvinfo : EIATTR_SPARSE_MMA_MASK
	.align		4
.L_242:
        /*0018*/ 	.byte	0x03, 0x50
        /*001a*/ 	.short	0x0000


	//----- nvinfo : EIATTR_MAXREG_COUNT
	.align		4
        /*001c*/ 	.byte	0x03, 0x1b
        /*001e*/ 	.short	0x00ff


	//----- nvinfo : EIATTR_MERCURY_ISA_VERSION
	.align		4
        /*0020*/ 	.byte	0x03, 0x5f
        /*0022*/ 	.short	0x0101


	//----- nvinfo : EIATTR_EXIT_INSTR_OFFSETS
	.align		4
        /*0024*/ 	.byte	0x04, 0x1c
        /*0026*/ 	.short	(.L_244 - .L_243)


	//   ....[0]....
.L_243:
        /*0028*/ 	.word	0x00000010


	//----- nvinfo : EIATTR_MAX_THREADS
	.align		4
.L_244:
        /*002c*/ 	.byte	0x04, 0x05
        /*002e*/ 	.short	(.L_246 - .L_245)
.L_245:
        /*0030*/ 	.word	0x00000100
        /*0034*/ 	.word	0x00000001
        /*0038*/ 	.word	0x00000001


	//----- nvinfo : EIATTR_CBANK_PARAM_SIZE
	.align		4
.L_246:
        /*003c*/ 	.byte	0x03, 0x19
        /*003e*/ 	.short	0x0438


	//----- nvinfo : EIATTR_PARAM_CBANK
	.align		4
        /*0040*/ 	.byte	0x04, 0x0a
        /*0042*/ 	.short	(.L_248 - .L_247)
	.align		4
.L_247:
        /*0044*/ 	.word	index@(.nv.constant0._ZN7cutlass13device_kernelIN5flash19enable_sm80_to_sm89INS1_16FlashAttnFwdSm80INS1_25CollectiveMainloopFwdSm80ILi8ELi1ELb1EN4cute5tupleIJNS5_1CILi128EEENS7_ILi48EEENS7_ILi256EEEEEELi256ENS_6half_tEfNS_4arch4Sm80ELb0ELb0ELb1ELb1ELb0ELb0ELb1ELb1EEENS1_21CollectiveEpilogueFwdINS6_IJS8_SA_S9_EEENS6_IJNS7_ILi1EEESI_SI_EEESC_SE_Li256ELb1ELb1ELb1ELb0EEENS1_36VarlenDynamicPersistentTileSchedulerILi128ELi48ELi256ELi256ELb1ELb1ELb0ELb0ELb1ELb1EEEEEEEEEvNT_6ParamsE)
        /*0048*/ 	.short	0x0210
        /*004a*/ 	.short	0x0438


	//----- nvinfo : EIATTR_SW_WAR
	.align		4
.L_248:
        /*004c*/ 	.byte	0x04, 0x36
        /*004e*/ 	.short	(.L_250 - .L_249)
.L_249:
        /*0050*/ 	.word	0x00000008
.L_250:


//--------------------- .nv.info._ZN7cutlass13device_kernelIN5flash19enable_sm80_to_sm89INS1_16FlashAttnFwdSm80INS1_25CollectiveMainloopFwdSm80ILi8ELi1ELb0EN4cute5tupleIJNS5_1CILi128EEENS7_ILi32EEENS7_ILi256EEEEEELi256ENS_6half_tEfNS_4arch4Sm80ELb0ELb0ELb1ELb1ELb0ELb1ELb1ELb1EEENS1_21CollectiveEpilogueFwdINS6_IJS8_SA_S9_EEENS6_IJNS7_ILi1EEESI_SI_EEESC_SE_Li256ELb1ELb1ELb1ELb0EEENS1_36VarlenDynamicPersistentTileSchedulerILi128ELi32ELi256ELi256ELb1ELb1ELb0ELb0ELb1ELb1EEEEEEEEEvNT_6ParamsE --------------------------
	.section	.nv.info._ZN7cutlass13device_kernelIN5flash19enable_sm80_to_sm89INS1_16FlashAttnFwdSm80INS1_25CollectiveMainloopFwdSm80ILi8ELi1ELb0EN4cute5tupleIJNS5_1CILi128EEENS7_ILi32EEENS7_ILi256EEEEEELi256ENS_6half_tEfNS_4arch4Sm80ELb0ELb0ELb1ELb1ELb0ELb1ELb1ELb1EEENS1_21CollectiveEpilogueFwdINS6_IJS8_SA_S9_EEENS6_IJNS7_ILi1EEESI_SI_EEESC_SE_Li256ELb1ELb1ELb1ELb0EEENS1_36VarlenDynamicPersistentTileSchedulerILi128ELi32ELi256ELi256ELb1ELb1ELb0ELb0ELb1ELb1EEEEEEEEEvNT_6ParamsE,"",@"SHT_CUDA_INFO"
	.sectionflags	@""
	.align	4


	//----- nvinfo : EIATTR_CUDA_API_VERSION
	.align		4
        /*0000*/ 	.byte	0x04, 0x37
        /*0002*/ 	.short	(.L_252 - .L_251)
.L_251:
        /*0004*/ 	.word	0x00000082


	//----- nvinfo : EIATTR_KPARAM_INFO
	.align		4
.L_252:
        /*0008*/ 	.byte	0x04, 0x17
        /*000a*/ 	.short	(.L_254 - .L_253)
.L_253:
        /*000c*/ 	.word	0x00000000
        /*0010*/ 	.short	0x0000
        /*0012*/ 	.short	0x0000
        /*0014*/ 	.byte	0x00, 0xf0, 0xe1, 0x10


	//----- nvinfo : EIATTR_SPARSE_MMA_MASK
	.align		4
.L_254:
        /*0018*/ 	.byte	0x03, 0x50
        /*001a*/ 	.short	0x0000


	//----- nvinfo : EIATTR_MAXREG_COUNT
	.align		4
        /*001c*/ 	.byte	0x03, 0x1b
        /*001e*/ 	.short	0x00ff


	//----- nvinfo : EIATTR_MERCURY_ISA_VERSION
	.align		4
        /*0020*/ 	.byte	0x03, 0x5f
        /*0022*/ 	.short	0x0101


	//----- nvinfo : EIATTR_EXIT_INSTR_OFFSETS
	.align		4
        /*0024*/ 	.byte	0x04, 0x1c
        /*0026*/ 	.short	(.L_256 - .L_255)


	//   ....[0]....
.L_255:
        /*0028*/ 	.word	0x00000010


	//----- nvinfo : EIATTR_MAX_THREADS
	.align		4
.L_256:
        /*002c*/ 	.byte	0x04, 0x05
        /*002e*/ 	.short	(.L_258 - .L_257)
.L_257:
        /*0030*/ 	.word	0x00000100
        /*0034*/ 	.word	0x00000001
        /*0038*/ 	.word	0x00000001


	//----- nvinfo : EIATTR_CBANK_PARAM_SIZE
	.align		4
.L_258:
        /*003c*/ 	.byte	0x03, 0x19
        /*003e*/ 	.short	0x0438


	//----- nvinfo : EIATTR_PARAM_CBANK
	.align		4
        /*0040*/ 	.byte	0x04, 0x0a
        /*0042*/ 	.short	(.L_260 - .L_259)
	.align		4
.L_259:
        /*0044*/ 	.word	index@(.nv.constant0._ZN7cutlass13device_kernelIN5flash19enable_sm80_to_sm89INS1_16FlashAttnFwdSm80INS1_25CollectiveMainloopFwdSm80ILi8ELi1ELb0EN4cute5tupleIJNS5_1CILi128EEENS7_ILi32EEENS7_ILi256EEEEEELi256ENS_6half_tEfNS_4arch4Sm80ELb0ELb0ELb1ELb1ELb0ELb1ELb1ELb1EEENS1_21CollectiveEpilogueFwdINS6_IJS8_SA_S9_EEENS6_IJNS7_ILi1EEESI_SI_EEESC_SE_Li256ELb1ELb1ELb1ELb0EEENS1_36VarlenDynamicPersistentTileSchedulerILi128ELi32ELi256ELi256ELb1ELb1ELb0ELb0ELb1ELb1EEEEEEEEEvNT_6ParamsE)
        /*0048*/ 	.short	0x0210
        /*004a*/ 	.short	0x0438


	//----- nvinfo : EIATTR_SW_WAR
	.align		4
.L_260:
        /*004c*/ 	.byte	0x04, 0x36
        /*004e*/ 	.short	(.L_262 - .L_261)
.L_261:
        /*0050*/ 	.word	0x00000008
.L_262:


//--------------------- .nv.info._ZN7cutlass13device_kernelIN5flash19enable_sm80_to_sm89INS1_16FlashAttnFwdSm80INS1_25CollectiveMainloopFwdSm80ILi8ELi1ELb1EN4cute5tupleIJNS5_1CILi128EEENS7_ILi48EEENS7_ILi256EEEEEELi256ENS_6half_tEfNS_4arch4Sm80ELb0ELb1ELb1ELb0ELb0ELb0ELb1ELb1EEENS1_21CollectiveEpilogueFwdINS6_IJS8_SA_S9_EEENS6_IJNS7_ILi1EEESI_SI_EEESC_SE_Li256ELb0ELb1ELb1ELb0EEENS1_19SingleTileSchedulerILb0ELb1ELb1ELi128EEEEEEEEEvNT_6ParamsE --------------------------
	.section	.nv.info._ZN7cutlass13device_kernelIN5flash19enable_sm80_to_sm89INS1_16FlashAttnFwdSm80INS1_25CollectiveMainloopFwdSm80ILi8ELi1ELb1EN4cute5tupleIJNS5_1CILi128EEENS7_ILi48EEENS7_ILi256EEEEEELi256ENS_6half_tEfNS_4arch4Sm80ELb0ELb1ELb1ELb0ELb0ELb0ELb1ELb1EEENS1_21CollectiveEpilogueFwdINS6_IJS8_SA_S9_EEENS6_IJNS7_ILi1EEESI_SI_EEESC_SE_Li256ELb0ELb1ELb1ELb0EEENS1_19SingleTileSchedulerILb0ELb1ELb1ELi128EEEEEEEEEvNT_6ParamsE,"",@"SHT_CUDA_INFO"
	.sectionflags	@""
	.align	4


	//----- nvinfo : EIATTR_CUDA_API_VERSION
	.align		4
        /*0000*/ 	.byte	0x04, 0x37
        /*0002*/ 	.short	(.L_264 - .L_263)
.L_263:
        /*0004*/ 	.word	0x00000082


	//----- nvinfo : EIATTR_KPARAM_INFO
	.align		4
.L_264:
        /*0008*/ 	.byte	0x04, 0x17
        /*000a*/ 	.short	(.L_266 - .L_265)
.L_265:
        /*000c*/ 	.word	0x00000000
        /*0010*/ 	.short	0x0000
        /*0012*/ 	.short	0x0000
        /*0014*/ 	.byte	0x00, 0xf0, 0x61, 0x10


	//----- nvinfo : EIATTR_SPARSE_MMA_MASK
	.align		4
.L_266:
        /*0018*/ 	.byte	0x03, 0x50
        /*001a*/ 	.short	0x0000


	//----- nvinfo : EIATTR_MAXREG_COUNT
	.align		4
        /*001c*/ 	.byte	0x03, 0x1b
        /*001e*/ 	.short	0x00ff


	//----- nvinfo : EIATTR_MERCURY_ISA_VERSION
	.align		4
        /*0020*/ 	.byte	0x03, 0x5f
        /*0022*/ 	.short	0x0101


	//----- nvinfo : EIATTR_EXIT_INSTR_OFFSETS
	.align		4
        /*0024*/ 	.byte	0x04, 0x1c
        /*0026*/ 	.short	(.L_268 - .L_267)


	//   ....[0]....
.L_267:
        /*0028*/ 	.word	0x00000010


	//----- nvinfo : EIATTR_MAX_THREADS
	.align		4
.L_268:
        /*002c*/ 	.byte	0x04, 0x05
        /*002e*/ 	.short	(.L_270 - .L_269)
.L_269:
        /*0030*/ 	.word	0x00000100
        /*0034*/ 	.word	0x00000001
        /*0038*/ 	.word	0x00000001


	//----- nvinfo : EIATTR_CBANK_PARAM_SIZE
	.align		4
.L_270:
        /*003c*/ 	.byte	0x03, 0x19
        /*003e*/ 	.short	0x0418


	//----- nvinfo : EIATTR_PARAM_CBANK
	.align		4
        /*0040*/ 	.byte	0x04, 0x0a
        /*0042*/ 	.short	(.L_272 - .L_271)
	.align		4
.L_271:
        /*0044*/ 	.word	index@(.nv.constant0._ZN7cutlass13device_kernelIN5flash19enable_sm80_to_sm89INS1_16FlashAttnFwdSm80INS1_25CollectiveMainloopFwdSm80ILi8ELi1ELb1EN4cute5tupleIJNS5_1CILi128EEENS7_ILi48EEENS7_ILi256EEEEEELi256ENS_6half_tEfNS_4arch4Sm80ELb0ELb1ELb1ELb0ELb0ELb0ELb1ELb1EEENS1_21CollectiveEpilogueFwdINS6_IJS8_SA_S9_EEENS6_IJNS7_ILi1EEESI_SI_EEESC_SE_Li256ELb0ELb1ELb1ELb0EEENS1_19SingleTileSchedulerILb0ELb1ELb1ELi128EEEEEEEEEvNT_6ParamsE)
        /*0048*/ 	.short	0x0210
        /*004a*/ 	.short	0x0418


	//----- nvinfo : EIATTR_SW_WAR
	.align		4
.L_272:
        /*004c*/ 	.byte	0x04, 0x36
        /*004e*/ 	.short	(.L_274 - .L_273)
.L_273:
        /*0050*/ 	.word	0x00000008
.L_274:


//--------------------- .nv.info._ZN7cutlass13device_kernelIN5flash19enable_sm80_to_sm89INS1_16FlashAttnFwdSm80INS1_25CollectiveMainloopFwdSm80ILi8ELi1ELb1EN4cute5tupleIJNS5_1CILi128EEENS7_ILi48EEENS7_ILi256EEEEEELi256ENS_6half_tEfNS_4arch4Sm80ELb0ELb1ELb1ELb1ELb0ELb0ELb1ELb1EEENS1_21CollectiveEpilogueFwdINS6_IJS8_SA_S9_EEENS6_IJNS7_ILi1EEESI_SI_EEESC_SE_Li256ELb1ELb1ELb1ELb0EEENS1_36VarlenDynamicPersistentTileSchedulerILi128ELi48ELi256ELi256ELb1ELb1ELb0ELb1ELb0ELb1EEEEEEEEEvNT_6ParamsE --------------------------
	.section	.nv.info._ZN7cutlass13device_kernelIN5flash19enable_sm80_to_sm89INS1_16FlashAttnFwdSm80INS1_25CollectiveMainloopFwdSm80ILi8ELi1ELb1EN4cute5tupleIJNS5_1CILi128EEENS7_ILi48EEENS7_ILi256EEEEEELi256ENS_6half_tEfNS_4arch4Sm80ELb0ELb1ELb1ELb1ELb0ELb0ELb1ELb1EEENS1_21CollectiveEpilogueFwdINS6_IJS8_SA_S9_EEENS6_IJNS7_ILi1EEESI_SI_EEESC_SE_Li256ELb1ELb1ELb1ELb0EEENS1_36VarlenDynamicPersistentTileSchedulerILi128ELi48ELi256ELi256ELb1ELb1ELb0ELb1ELb0ELb1EEEEEEEEEvNT_6ParamsE,"",@"SHT_CUDA_INFO"
	.sectionflags	@""
	.align	4


	//----- nvinfo : EIATTR_CUDA_API_VERSION
	.align		4
        /*0000*/ 	.byte	0x04, 0x37
        /*0002*/ 	.short	(.L_276 - .L_275)
.L_275:
        /*0004*/ 	.word	0x00000082


	//----- nvinfo : EIATTR_KPARAM_INFO
	.align		4
.L_276:
        /*0008*/ 	.byte	0x04, 0x17
        /*000a*/ 	.short	(.L_278 - .L_277)
.L_277:
        /*000c*/ 	.word	0x00000000
        /*0010*/ 	.short	0x0000
        /*0012*/ 	.short	0x0000
        /*0014*/ 	.byte	0x00, 0xf0, 0xe1, 0x10


	//----- nvinfo : EIATTR_SPARSE_MMA_MASK
	.align		4
.L_278:
        /*0018*/ 	.byte	0x03, 0x50
        /*001a*/ 	.short	0x0000


	//----- nvinfo : EIATTR_MAXREG_COUNT
	.align		4
        /*001c*/ 	.byte	0x03, 0x1b
        /*001e*/ 	.short	0x00ff


	//----- nvinfo : EIATTR_MERCURY_ISA_VERSION
	.align		4
        /*0020*/ 	.byte	0x03, 0x5f
        /*0022*/ 	.short	0x0101


	//----- nvinfo : EIATTR_EXIT_INSTR_OFFSETS
	.align		4
        /*0024*/ 	.byte	0x04, 0x1c
        /*0026*/ 	.short	(.L_280 - .L_279)


	//   ....[0]....
.L_279:
        /*0028*/ 	.word	0x00000010


	//----- nvinfo : EIATTR_MAX_THREADS
	.align		4
.L_280:
        /*002c*/ 	.byte	0x04, 0x05
        /*002e*/ 	.short	(.L_282 - .L_281)
.L_281:
        /*0030*/ 	.word	0x00000100
        /*0034*/ 	.word	0x00000001
        /*0038*/ 	.word	0x00000001


	//----- nvinfo : EIATTR_CBANK_PARAM_SIZE
	.align		4
.L_282:
        /*003c*/ 	.byte	0x03, 0x19
        /*003e*/ 	.short	0x0438


	//----- nvinfo : EIATTR_PARAM_CBANK
	.align		4
        /*0040*/ 	.byte	0x04, 0x0a
        /*0042*/ 	.short	(.L_284 - .L_283)
	.align		4
.L_283:
        /*0044*/ 	.word	index@(.nv.constant0._ZN7cutlass13device_kernelIN5flash19enable_sm80_to_sm89INS1_16FlashAttnFwdSm80INS1_25CollectiveMainloopFwdSm80ILi8ELi1ELb1EN4cute5tupleIJNS5_1CILi128EEENS7_ILi48EEENS7_ILi256EEEEEELi256ENS_6half_tEfNS_4arch4Sm80ELb0ELb1ELb1ELb1ELb0ELb0ELb1ELb1EEENS1_21CollectiveEpilogueFwdINS6_IJS8_SA_S9_EEENS6_IJNS7_ILi1EEESI_SI_EEESC_SE_Li256ELb1ELb1ELb1ELb0EEENS1_36VarlenDynamicPersistentTileSchedulerILi128ELi48ELi256ELi256ELb1ELb1ELb0ELb1ELb0ELb1EEEEEEEEEvNT_6ParamsE)
        /*0048*/ 	.short	0x0210
        /*004a*/ 	.short	0x0438


	//----- nvinfo : EIATTR_SW_WAR
	.align		4
.L_284:
        /*004c*/ 	.byte	0x04, 0x36
        /*004e*/ 	.short	(.L_286 - .L_285)
.L_285:
        /*0050*/ 	.word	0x00000008
.L_286:


//--------------------- .nv.info._ZN7cutlass13device_kernelIN5flash19enable_sm80_to_sm89INS1_16FlashAttnFwdSm80INS1_25CollectiveMainloopFwdSm80ILi8ELi1ELb0EN4cute5tupleIJNS5_1CILi128EEENS7_ILi32EEENS7_ILi256EEEEEELi256ENS_6half_tEfNS_4arch4Sm80ELb0ELb1ELb1ELb1ELb0ELb1ELb1ELb1EEENS1_21CollectiveEpilogueFwdINS6_IJS8_SA_S9_EEENS6_IJNS7_ILi1EEESI_SI_EEESC_SE_Li256ELb1ELb1ELb1ELb0EEENS1_36VarlenDynamicPersistentTileSchedulerILi128ELi32ELi256ELi256ELb1ELb1ELb0ELb1ELb0ELb1EEEEEEEEEvNT_6ParamsE --------------------------
	.section	.nv.info._ZN7cutlass13device_kernelIN5flash19enable_sm80_to_sm89INS1_16FlashAttnFwdSm80INS1_25CollectiveMainloopFwdSm80ILi8ELi1ELb0EN4cute5tupleIJNS5_1CILi128EEENS7_ILi32EEENS7_ILi256EEEEEELi256ENS_6half_tEfNS_4arch4Sm80ELb0ELb1ELb1ELb1ELb0ELb1ELb1ELb1EEENS1_21CollectiveEpilogueFwdINS6_IJS8_SA_S9_EEENS6_IJNS7_ILi1EEESI_SI_EEESC_SE_Li256ELb1ELb1ELb1ELb0EEENS1_36VarlenDynamicPersistentTileSchedulerILi128ELi32ELi256ELi256ELb1ELb1ELb0ELb1ELb0ELb1EEEEEEEEEvNT_6ParamsE,"",@"SHT_CUDA_INFO"
	.sectionflags	@""
	.align	4


	//----- nvinfo : EIATTR_CUDA_API_VERSION
	.align		4
        /*0000*/ 	.byte	0x04, 0x37
        /*0002*/ 	.short	(.L_288 - .L_287)
.L_287:
        /*0004*/ 	.word	0x00000082


	//----- nvinfo : EIATTR_KPARAM_INFO
	.align		4
.L_288:
        /*0008*/ 	.byte	0x04, 0x17
        /*000a*/ 	.short	(.L_290 - .L_289)
.L_289:
        /*000c*/ 	.word	0x00000000
        /*0010*/ 	.short	0x0000
        /*0012*/ 	.short	0x0000
        /*0014*/ 	.byte	0x00, 0xf0, 0xe1, 0x10


	//----- nvinfo : EIATTR_SPARSE_MMA_MASK
	.align		4
.L_290:
        /*0018*/ 	.byte	0x03, 0x50
        /*001a*/ 	.short	0x0000


	//----- nvinfo : EIATTR_MAXREG_COUNT
	.align		4
        /*001c*/ 	.byte	0x03, 0x1b
        /*001e*/ 	.short	0x00ff


	//----- nvinfo : EIATTR_MERCURY_ISA_VERSION
	.align		4
        /*0020*/ 	.byte	0x03, 0x5f
        /*0022*/ 	.short	0x0101


	//----- nvinfo : EIATTR_EXIT_INSTR_OFFSETS
	.align		4
        /*0024*/ 	.byte	0x04, 0x1c
        /*0026*/ 	.short	(.L_292 - .L_291)


	//   ....[0]....
.L_291:
        /*0028*/ 	.word	0x00000010


	//----- nvinfo : EIATTR_MAX_THREADS
	.align		4
.L_292:
        /*002c*/ 	.byte	0x04, 0x05
        /*002e*/ 	.short	(.L_294 - .L_293)
.L_293:
        /*0030*/ 	.word	0x00000100
        /*0034*/ 	.word	0x00000001
        /*0038*/ 	.word	0x00000001


	//----- nvinfo : EIATTR_CBANK_PARAM_SIZE
	.align		4
.L_294:
        /*003c*/ 	.byte	0x03, 0x19
        /*003e*/ 	.short	0x0438


	//----- nvinfo : EIATTR_PARAM_CBANK
	.align		4
        /*0040*/ 	.byte	0x04, 0x0a
        /*0042*/ 	.short	(.L_296 - .L_295)
	.align		4
.L_295:
        /*0044*/ 	.word	index@(.nv.constant0._ZN7cutlass13device_kernelIN5flash19enable_sm80_to_sm89INS1_16FlashAttnFwdSm80INS1_25CollectiveMainloopFwdSm80ILi8ELi1ELb0EN4cute5tupleIJNS5_1CILi128EEENS7_ILi32EEENS7_ILi256EEEEEELi256ENS_6half_tEfNS_4arch4Sm80ELb0ELb1ELb1ELb1ELb0ELb1ELb1ELb1EEENS1_21CollectiveEpilogueFwdINS6_IJS8_SA_S9_EEENS6_IJNS7_ILi1EEESI_SI_EEESC_SE_Li256ELb1ELb1ELb1ELb0EEENS1_36VarlenDynamicPersistentTileSchedulerILi128ELi32ELi256ELi256ELb1ELb1ELb0ELb1ELb0ELb1EEEEEEEEEvNT_6ParamsE)
        /*0048*/ 	.short	0x0210
        /*004a*/ 	.short	0x0438


	//----- nvinfo : EIATTR_SW_WAR
	.align		4
.L_296:
        /*004c*/ 	.byte	0x04, 0x36
        /*004e*/ 	.short	(.L_298 - .L_297)
.L_297:
        /*0050*/ 	.word	0x00000008
.L_298:


//--------------------- .nv.info._ZN7cutlass13device_kernelIN5flash19enable_sm80_to_sm89INS1_16FlashAttnFwdSm80INS1_25CollectiveMainloopFwdSm80ILi8ELi1ELb1EN4cute5tupleIJNS5_1CILi128EEENS7_ILi64EEENS7_ILi256EEEEEELi256ENS_6half_tEfNS_4arch4Sm80ELb1ELb0ELb1ELb0ELb0ELb0ELb1ELb1EEENS1_21CollectiveEpilogueFwdINS6_IJS8_SA_S9_EEENS6_IJNS7_ILi1EEESI_SI_EEESC_SE_Li256ELb0ELb1ELb1ELb0EEENS1_30DynamicPersistentTileSchedulerILi256ELi256ELb1ELb1ELb0EEEEEEEEEvNT_6ParamsE --------------------------
	.section	.nv.info._ZN7cutlass13device_kernelIN5flash19enable_sm80_to_sm89INS1_16FlashAttnFwdSm80INS1_25CollectiveMainloopFwdSm80ILi8ELi1ELb1EN4cute5tupleIJNS5_1CILi128EEENS7_ILi64EEENS7_ILi256EEEEEELi256ENS_6half_tEfNS_4arch4Sm80ELb1ELb0ELb1ELb0ELb0ELb0ELb1ELb1EEENS1_21CollectiveEpilogueFwdINS6_IJS8_SA_S9_EEENS6_IJNS7_ILi1EEESI_SI_EEESC_SE_Li256ELb0ELb1ELb1ELb0EEENS1_30DynamicPersistentTileSchedulerILi256ELi256ELb1ELb1ELb0EEEEEEEEEvNT_6ParamsE,"",@"SHT_CUDA_INFO"
	.sectionflags	@""
	.align	4


	//----- nvinfo : EIATTR_CUDA_API_VERSION
	.align		4
        /*0000*/ 	.byte	0x04, 0x37
        /*0002*/ 	.short	(.L_300 - .L_299)
.L_299:
        /*0004*/ 	.word	0x00000082


	//----- nvinfo : EIATTR_KPARAM_INFO
	.align		4
.L_300:
        /*0008*/ 	.byte	0x04, 0x17
        /*000a*/ 	.short	(.L_302 - .L_301)
.L_301:
        /*000c*/ 	.word	0x00000000
        /*0010*/ 	.short	0x0000
        /*0012*/ 	.short	0x0000
        /*0014*/ 	.byte	0x00, 0xf0, 0xa1, 0x10


	//----- nvinfo : EIATTR_SPARSE_MMA_MASK
	.align		4
.L_302:
        /*0018*/ 	.byte	0x03, 0x50
        /*001a*/ 	.short	0x0000


	//----- nvinfo : EIATTR_MAXREG_COUNT
	.align		4
        /*001c*/ 	.byte	0x03, 0x1b
        /*001e*/ 	.short	0x00ff


	//----- nvinfo : EIATTR_MERCURY_ISA_VERSION
	.align		4
        /*0020*/ 	.byte	0x03, 0x5f
        /*0022*/ 	.short	0x0101


	//----- nvinfo : EIATTR_EXIT_INSTR_OFFSETS
	.align		4
        /*0024*/ 	.byte	0x04, 0x1c
        /*0026*/ 	.short	(.L_304 - .L_303)


	//   ....[0]....
.L_303:
        /*0028*/ 	.word	0x00000010


	//----- nvinfo : EIATTR_MAX_THREADS
	.align		4
.L_304:
        /*002c*/ 	.byte	0x04, 0x05
        /*002e*/ 	.short	(.L_306 - .L_305)
.L_305:
        /*0030*/ 	.word	0x00000100
        /*0034*/ 	.word	0x00000001
        /*0038*/ 	.word	0x00000001


	//----- nvinfo : EIATTR_CBANK_PARAM_SIZE
	.align		4
.L_306:
        /*003c*/ 	.byte	0x03, 0x19
        /*003e*/ 	.short	0x0428


	//----- nvinfo : EIATTR_PARAM_CBANK
	.align		4
        /*0040*/ 	.byte	0x04, 0x0a
        /*0042*/ 	.short	(.L_308 - .L_307)
	.align		4
.L_307:
        /*0044*/ 	.word	index@(.nv.constant0._ZN7cutlass13device_kernelIN5flash19enable_sm80_to_sm89INS1_16FlashAttnFwdSm80INS1_25CollectiveMainloopFwdSm80ILi8ELi1ELb1EN4cute5tupleIJNS5_1CILi128EEENS7_ILi64EEENS7_ILi256EEEEEELi256ENS_6half_tEfNS_4arch4Sm80ELb1ELb0ELb1ELb0ELb0ELb0ELb1ELb1EEENS1_21CollectiveEpilogueFwdINS6_IJS8_SA_S9_EEENS6_IJNS7_ILi1EEESI_SI_EEESC_SE_Li256ELb0ELb1ELb1ELb0EEENS1_30DynamicPersistentTileSchedulerILi256ELi256ELb1ELb1ELb0EEEEEEEEEvNT_6ParamsE)
        /*0048*/ 	.short	0x0210
        /*004a*/ 	.short	0x0428


	//----- nvinfo : EIATTR_SW_WAR
	.align		4
.L_308:
        /*004c*/ 	.byte	0x04, 0x36
        /*004e*/ 	.short	(.L_310 - .L_309)
.L_309:
        /*0050*/ 	.word	0x00000008
.L_310:


//--------------------- .nv.info._ZN7cutlass13device_kernelIN5flash19enable_sm80_to_sm89INS1_16FlashAttnFwdSm80INS1_25CollectiveMainloopFwdSm80ILi8ELi1ELb1EN4cute5tupleIJNS5_1CILi128EEENS7_ILi48EEENS7_ILi256EEEEEELi256ENS_6half_tEfNS_4arch4Sm80ELb1ELb0ELb1ELb1ELb0ELb0ELb1ELb1EEENS1_21CollectiveEpilogueFwdINS6_IJS8_SA_S9_EEENS6_IJNS7_ILi1EEESI_SI_EEESC_SE_Li256ELb1ELb1ELb1ELb0EEENS1_36VarlenDynamicPersistentTileSchedulerILi128ELi48ELi256ELi256ELb1ELb1ELb0ELb1ELb1ELb1EEEEEEEEEvNT_6ParamsE --------------------------
	.section	.nv.info._ZN7cutlass13device_kernelIN5flash19enable_sm80_to_sm89INS1_16FlashAttnFwdSm80INS1_25CollectiveMainloopFwdSm80ILi8ELi1ELb1EN4cute5tupleIJNS5_1CILi128EEENS7_ILi48EEENS7_ILi256EEEEEELi256ENS_6half_tEfNS_4arch4Sm80ELb1ELb0ELb1ELb1ELb0ELb0ELb1ELb1EEENS1_21CollectiveEpilogueFwdINS6_IJS8_SA_S9_EEENS6_IJNS7_ILi1EEESI_SI_EEESC_SE_Li256ELb1ELb1ELb1ELb0EEENS1_36VarlenDynamicPersistentTileSchedulerILi128ELi48ELi256ELi256ELb1ELb1ELb0ELb1ELb1ELb1EEEEEEEEEvNT_6ParamsE,"",@"SHT_CUDA_INFO"
	.sectionflags	@""
	.align	4


	//----- nvinfo : EIATTR_CUDA_API_VERSION
	.align		4
        /*0000*/ 	.byte	0x04, 0x37
        /*0002*/ 	.short	(.L_312 - .L_311)
.L_311:
        /*0004*/ 	.word	0x00000082


	//----- nvinfo : EIATTR_KPARAM_INFO
	.align		4
.L_312:
        /*0008*/ 	.byte	0x04, 0x17
        /*000a*/ 	.short	(.L_314 - .L_313)
.L_313:
        /*000c*/ 	.word	0x00000000
        /*0010*/ 	.short	0x0000
        /*0012*/ 	.short	0x0000
        /*0014*/ 	.byte	0x00, 0xf0, 0xe1, 0x10


	//----- nvinfo : EIATTR_SPARSE_MMA_MASK
	.align		4
.L_314:
        /*0018*/ 	.byte	0x03, 0x50
        /*001a*/ 	.short	0x0000


	//----- nvinfo : EIATTR_MAXREG_COUNT
	.align		4
        /*001c*/ 	.byte	0x03, 0x1b
        /*001e*/ 	.short	0x00ff


	//----- nvinfo : EIATTR_MERCURY_ISA_VERSION
	.align		4
        /*0020*/ 	.byte	0x03, 0x5f
        /*0022*/ 	.short	0x0101


	//----- nvinfo : EIATTR_EXIT_INSTR_OFFSETS
	.align		4
        /*0024*/ 	.byte	0x04, 0x1c
        /*0026*/ 	.short	(.L_316 - .L_315)


	//   ....[0]....
.L_315:
        /*0028*/ 	.word	0x00000010


	//----- nvinfo : EIATTR_MAX_THREADS
	.align		4
.L_316:
        /*002c*/ 	.byte	0x04, 0x05
        /*002e*/ 	.short	(.L_318 - .L_317)
.L_317:
        /*0030*/ 	.word	0x00000100
        /*0034*/ 	.word	0x00000001
        /*0038*/ 	.word	0x00000001


	//----- nvinfo : EIATTR_CBANK_PARAM_SIZE
	.align		4
.L_318:
        /*003c*/ 	.byte	0x03, 0x19
        /*003e*/ 	.short	0x0438


	//----- nvinfo : EIATTR_PARAM_CBANK
	.align		4
        /*0040*/ 	.byte	0x04, 0x0a
        /*0042*/ 	.short	(.L_320 - .L_319)
	.align		4
.L_319:
        /*0044*/ 	.word	index@(.nv.constant0._ZN7cutlass13device_kernelIN5flash19enable_sm80_to_sm89INS1_16FlashAttnFwdSm80INS1_25CollectiveMainloopFwdSm80ILi8ELi1ELb1EN4cute5tupleIJNS5_1CILi128EEENS7_ILi48EEENS7_ILi256EEEEEELi256ENS_6half_tEfNS_4arch4Sm80ELb1ELb0ELb1ELb1ELb0ELb0ELb1ELb1EEENS1_21CollectiveEpilogueFwdINS6_IJS8_SA_S9_EEENS6_IJNS7_ILi1EEESI_SI_EEESC_SE_Li256ELb1ELb1ELb1ELb0EEENS1_36VarlenDynamicPersistentTileSchedulerILi128ELi48ELi256ELi256ELb1ELb1ELb0ELb1ELb1ELb1EEEEEEEEEvNT_6ParamsE)
        /*0048*/ 	.short	0x0210
        /*004a*/ 	.short	0x0438


	//----- nvinfo : EIATTR_SW_WAR
	.align		4
.L_320:
        /*004c*/ 	.byte	0x04, 0x36
        /*004e*/ 	.short	(.L_322 - .L_321)
.L_321:
        /*0050*/ 	.word	0x00000008
.L_322:


//--------------------- .nv.info._ZN7cutlass13device_kernelIN5flash19enable_sm80_to_sm89INS1_16FlashAttnFwdSm80INS1_25CollectiveMainloopFwdSm80ILi8ELi1ELb0EN4cute5tupleIJNS5_1CILi128EEENS7_ILi32EEENS7_ILi256EEEEEELi256ENS_6half_tEfNS_4arch4Sm80ELb1ELb0ELb1ELb1ELb0ELb1ELb1ELb1EEENS1_21CollectiveEpilogueFwdINS6_IJS8_SA_S9_EEENS6_IJNS7_ILi1EEESI_SI_EEESC_SE_Li256ELb1ELb1ELb1ELb0EEENS1_36VarlenDynamicPersistentTileSchedulerILi128ELi32ELi256ELi256ELb1ELb1ELb0ELb1ELb1ELb1EEEEEEEEEvNT_6ParamsE --------------------------
	.section	.nv.info._ZN7cutlass13device_kernelIN5flash19enable_sm80_to_sm89INS1_16FlashAttnFwdSm80INS1_25CollectiveMainloopFwdSm80ILi8ELi1ELb0EN4cute5tupleIJNS5_1CILi128EEENS7_ILi32EEENS7_ILi256EEEEEELi256ENS_6half_tEfNS_4arch4Sm80ELb1ELb0ELb1ELb1ELb0ELb1ELb1ELb1EEENS1_21CollectiveEpilogueFwdINS6_IJS8_SA_S9_EEENS6_IJNS7_ILi1EEESI_SI_EEESC_SE_Li256ELb1ELb1ELb1ELb0EEENS1_36VarlenDynamicPersistentTileSchedulerILi128ELi32ELi256ELi256ELb1ELb1ELb0ELb1ELb1ELb1EEEEEEEEEvNT_6ParamsE,"",@"SHT_CUDA_INFO"
	.sectionflags	@""
	.align	4


	//----- nvinfo : EIATTR_CUDA_API_VERSION
	.align		4
        /*0000*/ 	.byte	0x04, 0x37
        /*0002*/ 	.short	(.L_324 - .L_323)
.L_323:
        /*0004*/ 	.word	0x00000082


	//----- nvinfo : EIATTR_KPARAM_INFO
	.align		4
.L_324:
        /*0008*/ 	.byte	0x04, 0x17
        /*000a*/ 	.short	(.L_326 - .L_325)
.L_325:
        /*000c*/ 	.word	0x00000000
        /*0010*/ 	.short	0x0000
        /*0012*/ 	.short	0x0000
        /*0014*/ 	.byte	0x00, 0xf0, 0xe1, 0x10


	//----- nvinfo : EIATTR_SPARSE_MMA_MASK
	.align		4
.L_326:
        /*0018*/ 	.byte	0x03, 0x50
        /*001a*/ 	.short	0x0000


	//----- nvinfo : EIATTR_MAXREG_COUNT
	.align		4
        /*001c*/ 	.byte	0x03, 0x1b
        /*001e*/ 	.short	0x00ff


	//----- nvinfo : EIATTR_MERCURY_ISA_VERSION
	.align		4
        /*0020*/ 	.byte	0x03, 0x5f
        /*0022*/ 	.short	0x0101


	//----- nvinfo : EIATTR_EXIT_INSTR_OFFSETS
	.align		4
        /*0024*/ 	.byte	0x04, 0x1c
        /*0026*/ 	.short	(.L_328 - .L_327)


	//   ....[0]....
.L_327:
        /*0028*/ 	.word	0x00000010


	//----- nvinfo : EIATTR_MAX_THREADS
	.align		4
.L_328:
        /*002c*/ 	.byte	0x04, 0x05
        /*002e*/ 	.short	(.L_330 - .L_329)
.L_329:
        /*0030*/ 	.word	0x00000100
        /*0034*/ 	.word	0x00000001
        /*0038*/ 	.word	0x00000001


	//----- nvinfo : EIATTR_CBANK_PARAM_SIZE
	.align		4
.L_330:
        /*003c*/ 	.byte	0x03, 0x19
        /*003e*/ 	.short	0x0438


	//----- nvinfo : EIATTR_PARAM_CBANK
	.align		4
        /*0040*/ 	.byte	0x04, 0x0a
        /*0042*/ 	.short	(.L_332 - .L_331)
	.align		4
.L_331:
        /*0044*/ 	.word	index@(.nv.constant0._ZN7cutlass13device_kernelIN5flash19enable_sm80_to_sm89INS1_16FlashAttnFwdSm80INS1_25CollectiveMainloopFwdSm80ILi8ELi1ELb0EN4cute5tupleIJNS5_1CILi128EEENS7_ILi32EEENS7_ILi256EEEEEELi256ENS_6half_tEfNS_4arch4Sm80ELb1ELb0ELb1ELb1ELb0ELb1ELb1ELb1EEENS1_21CollectiveEpilogueFwdINS6_IJS8_SA_S9_EEENS6_IJNS7_ILi1EEESI_SI_EEESC_SE_Li256ELb1ELb1ELb1ELb0EEENS1_36VarlenDynamicPersistentTileSchedulerILi128ELi32ELi256ELi256ELb1ELb1ELb0ELb1ELb1ELb1EEEEEEEEEvNT_6ParamsE)
        /*0048*/ 	.short	0x0210
        /*004a*/ 	.short	0x0438


	//----- nvinfo : EIATTR_SW_WAR
	.align		4
.L_332:
        /*004c*/ 	.byte	0x04, 0x36
        /*004e*/ 	.short	(.L_334 - .L_333)
.L_333:
        /*0050*/ 	.word	0x00000008
.L_334:


//--------------------- .nv.info._ZN7cutlass13device_kernelIN5flash19enable_sm80_to_sm89INS1_16FlashAttnFwdSm80INS1_25CollectiveMainloopFwdSm80ILi8ELi1ELb0EN4cute5tupleIJNS5_1CILi128EEENS7_ILi96EEENS7_ILi256EEEEEELi256ENS_6half_tEfNS_4arch4Sm80ELb0ELb0ELb1ELb0ELb0ELb0ELb1ELb1EEENS1_21CollectiveEpilogueFwdINS6_IJS8_SA_S9_EEENS6_IJNS7_ILi1EEESI_SI_EEESC_SE_Li256ELb0ELb1ELb1ELb0EEENS1_19SingleTileSchedulerILb0ELb1ELb1ELi128EEEEEEEEEvNT_6ParamsE --------------------------
	.section	.nv.info._ZN7cutlass13device_kernelIN5flash19enable_sm80_to_sm89INS1_16FlashAttnFwdSm80INS1_25CollectiveMainloopFwdSm80ILi8ELi1ELb0EN4cute5tupleIJNS5_1CILi128EEENS7_ILi96EEENS7_ILi256EEEEEELi256ENS_6half_tEfNS_4arch4Sm80ELb0ELb0ELb1ELb0ELb0ELb0ELb1ELb1EEENS1_21CollectiveEpilogueFwdINS6_IJS8_SA_S9_EEENS6_IJNS7_ILi1EEESI_SI_EEESC_SE_Li256ELb0ELb1ELb1ELb0EEENS1_19SingleTileSchedulerILb0ELb1ELb1ELi128EEEEEEEEEvNT_6ParamsE,"",@"SHT_CUDA_INFO"
	.sectionflags	@""
	.align	4


	//----- nvinfo : EIATTR_CUDA_API_VERSION
	.align		4
        /*0000*/ 	.byte	0x04, 0x37
        /*0002*/ 	.short	(.L_336 - .L_335)
.L_335:
        /*0004*/ 	.word	0x00000082


	//----- nvinfo : EIATTR_KPARAM_INFO
	.align		4
.L_336:
        /*0008*/ 	.byte	0x04, 0x17
        /*000a*/ 	.short	(.L_338 - .L_337)
.L_337:
        /*000c*/ 	.word	0x00000000
        /*0010*/ 	.short	0x0000
        /*0012*/ 	.short	0x0000
        /*0014*/ 	.byte	0x00, 0xf0, 0x61, 0x10


	//----- nvinfo : EIATTR_SPARSE_MMA_MASK
	.align		4
.L_338:
        /*0018*/ 	.byte	0x03, 0x50
        /*001a*/ 	.short	0x0000


	//----- nvinfo : EIATTR_MAXREG_COUNT
	.align		4
        /*001c*/ 	.byte	0x03, 0x1b
        /*001e*/ 	.short	0x00ff


	//----- nvinfo : EIATTR_MERCURY_ISA_VERSION
	.align		4
        /*0020*/ 	.byte	0x03, 0x5f
        /*0022*/ 	.short	0x0101


	//----- nvinfo : EIATTR_EXIT_INSTR_OFFSETS
	.align		4
        /*0024*/ 	.byte	0x04, 0x1c
        /*0026*/ 	.short	(.L_340 - .L_339)


	//   ....[0]....
.L_339:
        /*0028*/ 	.word	0x00000010


	//----- nvinfo : EIATTR_MAX_THREADS
	.align		4
.L_340:
        /*002c*/ 	.byte	0x04, 0x05
        /*002e*/ 	.short	(.L_342 - .L_341)
.L_341:
        /*0030*/ 	.word	0x00000100
        /*0034*/ 	.word	0x00000001
        /*0038*/ 	.word	0x00000001


	//----- nvinfo : EIATTR_CBANK_PARAM_SIZE
	.align		4
.L_342:
        /*003c*/ 	.byte	0x03, 0x19
        /*003e*/ 	.short	0x0418


	//----- nvinfo : EIATTR_PARAM_CBANK
	.align		4
        /*0040*/ 	.byte	0x04, 0x0a
        /*0042*/ 	.short	(.L_344 - .L_343)
	.align		4
.L_343:
        /*0044*/ 	.word	index@(.nv.constant0._ZN7cutlass13device_kernelIN5flash19enable_sm80_to_sm89INS1_16FlashAttnFwdSm80INS1_25CollectiveMainloopFwdSm80ILi8ELi1ELb0EN4cute5tupleIJNS5_1CILi128EEENS7_ILi96EEENS7_ILi256EEEEEELi256ENS_6half_tEfNS_4arch4Sm80ELb0ELb0ELb1ELb0ELb0ELb0ELb1ELb1EEENS1_21CollectiveEpilogueFwdINS6_IJS8_SA_S9_EEENS6_IJNS7_ILi1EEESI_SI_EEESC_SE_Li256ELb0ELb1ELb1ELb0EEENS1_19SingleTileSchedulerILb0ELb1ELb1ELi128EEEEEEEEEvNT_6ParamsE)
        /*0048*/ 	.short	0x0210
        /*004a*/ 	.short	0x0418


	//----- nvinfo : EIATTR_SW_WAR
	.align		4
.L_344:
        /*004c*/ 	.byte	0x04, 0x36
        /*004e*/ 	.short	(.L_346 - .L_345)
.L_345:
        /*0050*/ 	.word	0x00000008
.L_346:


//--------------------- .nv.info._ZN7cutlass13device_kernelIN5flash19enable_sm80_to_sm89INS1_16FlashAttnFwdSm80INS1_25CollectiveMainloopFwdSm80ILi8ELi1ELb0EN4cute5tupleIJNS5_1CILi128EEENS7_ILi64EEENS7_ILi256EEEEEELi256ENS_6half_tEfNS_4arch4Sm80ELb0ELb0ELb1ELb1ELb0ELb0ELb1ELb1EEENS1_21CollectiveEpilogueFwdINS6_IJS8_SA_S9_EEENS6_IJNS7_ILi1EEESI_SI_EEESC_SE_Li256ELb1ELb1ELb1ELb0EEENS1_36VarlenDynamicPersistentTileSchedulerILi128ELi64ELi256ELi256ELb1ELb1ELb0ELb0ELb1ELb1EEEEEEEEEvNT_6ParamsE --------------------------
	.section	.nv.info._ZN7cutlass13device_kernelIN5flash19enable_sm80_to_sm89INS1_16FlashAttnFwdSm80INS1_25CollectiveMainloopFwdSm80ILi8ELi1ELb0EN4cute5tupleIJNS5_1CILi128EEENS7_ILi64EEENS7_ILi256EEEEEELi256ENS_6half_tEfNS_4arch4Sm80ELb0ELb0ELb1ELb1ELb0ELb0ELb1ELb1EEENS1_21CollectiveEpilogueFwdINS6_IJS8_SA_S9_EEENS6_IJNS7_ILi1EEESI_SI_EEESC_SE_Li256ELb1ELb1ELb1ELb0EEENS1_36VarlenDynamicPersistentTileSchedulerILi128ELi64ELi256ELi256ELb1ELb1ELb0ELb0ELb1ELb1EEEEEEEEEvNT_6ParamsE,"",@"SHT_CUDA_INFO"
	.sectionflags	@""
	.align	4


	//----- nvinfo : EIATTR_CUDA_API_VERSION
	.align		4
        /*0000*/ 	.byte	0x04, 0x37
        /*0002*/ 	.short	(.L_348 - .L_347)
.L_347:
        /*0004*/ 	.word	0x00000082


	//----- nvinfo : EIATTR_KPARAM_INFO
	.align		4
.L_348:
        /*0008*/ 	.byte	0x04, 0x17
        /*000a*/ 	.short	(.L_350 - .L_349)
.L_349:
        /*000c*/ 	.word	0x00000000
        /*0010*/ 	.short	0x0000
        /*0012*/ 	.short	0x0000
        /*0014*/ 	.byte	0x00, 0xf0, 0xe1, 0x10


	//----- nvinfo : EIATTR_SPARSE_MMA_MASK
	.align		4
.L_350:
        /*0018*/ 	.byte	0x03, 0x50
        /*001a*/ 	.short	0x0000


	//----- nvinfo : EIATTR_MAXREG_COUNT
	.align		4
        /*001c*/ 	.byte	0x03, 0x1b
        /*001e*/ 	.short	0x00ff


	//----- nvinfo : EIATTR_MERCURY_ISA_VERSION
	.align		4
        /*0020*/ 	.byte	0x03, 0x5f
        /*0022*/ 	.short	0x0101


	//----- nvinfo : EIATTR_EXIT_INSTR_OFFSETS
	.align		4
        /*0024*/ 	.byte	0x04, 0x1c
        /*0026*/ 	.short	(.L_352 - .L_351)


	//   ....[0]....
.L_351:
        /*0028*/ 	.word	0x00000010


	//----- nvinfo : EIATTR_MAX_THREADS
	.align		4
.L_352:
        /*002c*/ 	.byte	0x04, 0x05
        /*002e*/ 	.short	(.L_354 - .L_353)
.L_353:
        /*0030*/ 	.word	0x00000100
        /*0034*/ 	.word	0x00000001
        /*0038*/ 	.word	0x00000001


	//----- nvinfo : EIATTR_CBANK_PARAM_SIZE
	.align		4
.L_354:
        /*003c*/ 	.byte	0x03, 0x19
        /*003e*/ 	.short	0x0438


	//----- nvinfo : EIATTR_PARAM_CBANK
	.align		4
        /*0040*/ 	.byte	0x04, 0x0a
        /*0042*/ 	.short	(.L_356 - .L_355)
	.align		4
.L_355:
        /*0044*/ 	.word	index@(.nv.constant0._ZN7cutlass13device_kernelIN5flash19enable_sm80_to_sm89INS1_16FlashAttnFwdSm80INS1_25CollectiveMainloopFwdSm80ILi8ELi1ELb0EN4cute5tupleIJNS5_1CILi128EEENS7_ILi64EEENS7_ILi256EEEEEELi256ENS_6half_tEfNS_4arch4Sm80ELb0ELb0ELb1ELb1ELb0ELb0ELb1ELb1EEENS1_21CollectiveEpilogueFwdINS6_IJS8_SA_S9_EEENS6_IJNS7_ILi1EEESI_SI_EEESC_SE_Li256ELb1ELb1ELb1ELb0EEENS1_36VarlenDynamicPersistentTileSchedulerILi128ELi64ELi256ELi256ELb1ELb1ELb0ELb0ELb1ELb1EEEEEEEEEvNT_6ParamsE)
        /*0048*/ 	.short	0x0210
        /*004a*/ 	.short	0x0438


	//----- nvinfo : EIATTR_SW_WAR
	.align		4
.L_356:
        /*004c*/ 	.byte	0x04, 0x36
        /*004e*/ 	.short	(.L_358 - .L_357)
.L_357:
        /*0050*/ 	.word	0x00000008
.L_358:


//--------------------- .nv.info._ZN7cutlass13device_kernelIN5flash19enable_sm80_to_sm89INS1_16FlashAttnFwdSm80INS1_25CollectiveMainloopFwdSm80ILi8ELi1ELb0EN4cute5tupleIJNS5_1CILi128EEENS7_ILi48EEENS7_ILi256EEEEEELi256ENS_6half_tEfNS_4arch4Sm80ELb0ELb0ELb1ELb1ELb0ELb1ELb1ELb1EEENS1_21CollectiveEpilogueFwdINS6_IJS8_SA_S9_EEENS6_IJNS7_ILi1EEESI_SI_EEESC_SE_Li256ELb1ELb1ELb1ELb0EEENS1_36VarlenDynamicPersistentTileSchedulerILi128ELi48ELi256ELi256ELb1ELb1ELb0ELb0ELb1ELb1EEEEEEEEEvNT_6ParamsE --------------------------
	.section	.nv.info._ZN7cutlass13device_kernelIN5flash19enable_sm80_to_sm89INS1_16FlashAttnFwdSm80INS1_25CollectiveMainloopFwdSm80ILi8ELi1ELb0EN4cute5tupleIJNS5_1CILi128EEENS7_ILi48EEENS7_ILi256EEEEEELi256ENS_6half_tEfNS_4arch4Sm80ELb0ELb0ELb1ELb1ELb0ELb1ELb1ELb1EEENS1_21CollectiveEpilogueFwdINS6_IJS8_SA_S9_EEENS6_IJNS7_ILi1EEESI_SI_EEESC_SE_Li256ELb1ELb1ELb1ELb0EEENS1_36VarlenDynamicPersistentTileSchedulerILi128ELi48ELi256ELi256ELb1ELb1ELb0ELb0ELb1ELb1EEEEEEEEEvNT_6ParamsE,"",@"SHT_CUDA_INFO"
	.sectionflags	@""
	.align	4


	//----- nvinfo : EIATTR_CUDA_API_VERSION
	.align		4
        /*0000*/ 	.byte	0x04, 0x37
        /*0002*/ 	.short	(.L_360 - .L_359)
.L_359:
        /*0004*/ 	.word	0x00000082


	//----- nvinfo : EIATTR_KPARAM_INFO
	.align		4
.L_360:
        /*0008*/ 	.byte	0x04, 0x17
        /*000a*/ 	.short	(.L_362 - .L_361)
.L_361:
        /*000c*/ 	.word	0x00000000
        /*0010*/ 	.short	0x0000
        /*0012*/ 	.short	0x0000
        /*0014*/ 	.byte	0x00, 0xf0, 0xe1, 0x10


	//----- nvinfo : EIATTR_SPARSE_MMA_MASK
	.align		4
.L_362:
        /*0018*/ 	.byte	0x03, 0x50
        /*001a*/ 	.short	0x0000


	//----- nvinfo : EIATTR_MAXREG_COUNT
	.align		4
        /*001c*/ 	.byte	0x03, 0x1b
        /*001e*/ 	.short	0x00ff


	//----- nvinfo : EIATTR_MERCURY_ISA_VERSION
	.align		4
        /*0020*/ 	.byte	0x03, 0x5f
        /*0022*/ 	.short	0x0101


	//----- nvinfo : EIATTR_EXIT_INSTR_OFFSETS
	.align		4
        /*0024*/ 	.byte	0x04, 0x1c
        /*0026*/ 	.short	(.L_364 - .L_363)


	//   ....[0]....
.L_363:
        /*0028*/ 	.word	0x00000010


	//----- nvinfo : EIATTR_MAX_THREADS
	.align		4
.L_364:
        /*002c*/ 	.byte	0x04, 0x05
        /*002e*/ 	.short	(.L_366 - .L_365)
.L_365:
        /*0030*/ 	.word	0x00000100
        /*0034*/ 	.word	0x00000001
        /*0038*/ 	.word	0x00000001


	//----- nvinfo : EIATTR_CBANK_PARAM_SIZE
	.align		4
.L_366:
        /*003c*/ 	.byte	0x03, 0x19
        /*003e*/ 	.short	0x0438


	//----- nvinfo : EIATTR_PARAM_CBANK
	.align		4
        /*0040*/ 	.byte	0x04, 0x0a
        /*0042*/ 	.short	(.L_368 - .L_367)
	.align		4
.L_367:
        /*0044*/ 	.word	index@(.nv.constant0._ZN7cutlass13device_kernelIN5flash19enable_sm80_to_sm89INS1_16FlashAttnFwdSm80INS1_25CollectiveMainloopFwdSm80ILi8ELi1ELb0EN4cute5tupleIJNS5_1CILi128EEENS7_ILi48EEENS7_ILi256EEEEEELi256ENS_6half_tEfNS_4arch4Sm80ELb0ELb0ELb1ELb1ELb0ELb1ELb1ELb1EEENS1_21CollectiveEpilogueFwdINS6_IJS8_SA_S9_EEENS6_IJNS7_ILi1EEESI_SI_EEESC_SE_Li256ELb1ELb1ELb1ELb0EEENS1_36VarlenDynamicPersistentTileSchedulerILi128ELi48ELi256ELi256ELb1ELb1ELb0ELb0ELb1ELb1EEEEEEEEEvNT_6ParamsE)
        /*0048*/ 	.short	0x0210
        /*004a*/ 	.short	0x0438


	//----- nvinfo : EIATTR_SW_WAR
	.align		4
.L_368:
        /*004c*/ 	.byte	0x04, 0x36
        /*004e*/ 	.short	(.L_370 - .L_369)
.L_369:
        /*0050*/ 	.word	0x00000008
.L_370:


//--------------------- .nv.info._ZN7cutlass13device_kernelIN5flash19enable_sm80_to_sm89INS1_16FlashAttnFwdSm80INS1_25CollectiveMainloopFwdSm80ILi8ELi1ELb0EN4cute5tupleIJNS5_1CILi128EEENS7_ILi64EEENS7_ILi256EEEEEELi256ENS_6half_tEfNS_4arch4Sm80ELb0ELb1ELb1ELb0ELb0ELb0ELb1ELb1EEENS1_21CollectiveEpilogueFwdINS6_IJS8_SA_S9_EEENS6_IJNS7_ILi1EEESI_SI_EEESC_SE_Li256ELb0ELb1ELb1ELb0EEENS1_19SingleTileSchedulerILb0ELb1ELb1ELi128EEEEEEEEEvNT_6ParamsE --------------------------
	.section	.nv.info._ZN7cutlass13device_kernelIN5flash19enable_sm80_to_sm89INS1_16FlashAttnFwdSm80INS1_25CollectiveMainloopFwdSm80ILi8ELi1ELb0EN4cute5tupleIJNS5_1CILi128EEENS7_ILi64EEENS7_ILi256EEEEEELi256ENS_6half_tEfNS_4arch4Sm80ELb0ELb1ELb1ELb0ELb0ELb0ELb1ELb1EEENS1_21CollectiveEpilogueFwdINS6_IJS8_SA_S9_EEENS6_IJNS7_ILi1EEESI_SI_EEESC_SE_Li256ELb0ELb1ELb1ELb0EEENS1_19SingleTileSchedulerILb0ELb1ELb1ELi128EEEEEEEEEvNT_6ParamsE,"",@"SHT_CUDA_INFO"
	.sectionflags	@""
	.align	4


	//----- nvinfo : EIATTR_CUDA_API_VERSION
	.align		4
        /*0000*/ 	.byte	0x04, 0x37
        /*0002*/ 	.short	(.L_372 - .L_371)
.L_371:
        /*0004*/ 	.word	0x00000082


	//----- nvinfo : EIATTR_KPARAM_INFO
	.align		4
.L_372:
        /*0008*/ 	.byte	0x04, 0x17
        /*000a*/ 	.short	(.L_374 - .L_373)
.L_373:
        /*000c*/ 	.word	0x00000000
        /*0010*/ 	.short	0x0000
        /*0012*/ 	.short	0x0000
        /*0014*/ 	.byte	0x00, 0xf0, 0x61, 0x10


	//----- nvinfo : EIATTR_SPARSE_MMA_MASK
	.align		4
.L_374:
        /*0018*/ 	.byte	0x03, 0x50
        /*001a*/ 	.short	0x0000


	//----- nvinfo : EIATTR_MAXREG_COUNT
	.align		4
        /*001c*/ 	.byte	0x03, 0x1b
        /*001e*/ 	.short	0x00ff


	//----- nvinfo : EIATTR_MERCURY_ISA_VERSION
	.align		4
        /*0020*/ 	.byte	0x03, 0x5f
        /*0022*/ 	.short	0x0101


	//----- nvinfo : EIATTR_EXIT_INSTR_OFFSETS
	.align		4
        /*0024*/ 	.byte	0x04, 0x1c
        /*0026*/ 	.short	(.L_376 - .L_375)


	//   ....[0]....
.L_375:
        /*0028*/ 	.word	0x00000010


	//----- nvinfo : EIATTR_MAX_THREADS
	.align		4
.L_376:
        /*002c*/ 	.byte	0x04, 0x05
        /*002e*/ 	.short	(.L_378 - .L_377)
.L_377:
        /*0030*/ 	.word	0x00000100
        /*0034*/ 	.word	0x00000001
        /*0038*/ 	.word	0x00000001


	//----- nvinfo : EIATTR_CBANK_PARAM_SIZE
	.align		4
.L_378:
        /*003c*/ 	.byte	0x03, 0x19
        /*003e*/ 	.short	0x0418


	//----- nvinfo : EIATTR_PARAM_CBANK
	.align		4
        /*0040*/ 	.byte	0x04, 0x0a
        /*0042*/ 	.short	(.L_380 - .L_379)
	.align		4
.L_379:
        /*0044*/ 	.word	index@(.nv.constant0._ZN7cutlass13device_kernelIN5flash19enable_sm80_to_sm89INS1_16FlashAttnFwdSm80INS1_25CollectiveMainloopFwdSm80ILi8ELi1ELb0EN4cute5tupleIJNS5_1CILi128EEENS7_ILi64EEENS7_ILi256EEEEEELi256ENS_6half_tEfNS_4arch4Sm80ELb0ELb1ELb1ELb0ELb0ELb0ELb1ELb1EEENS1_21CollectiveEpilogueFwdINS6_IJS8_SA_S9_EEENS6_IJNS7_ILi1EEESI_SI_EEESC_SE_Li256ELb0ELb1ELb1ELb0EEENS1_19SingleTileSchedulerILb0ELb1ELb1ELi128EEEEEEEEEvNT_6ParamsE)
        /*0048*/ 	.short	0x0210
        /*004a*/ 	.short	0x0418


	//----- nvinfo : EIATTR_SW_WAR
	.align		4
.L_380:
        /*004c*/ 	.byte	0x04, 0x36
        /*004e*/ 	.short	(.L_382 - .L_381)
.L_381:
        /*0050*/ 	.word	0x00000008
.L_382:


//--------------------- .nv.info._ZN7cutlass13device_kernelIN5flash19enable_sm80_to_sm89INS1_16FlashAttnFwdSm80INS1_25CollectiveMainloopFwdSm80ILi8ELi1ELb0EN4cute5tupleIJNS5_1CILi128EEENS7_ILi64EEENS7_ILi256EEEEEELi256ENS_6half_tEfNS_4arch4Sm80ELb0ELb1ELb1ELb1ELb0ELb0ELb1ELb1EEENS1_21CollectiveEpilogueFwdINS6_IJS8_SA_S9_EEENS6_IJNS7_ILi1EEESI_SI_EEESC_SE_Li256ELb1ELb1ELb1ELb0EEENS1_36VarlenDynamicPersistentTileSchedulerILi128ELi64ELi256ELi256ELb1ELb1ELb0ELb1ELb0ELb1EEEEEEEEEvNT_6ParamsE --------------------------
	.section	.nv.info._ZN7cutlass13device_kernelIN5flash19enable_sm80_to_sm89INS1_16FlashAttnFwdSm80INS1_25CollectiveMainloopFwdSm80ILi8ELi1ELb0EN4cute5tupleIJNS5_1CILi128EEENS7_ILi64EEENS7_ILi256EEEEEELi256ENS_6half_tEfNS_4arch4Sm80ELb0ELb1ELb1ELb1ELb0ELb0ELb1ELb1EEENS1_21CollectiveEpilogueFwdINS6_IJS8_SA_S9_EEENS6_IJNS7_ILi1EEESI_SI_EEESC_SE_Li256ELb1ELb1ELb1ELb0EEENS1_36VarlenDynamicPersistentTileSchedulerILi128ELi64ELi256ELi256ELb1ELb1ELb0ELb1ELb0ELb1EEEEEEEEEvNT_6ParamsE,"",@"SHT_CUDA_INFO"
	.sectionflags	@""
	.align	4


	//----- nvinfo : EIATTR_CUDA_API_VERSION
	.align		4
        /*0000*/ 	.byte	0x04, 0x37
        /*0002*/ 	.short	(.L_384 - .L_383)
.L_383:
        /*0004*/ 	.word	0x00000082


	//----- nvinfo : EIATTR_KPARAM_INFO
	.align		4
.L_384:
        /*0008*/ 	.byte	0x04, 0x17
        /*000a*/ 	.short	(.L_386 - .L_385)
.L_385:
        /*000c*/ 	.word	0x00000000
        /*0010*/ 	.short	0x0000
        /*0012*/ 	.short	0x0000
        /*0014*/ 	.byte	0x00, 0xf0, 0xe1, 0x10


	//----- nvinfo : EIATTR_SPARSE_MMA_MASK
	.align		4
.L_386:
        /*0018*/ 	.byte	0x03, 0x50
        /*001a*/ 	.short	0x0000


	//----- nvinfo : EIATTR_MAXREG_COUNT
	.align		4
        /*001c*/ 	.byte	0x03, 0x1b
        /*001e*/ 	.short	0x00ff


	//----- nvinfo : EIATTR_MERCURY_ISA_VERSION
	.align		4
        /*0020*/ 	.byte	0x03, 0x5f
        /*0022*/ 	.short	0x0101


	//----- nvinfo : EIATTR_EXIT_INSTR_OFFSETS
	.align		4
        /*0024*/ 	.byte	0x04, 0x1c
        /*0026*/ 	.short	(.L_388 - .L_387)


	//   ....[0]....
.L_387:
        /*0028*/ 	.word	0x00000010


	//----- nvinfo : EIATTR_MAX_THREADS
	.align		4
.L_388:
        /*002c*/ 	.byte	0x04, 0x05
        /*002e*/ 	.short	(.L_390 - .L_389)
.L_389:
        /*0030*/ 	.word	0x00000100
        /*0034*/ 	.word	0x00000001
        /*0038*/ 	.word	0x00000001


	//----- nvinfo : EIATTR_CBANK_PARAM_SIZE
	.align		4
.L_390:
        /*003c*/ 	.byte	0x03, 0x19
        /*003e*/ 	.short	0x0438


	//----- nvinfo : EIATTR_PARAM_CBANK
	.align		4
        /*0040*/ 	.byte	0x04, 0x0a
        /*0042*/ 	.short	(.L_392 - .L_391)
	.align		4
.L_391:
        /*0044*/ 	.word	index@(.nv.constant0._ZN7cutlass13device_kernelIN5flash19enable_sm80_to_sm89INS1_16FlashAttnFwdSm80INS1_25CollectiveMainloopFwdSm80ILi8ELi1ELb0EN4cute5tupleIJNS5_1CILi128EEENS7_ILi64EEENS7_ILi256EEEEEELi256ENS_6half_tEfNS_4arch4Sm80ELb0ELb1ELb1ELb1ELb0ELb0ELb1ELb1EEENS1_21CollectiveEpilogueFwdINS6_IJS8_SA_S9_EEENS6_IJNS7_ILi1EEESI_SI_EEESC_SE_Li256ELb1ELb1ELb1ELb0EEENS1_36VarlenDynamicPersistentTileSchedulerILi128ELi64ELi256ELi256ELb1ELb1ELb0ELb1ELb0ELb1EEEEEEEEEvNT_6ParamsE)
        /*0048*/ 	.short	0x0210
        /*004a*/ 	.short	0x0438


	//----- nvinfo : EIATTR_SW_WAR
	.align		4
.L_392:
        /*004c*/ 	.byte	0x04, 0x36
        /*004e*/ 	.short	(.L_394 - .L_393)
.L_393:
        /*0050*/ 	.word	0x00000008
.L_394:


//--------------------- .nv.info._ZN7cutlass13device_kernelIN5flash19enable_sm80_to_sm89INS1_16FlashAttnFwdSm80INS1_25CollectiveMainloopFwdSm80ILi8ELi1ELb0EN4cute5tupleIJNS5_1CILi128EEENS7_ILi48EEENS7_ILi256EEEEEELi256ENS_6half_tEfNS_4arch4Sm80ELb0ELb1ELb1ELb1ELb0ELb1ELb1ELb1EEENS1_21CollectiveEpilogueFwdINS6_IJS8_SA_S9_EEENS6_IJNS7_ILi1EEESI_SI_EEESC_SE_Li256ELb1ELb1ELb1ELb0EEENS1_36VarlenDynamicPersistentTileSchedulerILi128ELi48ELi256ELi256ELb1ELb1ELb0ELb1ELb0ELb1EEEEEEEEEvNT_6ParamsE --------------------------
	.section	.nv.info._ZN7cutlass13device_kernelIN5flash19enable_sm80_to_sm89INS1_16FlashAttnFwdSm80INS1_25CollectiveMainloopFwdSm80ILi8ELi1ELb0EN4cute5tupleIJNS5_1CILi128EEENS7_ILi48EEENS7_ILi256EEEEEELi256ENS_6half_tEfNS_4arch4Sm80ELb0ELb1ELb1ELb1ELb0ELb1ELb1ELb1EEENS1_21CollectiveEpilogueFwdINS6_IJS8_SA_S9_EEENS6_IJNS7_ILi1EEESI_SI_EEESC_SE_Li256ELb1ELb1ELb1ELb0EEENS1_36VarlenDynamicPersistentTileSchedulerILi128ELi48ELi256ELi256ELb1ELb1ELb0ELb1ELb0ELb1EEEEEEEEEvNT_6ParamsE,"",@"SHT_CUDA_INFO"
	.sectionflags	@""
	.align	4


	//----- nvinfo : EIATTR_CUDA_API_VERSION
	.align		4
        /*0000*/ 	.byte	0x04, 0x37
        /*0002*/ 	.short	(.L_396 - .L_395)
.L_395:
        /*0004*/ 	.word	0x00000082


	//----- nvinfo : EIATTR_KPARAM_INFO
	.align		4
.L_396:
        /*0008*/ 	.byte	0x04, 0x17
        /*000a*/ 	.short	(.L_398 - .L_397)
.L_397:
        /*000c*/ 	.word	0x00000000
        /*0010*/ 	.short	0x0000
        /*0012*/ 	.short	0x0000
        /*0014*/ 	.byte	0x00, 0xf0, 0xe1, 0x10


	//----- nvinfo : EIATTR_SPARSE_MMA_MASK
	.align		4
.L_398:
        /*0018*/ 	.byte	0x03, 0x50
        /*001a*/ 	.short	0x0000


	//----- nvinfo : EIATTR_MAXREG_COUNT
	.align		4
        /*001c*/ 	.byte	0x03, 0x1b
        /*001e*/ 	.short	0x00ff


	//----- nvinfo : EIATTR_MERCURY_ISA_VERSION
	.align		4
        /*0020*/ 	.byte	0x03, 0x5f
        /*0022*/ 	.short	0x0101


	//----- nvinfo : EIATTR_EXIT_INSTR_OFFSETS
	.align		4
        /*0024*/ 	.byte	0x04, 0x1c
        /*0026*/ 	.short	(.L_400 - .L_399)


	//   ....[0]....
.L_399:
        /*0028*/ 	.word	0x00000010


	//----- nvinfo : EIATTR_MAX_THREADS
	.align		4
.L_400:
        /*002c*/ 	.byte	0x04, 0x05
        /*002e*/ 	.short	(.L_402 - .L_401)
.L_401:
        /*0030*/ 	.word	0x00000100
        /*0034*/ 	.word	0x00000001
        /*0038*/ 	.word	0x00000001


	//----- nvinfo : EIATTR_CBANK_PARAM_SIZE
	.align		4
.L_402:
        /*003c*/ 	.byte	0x03, 0x19
        /*003e*/ 	.short	0x0438


	//----- nvinfo : EIATTR_PARAM_CBANK
	.align		4
        /*0040*/ 	.byte	0x04, 0x0a
        /*0042*/ 	.short	(.L_404 - .L_403)
	.align		4
.L_403:
        /*0044*/ 	.word	index@(.nv.constant0._ZN7cutlass13device_kernelIN5flash19enable_sm80_to_sm89INS1_16FlashAttnFwdSm80INS1_25CollectiveMainloopFwdSm80ILi8ELi1ELb0EN4cute5tupleIJNS5_1CILi128EEENS7_ILi48EEENS7_ILi256EEEEEELi256ENS_6half_tEfNS_4arch4Sm80ELb0ELb1ELb1ELb1ELb0ELb1ELb1ELb1EEENS1_21CollectiveEpilogueFwdINS6_IJS8_SA_S9_EEENS6_IJNS7_ILi1EEESI_SI_EEESC_SE_Li256ELb1ELb1ELb1ELb0EEENS1_36VarlenDynamicPersistentTileSchedulerILi128ELi48ELi256ELi256ELb1ELb1ELb0ELb1ELb0ELb1EEEEEEEEEvNT_6ParamsE)
        /*0048*/ 	.short	0x0210
        /*004a*/ 	.short	0x0438


	//----- nvinfo : EIATTR_SW_WAR
	.align		4
.L_404:
        /*004c*/ 	.byte	0x04, 0x36
        /*004e*/ 	.short	(.L_406 - .L_405)
.L_405:
        /*0050*/ 	.word	0x00000008
.L_406:


//--------------------- .nv.info._ZN7cutlass13device_kernelIN5flash19enable_sm80_to_sm89INS1_16FlashAttnFwdSm80INS1_25CollectiveMainloopFwdSm80ILi8ELi1ELb0EN4cute5tupleIJNS5_1CILi128EEENS7_ILi96EEENS7_ILi256EEEEEELi256ENS_6half_tEfNS_4arch4Sm80ELb1ELb0ELb1ELb0ELb0ELb0ELb1ELb1EEENS1_21CollectiveEpilogueFwdINS6_IJS8_SA_S9_EEENS6_IJNS7_ILi1EEESI_SI_EEESC_SE_Li256ELb0ELb1ELb1ELb0EEENS1_30DynamicPersistentTileSchedulerILi256ELi256ELb1ELb1ELb0EEEEEEEEEvNT_6ParamsE --------------------------
	.section	.nv.info._ZN7cutlass13device_kernelIN5flash19enable_sm80_to_sm89INS1_16FlashAttnFwdSm80INS1_25CollectiveMainloopFwdSm80ILi8ELi1ELb0EN4cute5tupleIJNS5_1CILi128EEENS7_ILi96EEENS7_ILi256EEEEEELi256ENS_6half_tEfNS_4arch4Sm80ELb1ELb0ELb1ELb0ELb0ELb0ELb1ELb1EEENS1_21CollectiveEpilogueFwdINS6_IJS8_SA_S9_EEENS6_IJNS7_ILi1EEESI_SI_EEESC_SE_Li256ELb0ELb1ELb1ELb0EEENS1_30DynamicPersistentTileSchedulerILi256ELi256ELb1ELb1ELb0EEEEEEEEEvNT_6ParamsE,"",@"SHT_CUDA_INFO"
	.sectionflags	@""
	.align	4


	//----- nvinfo : EIATTR_CUDA_API_VERSION
	.align		4
        /*0000*/ 	.byte	0x04, 0x37
        /*0002*/ 	.short	(.L_408 - .L_407)
.L_407:
        /*0004*/ 	.word	0x00000082


	//----- nvinfo : EIATTR_KPARAM_INFO
	.align		4
.L_408:
        /*0008*/ 	.byte	0x04, 0x17
        /*000a*/ 	.short	(.L_410 - .L_409)
.L_409:
        /*000c*/ 	.word	0x00000000
        /*0010*/ 	.short	0x0000
        /*0012*/ 	.short	0x0000
        /*0014*/ 	.byte	0x00, 0xf0, 0xa1, 0x10


	//----- nvinfo : EIATTR_SPARSE_MMA_MASK
	.align		4
.L_410:
        /*0018*/ 	.byte	0x03, 0x50
        /*001a*/ 	.short	0x0000


	//----- nvinfo : EIATTR_MAXREG_COUNT
	.align		4
        /*001c*/ 	.byte	0x03, 0x1b
        /*001e*/ 	.short	0x00ff


	//----- nvinfo : EIATTR_MERCURY_ISA_VERSION
	.align		4
        /*0020*/ 	.byte	0x03, 0x5f
        /*0022*/ 	.short	0x0101


	//----- nvinfo : EIATTR_EXIT_INSTR_OFFSETS
	.align		4
        /*0024*/ 	.byte	0x04, 0x1c
        /*0026*/ 	.short	(.L_412 - .L_411)


	//   ....[0]....
.L_411:
        /*0028*/ 	.word	0x00000010


	//----- nvinfo : EIATTR_MAX_THREADS
	.align		4
.L_412:
        /*002c*/ 	.byte	0x04, 0x05
        /*002e*/ 	.short	(.L_414 - .L_413)
.L_413:
        /*0030*/ 	.word	0x00000100
        /*0034*/ 	.word	0x00000001
        /*0038*/ 	.word	0x00000001


	//----- nvinfo : EIATTR_CBANK_PARAM_SIZE
	.align		4
.L_414:
        /*003c*/ 	.byte	0x03, 0x19
        /*003e*/ 	.short	0x0428


	//----- nvinfo : EIATTR_PARAM_CBANK
	.align		4
        /*0040*/ 	.byte	0x04, 0x0a
        /*0042*/ 	.short	(.L_416 - .L_415)
	.align		4
.L_415:
        /*0044*/ 	.word	index@(.nv.constant0._ZN7cutlass13device_kernelIN5flash19enable_sm80_to_sm89INS1_16FlashAttnFwdSm80INS1_25CollectiveMainloopFwdSm80ILi8ELi1ELb0EN4cute5tupleIJNS5_1CILi128EEENS7_ILi96EEENS7_ILi256EEEEEELi256ENS_6half_tEfNS_4arch4Sm80ELb1ELb0ELb1ELb0ELb0ELb0ELb1ELb1EEENS1_21CollectiveEpilogueFwdINS6_IJS8_SA_S9_EEENS6_IJNS7_ILi1EEESI_SI_EEESC_SE_Li256ELb0ELb1ELb1ELb0EEENS1_30DynamicPersistentTileSchedulerILi256ELi256ELb1ELb1ELb0EEEEEEEEEvNT_6ParamsE)
        /*0048*/ 	.short	0x0210
        /*004a*/ 	.short	0x0428


	//----- nvinfo : EIATTR_SW_WAR
	.align		4
.L_416:
        /*004c*/ 	.byte	0x04, 0x36
        /*004e*/ 	.short	(.L_418 - .L_417)
.L_417:
        /*0050*/ 	.word	0x00000008
.L_418:


//--------------------- .nv.info._ZN7cutlass13device_kernelIN5flash19enable_sm80_to_sm89INS1_16FlashAttnFwdSm80INS1_25CollectiveMainloopFwdSm80ILi8ELi1ELb0EN4cute5tupleIJNS5_1CILi128EEENS7_ILi64EEENS7_ILi256EEEEEELi256ENS_6half_tEfNS_4arch4Sm80ELb1ELb0ELb1ELb1ELb0ELb0ELb1ELb1EEENS1_21CollectiveEpilogueFwdINS6_IJS8_SA_S9_EEENS6_IJNS7_ILi1EEESI_SI_EEESC_SE_Li256ELb1ELb1ELb1ELb0EEENS1_36VarlenDynamicPersistentTileSchedulerILi128ELi64ELi256ELi256ELb1ELb1ELb0ELb1ELb1ELb1EEEEEEEEEvNT_6ParamsE --------------------------
	.section	.nv.info._ZN7cutlass13device_kernelIN5flash19enable_sm80_to_sm89INS1_16FlashAttnFwdSm80INS1_25CollectiveMainloopFwdSm80ILi8ELi1ELb0EN4cute5tupleIJNS5_1CILi128EEENS7_ILi64EEENS7_ILi256EEEEEELi256ENS_6half_tEfNS_4arch4Sm80ELb1ELb0ELb1ELb1ELb0ELb0ELb1ELb1EEENS1_21CollectiveEpilogueFwdINS6_IJS8_SA_S9_EEENS6_IJNS7_ILi1EEESI_SI_EEESC_SE_Li256ELb1ELb1ELb1ELb0EEENS1_36VarlenDynamicPersistentTileSchedulerILi128ELi64ELi256ELi256ELb1ELb1ELb0ELb1ELb1ELb1EEEEEEEEEvNT_6ParamsE,"",@"SHT_CUDA_INFO"
	.sectionflags	@""
	.align	4


	//----- nvinfo : EIATTR_CUDA_API_VERSION
	.align		4
        /*0000*/ 	.byte	0x04, 0x37
        /*0002*/ 	.short	(.L_420 - .L_419)
.L_419:
        /*0004*/ 	.word	0x00000082


	//----- nvinfo : EIATTR_KPARAM_INFO
	.align		4
.L_420:
        /*0008*/ 	.byte	0x04, 0x17
        /*000a*/ 	.short	(.L_422 - .L_421)
.L_421:
        /*000c*/ 	.word	0x00000000
        /*0010*/ 	.short	0x0000
        /*0012*/ 	.short	0x0000
        /*0014*/ 	.byte	0x00, 0xf0, 0xe1, 0x10


	//----- nvinfo : EIATTR_SPARSE_MMA_MASK
	.align		4
.L_422:
        /*0018*/ 	.byte	0x03, 0x50
        /*001a*/ 	.short	0x0000


	//----- nvinfo : EIATTR_MAXREG_COUNT
	.align		4
        /*001c*/ 	.byte	0x03, 0x1b
        /*001e*/ 	.short	0x00ff


	//----- nvinfo : EIATTR_MERCURY_ISA_VERSION
	.align		4
        /*0020*/ 	.byte	0x03, 0x5f
        /*0022*/ 	.short	0x0101


	//----- nvinfo : EIATTR_EXIT_INSTR_OFFSETS
	.align		4
        /*0024*/ 	.byte	0x04, 0x1c
        /*0026*/ 	.short	(.L_424 - .L_423)


	//   ....[0]....
.L_423:
        /*0028*/ 	.word	0x00000010


	//----- nvinfo : EIATTR_MAX_THREADS
	.align		4
.L_424:
        /*002c*/ 	.byte	0x04, 0x05
        /*002e*/ 	.short	(.L_426 - .L_425)
.L_425:
        /*0030*/ 	.word	0x00000100
        /*0034*/ 	.word	0x00000001
        /*0038*/ 	.word	0x00000001


	//----- nvinfo : EIATTR_CBANK_PARAM_SIZE
	.align		4
.L_426:
        /*003c*/ 	.byte	0x03, 0x19
        /*003e*/ 	.short	0x0438


	//----- nvinfo : EIATTR_PARAM_CBANK
	.align		4
        /*0040*/ 	.byte	0x04, 0x0a
        /*0042*/ 	.short	(.L_428 - .L_427)
	.align		4
.L_427:
        /*0044*/ 	.word	index@(.nv.constant0._ZN7cutlass13device_kernelIN5flash19enable_sm80_to_sm89INS1_16FlashAttnFwdSm80INS1_25CollectiveMainloopFwdSm80ILi8ELi1ELb0EN4cute5tupleIJNS5_1CILi128EEENS7_ILi64EEENS7_ILi256EEEEEELi256ENS_6half_tEfNS_4arch4Sm80ELb1ELb0ELb1ELb1ELb0ELb0ELb1ELb1EEENS1_21CollectiveEpilogueFwdINS6_IJS8_SA_S9_EEENS6_IJNS7_ILi1EEESI_SI_EEESC_SE_Li256ELb1ELb1ELb1ELb0EEENS1_36VarlenDynamicPersistentTileSchedulerILi128ELi64ELi256ELi256ELb1ELb1ELb0ELb1ELb1ELb1EEEEEEEEEvNT_6ParamsE)
        /*0048*/ 	.short	0x0210
        /*004a*/ 	.short	0x0438


	//----- nvinfo : EIATTR_SW_WAR
	.align		4
.L_428:
        /*004c*/ 	.byte	0x04, 0x36
        /*004e*/ 	.short	(.L_430 - .L_429)
.L_429:
        /*0050*/ 	.word	0x00000008
.L_430:


//--------------------- .nv.info._ZN7cutlass13device_kernelIN5flash19enable_sm80_to_sm89INS1_16FlashAttnFwdSm80INS1_25CollectiveMainloopFwdSm80ILi8ELi1ELb0EN4cute5tupleIJNS5_1CILi128EEENS7_ILi48EEENS7_ILi256EEEEEELi256ENS_6half_tEfNS_4arch4Sm80ELb1ELb0ELb1ELb1ELb0ELb1ELb1ELb1EEENS1_21CollectiveEpilogueFwdINS6_IJS8_SA_S9_EEENS6_IJNS7_ILi1EEESI_SI_EEESC_SE_Li256ELb1ELb1ELb1ELb0EEENS1_36VarlenDynamicPersistentTileSchedulerILi128ELi48ELi256ELi256ELb1ELb1ELb0ELb1ELb1ELb1EEEEEEEEEvNT_6ParamsE --------------------------
	.section	.nv.info._ZN7cutlass13device_kernelIN5flash19enable_sm80_to_sm89INS1_16FlashAttnFwdSm80INS1_25CollectiveMainloopFwdSm80ILi8ELi1ELb0EN4cute5tupleIJNS5_1CILi128EEENS7_ILi48EEENS7_ILi256EEEEEELi256ENS_6half_tEfNS_4arch4Sm80ELb1ELb0ELb1ELb1ELb0ELb1ELb1ELb1EEENS1_21CollectiveEpilogueFwdINS6_IJS8_SA_S9_EEENS6_IJNS7_ILi1EEESI_SI_EEESC_SE_Li256ELb1ELb1ELb1ELb0EEENS1_36VarlenDynamicPersistentTileSchedulerILi128ELi48ELi256ELi256ELb1ELb1ELb0ELb1ELb1ELb1EEEEEEEEEvNT_6ParamsE,"",@"SHT_CUDA_INFO"
	.sectionflags	@""
	.align	4


	//----- nvinfo : EIATTR_CUDA_API_VERSION
	.align		4
        /*0000*/ 	.byte	0x04, 0x37
        /*0002*/ 	.short	(.L_432 - .L_431)
.L_431:
        /*0004*/ 	.word	0x00000082


	//----- nvinfo : EIATTR_KPARAM_INFO
	.align		4
.L_432:
        /*0008*/ 	.byte	0x04, 0x17
        /*000a*/ 	.short	(.L_434 - .L_433)
.L_433:
        /*000c*/ 	.word	0x00000000
        /*0010*/ 	.short	0x0000
        /*0012*/ 	.short	0x0000
        /*0014*/ 	.byte	0x00, 0xf0, 0xe1, 0x10


	//----- nvinfo : EIATTR_SPARSE_MMA_MASK
	.align		4
.L_434:
        /*0018*/ 	.byte	0x03, 0x50
        /*001a*/ 	.short	0x0000


	//----- nvinfo : EIATTR_MAXREG_COUNT
	.align		4
        /*001c*/ 	.byte	0x03, 0x1b
        /*001e*/ 	.short	0x00ff


	//----- nvinfo : EIATTR_MERCURY_ISA_VERSION
	.align		4
        /*0020*/ 	.byte	0x03, 0x5f
        /*0022*/ 	.short	0x0101


	//----- nvinfo : EIATTR_EXIT_INSTR_OFFSETS
	.align		4
        /*0024*/ 	.byte	0x04, 0x1c
        /*0026*/ 	.short	(.L_436 - .L_435)


	//   ....[0]....
.L_435:
        /*0028*/ 	.word	0x00000010


	//----- nvinfo : EIATTR_MAX_THREADS
	.align		4
.L_436:
        /*002c*/ 	.byte	0x04, 0x05
        /*002e*/ 	.short	(.L_438 - .L_437)
.L_437:
        /*0030*/ 	.word	0x00000100
        /*0034*/ 	.word	0x00000001
        /*0038*/ 	.word	0x00000001


	//----- nvinfo : EIATTR_CBANK_PARAM_SIZE
	.align		4
.L_438:
        /*003c*/ 	.byte	0x03, 0x19
        /*003e*/ 	.short	0x0438


	//----- nvinfo : EIATTR_PARAM_CBANK
	.align		4
        /*0040*/ 	.byte	0x04, 0x0a
        /*0042*/ 	.short	(.L_440 - .L_439)
	.align		4
.L_439:
        /*0044*/ 	.word	index@(.nv.constant0._ZN7cutlass13device_kernelIN5flash19enable_sm80_to_sm89INS1_16FlashAttnFwdSm80INS1_25CollectiveMainloopFwdSm80ILi8ELi1ELb0EN4cute5tupleIJNS5_1CILi128EEENS7_ILi48EEENS7_ILi256EEEEEELi256ENS_6half_tEfNS_4arch4Sm80ELb1ELb0ELb1ELb1ELb0ELb1ELb1ELb1EEENS1_21CollectiveEpilogueFwdINS6_IJS8_SA_S9_EEENS6_IJNS7_ILi1EEESI_SI_EEESC_SE_Li256ELb1ELb1ELb1ELb0EEENS1_36VarlenDynamicPersistentTileSchedulerILi128ELi48ELi256ELi256ELb1ELb1ELb0ELb1ELb1ELb1EEEEEEEEEvNT_6ParamsE)
        /*0048*/ 	.short	0x0210
        /*004a*/ 	.short	0x0438


	//----- nvinfo : EIATTR_SW_WAR
	.align		4
.L_440:
        /*004c*/ 	.byte	0x04, 0x36
        /*004e*/ 	.short	(.L_442 - .L_441)
.L_441:
        /*0050*/ 	.word	0x00000008
.L_442:


//--------------------- .nv.info._ZN7cutlass13device_kernelIN5flash19enable_sm80_to_sm89INS1_16FlashAttnFwdSm80INS1_25CollectiveMainloopFwdSm80ILi8ELi1ELb1EN4cute5tupleIJNS5_1CILi128EEENS7_ILi64EEENS7_ILi256EEEEEELi256ENS_6half_tEfNS_4arch4Sm80ELb0ELb0ELb0ELb0ELb0ELb0ELb1ELb1EEENS1_21CollectiveEpilogueFwdINS6_IJS8_SA_S9_EEENS6_IJNS7_ILi1EEESI_SI_EEESC_SE_Li256ELb0ELb1ELb1ELb0EEENS1_19SingleTileSchedulerILb0ELb1ELb1ELi128EEEEEEEEEvNT_6ParamsE --------------------------
	.section	.nv.info._ZN7cutlass13device_kernelIN5flash19enable_sm80_to_sm89INS1_16FlashAttnFwdSm80INS1_25CollectiveMainloopFwdSm80ILi8ELi1ELb1EN4cute5tupleIJNS5_1CILi128EEENS7_ILi64EEENS7_ILi256EEEEEELi256ENS_6half_tEfNS_4arch4Sm80ELb0ELb0ELb0ELb0ELb0ELb0ELb1ELb1EEENS1_21CollectiveEpilogueFwdINS6_IJS8_SA_S9_EEENS6_IJNS7_ILi1EEESI_SI_EEESC_SE_Li256ELb0ELb1ELb1ELb0EEENS1_19SingleTileSchedulerILb0ELb1ELb1ELi128EEEEEEEEEvNT_6ParamsE,"",@"SHT_CUDA_INFO"
	.sectionflags	@""
	.align	4


	//----- nvinfo : EIATTR_CUDA_API_VERSION
	.align		4
        /*0000*/ 	.byte	0x04, 0x37
        /*0002*/ 	.short	(.L_444 - .L_443)
.L_443:
        /*0004*/ 	.word	0x00000082


	//----- nvinfo : EIATTR_KPARAM_INFO
	.align		4
.L_444:
        /*0008*/ 	.byte	0x04, 0x17
        /*000a*/ 	.short	(.L_446 - .L_445)
.L_445:
        /*000c*/ 	.word	0x00000000
        /*0010*/ 	.short	0x0000
        /*0012*/ 	.short	0x0000
        /*0014*/ 	.byte	0x00, 0xf0, 0x61, 0x10


	//----- nvinfo : EIATTR_SPARSE_MMA_MASK
	.align		4
.L_446:
        /*0018*/ 	.byte	0x03, 0x50
        /*001a*/ 	.short	0x0000


	//----- nvinfo : EIATTR_MAXREG_COUNT
	.align		4
        /*001c*/ 	.byte	0x03, 0x1b
        /*001e*/ 	.short	0x00ff


	//----- nvinfo : EIATTR_MERCURY_ISA_VERSION
	.align		4
        /*0020*/ 	.byte	0x03, 0x5f
        /*0022*/ 	.short	0x0101


	//----- nvinfo : EIATTR_EXIT_INSTR_OFFSETS
	.align		4
        /*0024*/ 	.byte	0x04, 0x1c
        /*0026*/ 	.short	(.L_448 - .L_447)


	//   ....[0]....
.L_447:
        /*0028*/ 	.word	0x00000010


	//----- nvinfo : EIATTR_MAX_THREADS
	.align		4
.L_448:
        /*002c*/ 	.byte	0x04, 0x05
        /*002e*/ 	.short	(.L_450 - .L_449)
.L_449:
        /*0030*/ 	.word	0x00000100
        /*0034*/ 	.word	0x00000001
        /*0038*/ 	.word	0x00000001


	//----- nvinfo : EIATTR_CBANK_PARAM_SIZE
	.align		4
.L_450:
        /*003c*/ 	.byte	0x03, 0x19
        /*003e*/ 	.short	0x0418


	//----- nvinfo : EIATTR_PARAM_CBANK
	.align		4
        /*0040*/ 	.byte	0x04, 0x0a
        /*0042*/ 	.short	(.L_452 - .L_451)
	.align		4
.L_451:
        /*0044*/ 	.word	index@(.nv.constant0._ZN7cutlass13device_kernelIN5flash19enable_sm80_to_sm89INS1_16FlashAttnFwdSm80INS1_25CollectiveMainloopFwdSm80ILi8ELi1ELb1EN4cute5tupleIJNS5_1CILi128EEENS7_ILi64EEENS7_ILi256EEEEEELi256ENS_6half_tEfNS_4arch4Sm80ELb0ELb0ELb0ELb0ELb0ELb0ELb1ELb1EEENS1_21CollectiveEpilogueFwdINS6_IJS8_SA_S9_EEENS6_IJNS7_ILi1EEESI_SI_EEESC_SE_Li256ELb0ELb1ELb1ELb0EEENS1_19SingleTileSchedulerILb0ELb1ELb1ELi128EEEEEEEEEvNT_6ParamsE)
        /*0048*/ 	.short	0x0210
        /*004a*/ 	.short	0x0418


	//----- nvinfo : EIATTR_SW_WAR
	.align		4
.L_452:
        /*004c*/ 	.byte	0x04, 0x36
        /*004e*/ 	.short	(.L_454 - .L_453)
.L_453:
        /*0050*/ 	.word	0x00000008
.L_454:


//--------------------- .nv.info._ZN7cutlass13device_kernelIN5flash19enable_sm80_to_sm89INS1_16FlashAttnFwdSm80INS1_25CollectiveMainloopFwdSm80ILi8ELi1ELb1EN4cute5tupleIJNS5_1CILi128EEENS7_ILi48EEENS7_ILi256EEEEEELi256ENS_6half_tEfNS_4arch4Sm80ELb0ELb0ELb0ELb1ELb0ELb0ELb1ELb1EEENS1_21CollectiveEpilogueFwdINS6_IJS8_SA_S9_EEENS6_IJNS7_ILi1EEESI_SI_EEESC_SE_Li256ELb1ELb1ELb1ELb0EEENS1_36VarlenDynamicPersistentTileSchedulerILi128ELi48ELi256ELi256ELb1ELb1ELb0ELb0ELb1ELb1EEEEEEEEEvNT_6ParamsE --------------------------
	.section	.nv.info._ZN7cutlass13device_kernelIN5flash19enable_sm80_to_sm89INS1_16FlashAttnFwdSm80INS1_25CollectiveMainloopFwdSm80ILi8ELi1ELb1EN4cute5tupleIJNS5_1CILi128EEENS7_ILi48EEENS7_ILi256EEEEEELi256ENS_6half_tEfNS_4arch4Sm80ELb0ELb0ELb0ELb1ELb0ELb0ELb1ELb1EEENS1_21CollectiveEpilogueFwdINS6_IJS8_SA_S9_EEENS6_IJNS7_ILi1EEESI_SI_EEESC_SE_Li256ELb1ELb1ELb1ELb0EEENS1_36VarlenDynamicPersistentTileSchedulerILi128ELi48ELi256ELi256ELb1ELb1ELb0ELb0ELb1ELb1EEEEEEEEEvNT_6ParamsE,"",@"SHT_CUDA_INFO"
	.sectionflags	@""
	.align	4


	//----- nvinfo : EIATTR_CUDA_API_VERSION
	.align		4
        /*0000*/ 	.byte	0x04, 0x37
        /*0002*/ 	.short	(.L_456 - .L_455)
.L_455:
        /*0004*/ 	.word	0x00000082


	//----- nvinfo : EIATTR_KPARAM_INFO
	.align		4
.L_456:
        /*0008*/ 	.byte	0x04, 0x17
        /*000a*/ 	.short	(.L_458 - .L_457)
.L_457:
        /*000c*/ 	.word	0x00000000
        /*0010*/ 	.short	0x0000
        /*0012*/ 	.short	0x0000
        /*0014*/ 	.byte	0x00, 0xf0, 0xe1, 0x10


	//----- nvinfo : EIATTR_SPARSE_MMA_MASK
	.align		4
.L_458:
        /*0018*/ 	.byte	0x03, 0x50
        /*001a*/ 	.short	0x0000


	//----- nvinfo : EIATTR_MAXREG_COUNT
	.align		4
        /*001c*/ 	.byte	0x03, 0x1b
        /*001e*/ 	.short	0x00ff


	//----- nvinfo : EIATTR_MERCURY_ISA_VERSION
	.align		4
        /*0020*/ 	.byte	0x03, 0x5f
        /*0022*/ 	.short	0x0101


	//----- nvinfo : EIATTR_EXIT_INSTR_OFFSETS
	.align		4
        /*0024*/ 	.byte	0x04, 0x1c
        /*0026*/ 	.short	(.L_460 - .L_459)


	//   ....[0]....
.L_459:
        /*0028*/ 	.word	0x00000010


	//----- nvinfo : EIATTR_MAX_THREADS
	.align		4
.L_460:
        /*002c*/ 	.byte	0x04, 0x05
        /*002e*/ 	.short	(.L_462 - .L_461)
.L_461:
        /*0030*/ 	.word	0x00000100
        /*0034*/ 	.word	0x00000001
        /*0038*/ 	.word	0x00000001


	//----- nvinfo : EIATTR_CBANK_PARAM_SIZE
	.align		4
.L_462:
        /*003c*/ 	.byte	0x03, 0x19
        /*003e*/ 	.short	0x0438


	//----- nvinfo : EIATTR_PARAM_CBANK
	.align		4
        /*0040*/ 	.byte	0x04, 0x0a
        /*0042*/ 	.short	(.L_464 - .L_463)
	.align		4
.L_463:
        /*0044*/ 	.word	index@(.nv.constant0._ZN7cutlass13device_kernelIN5flash19enable_sm80_to_sm89INS1_16FlashAttnFwdSm80INS1_25CollectiveMainloopFwdSm80ILi8ELi1ELb1EN4cute5tupleIJNS5_1CILi128EEENS7_ILi48EEENS7_ILi256EEEEEELi256ENS_6half_tEfNS_4arch4Sm80ELb0ELb0ELb0ELb1ELb0ELb0ELb1ELb1EEENS1_21CollectiveEpilogueFwdINS6_IJS8_SA_S9_EEENS6_IJNS7_ILi1EEESI_SI_EEESC_SE_Li256ELb1ELb1ELb1ELb0EEENS1_36VarlenDynamicPersistentTileSchedulerILi128ELi48ELi256ELi256ELb1ELb1ELb0ELb0ELb1ELb1EEEEEEEEEvNT_6ParamsE)
        /*0048*/ 	.short	0x0210
        /*004a*/ 	.short	0x0438


	//----- nvinfo : EIATTR_SW_WAR
	.align		4
.L_464:
        /*004c*/ 	.byte	0x04, 0x36
        /*004e*/ 	.short	(.L_466 - .L_465)
.L_465:
        /*0050*/ 	.word	0x00000008
.L_466:


//--------------------- .nv.info._ZN7cutlass13device_kernelIN5flash19enable_sm80_to_sm89INS1_16FlashAttnFwdSm80INS1_25CollectiveMainloopFwdSm80ILi8ELi1ELb0EN4cute5tupleIJNS5_1CILi128EEENS7_ILi32EEENS7_ILi256EEEEEELi256ENS_6half_tEfNS_4arch4Sm80ELb0ELb0ELb0ELb1ELb0ELb1ELb1ELb1EEENS1_21CollectiveEpilogueFwdINS6_IJS8_SA_S9_EEENS6_IJNS7_ILi1EEESI_SI_EEESC_SE_Li256ELb1ELb1ELb1ELb0EEENS1_36VarlenDynamicPersistentTileSchedulerILi128ELi32ELi256ELi256ELb1ELb1ELb0ELb0ELb1ELb1EEEEEEEEEvNT_6ParamsE --------------------------
	.section	.nv.info._ZN7cutlass13device_kernelIN5flash19enable_sm80_to_sm89INS1_16FlashAttnFwdSm80INS1_25CollectiveMainloopFwdSm80ILi8ELi1ELb0EN4cute5tupleIJNS5_1CILi128EEENS7_ILi32EEENS7_ILi256EEEEEELi256ENS_6half_tEfNS_4arch4Sm80ELb0ELb0ELb0ELb1ELb0ELb1ELb1ELb1EEENS1_21CollectiveEpilogueFwdINS6_IJS8_SA_S9_EEENS6_IJNS7_ILi1EEESI_SI_EEESC_SE_Li256ELb1ELb1ELb1ELb0EEENS1_36VarlenDynamicPersistentTileSchedulerILi128ELi32ELi256ELi256ELb1ELb1ELb0ELb0ELb1ELb1EEEEEEEEEvNT_6ParamsE,"",@"SHT_CUDA_INFO"
	.sectionflags	@""
	.align	4


	//----- nvinfo : EIATTR_CUDA_API_VERSION
	.align		4
        /*0000*/ 	.byte	0x04, 0x37
        /*0002*/ 	.short	(.L_468 - .L_467)
.L_467:
        /*0004*/ 	.word	0x00000082


	//----- nvinfo : EIATTR_KPARAM_INFO
	.align		4
.L_468:
        /*0008*/ 	.byte	0x04, 0x17
        /*000a*/ 	.short	(.L_470 - .L_469)
.L_469:
        /*000c*/ 	.word	0x00000000
        /*0010*/ 	.short	0x0000
        /*0012*/ 	.short	0x0000
        /*0014*/ 	.byte	0x00, 0xf0, 0xe1, 0x10


	//----- nvinfo : EIATTR_SPARSE_MMA_MASK
	.align		4
.L_470:
        /*0018*/ 	.byte	0x03, 0x50
        /*001a*/ 	.short	0x0000


	//----- nvinfo : EIATTR_MAXREG_COUNT
	.align		4
        /*001c*/ 	.byte	0x03, 0x1b
        /*001e*/ 	.short	0x00ff


	//----- nvinfo : EIATTR_MERCURY_ISA_VERSION
	.align		4
        /*0020*/ 	.byte	0x03, 0x5f
        /*0022*/ 	.short	0x0101


	//----- nvinfo : EIATTR_EXIT_INSTR_OFFSETS
	.align		4
        /*0024*/ 	.byte	0x04, 0x1c
        /*0026*/ 	.short	(.L_472 - .L_471)


	//   ....[0]....
.L_471:
        /*0028*/ 	.word	0x00000010


	//----- nvinfo : EIATTR_MAX_THREADS
	.align		4
.L_472:
        /*002c*/ 	.byte	0x04, 0x05
        /*002e*/ 	.short	(.L_474 - .L_473)
.L_473:
        /*0030*/ 	.word	0x00000100
        /*0034*/ 	.word	0x00000001
        /*0038*/ 	.word	0x00000001


	//----- nvinfo : EIATTR_CBANK_PARAM_SIZE
	.align		4
.L_474:
        /*003c*/ 	.byte	0x03, 0x19
        /*003e*/ 	.short	0x0438


	//----- nvinfo : EIATTR_PARAM_CBANK
	.align		4
        /*0040*/ 	.byte	0x04, 0x0a
        /*0042*/ 	.short	(.L_476 - .L_475)
	.align		4
.L_475:
        /*0044*/ 	.word	index@(.nv.constant0._ZN7cutlass13device_kernelIN5flash19enable_sm80_to_sm89INS1_16FlashAttnFwdSm80INS1_25CollectiveMainloopFwdSm80ILi8ELi1ELb0EN4cute5tupleIJNS5_1CILi128EEENS7_ILi32EEENS7_ILi256EEEEEELi256ENS_6half_tEfNS_4arch4Sm80ELb0ELb0ELb0ELb1ELb0ELb1ELb1ELb1EEENS1_21CollectiveEpilogueFwdINS6_IJS8_SA_S9_EEENS6_IJNS7_ILi1EEESI_SI_EEESC_SE_Li256ELb1ELb1ELb1ELb0EEENS1_36VarlenDynamicPersistentTileSchedulerILi128ELi32ELi256ELi256ELb1ELb1ELb0ELb0ELb1ELb1EEEEEEEEEvNT_6ParamsE)
        /*0048*/ 	.short	0x0210
        /*004a*/ 	.short	0x0438


	//----- nvinfo : EIATTR_SW_WAR
	.align		4
.L_476:
        /*004c*/ 	.byte	0x04, 0x36
        /*004e*/ 	.short	(.L_478 - .L_477)
.L_477:
        /*0050*/ 	.word	0x00000008
.L_478:


//--------------------- .nv.info._ZN7cutlass13device_kernelIN5flash19enable_sm80_to_sm89INS1_16FlashAttnFwdSm80INS1_25CollectiveMainloopFwdSm80ILi8ELi1ELb1EN4cute5tupleIJNS5_1CILi128EEENS7_ILi48EEENS7_ILi256EEEEEELi256ENS_6half_tEfNS_4arch4Sm80ELb0ELb1ELb0ELb0ELb0ELb0ELb1ELb1EEENS1_21CollectiveEpilogueFwdINS6_IJS8_SA_S9_EEENS6_IJNS7_ILi1EEESI_SI_EEESC_SE_Li256ELb0ELb1ELb1ELb0EEENS1_19SingleTileSchedulerILb0ELb1ELb1ELi128EEEEEEEEEvNT_6ParamsE --------------------------
	.section	.nv.info._ZN7cutlass13device_kernelIN5flash19enable_sm80_to_sm89INS1_16FlashAttnFwdSm80INS1_25CollectiveMainloopFwdSm80ILi8ELi1ELb1EN4cute5tupleIJNS5_1CILi128EEENS7_ILi48EEENS7_ILi256EEEEEELi256ENS_6half_tEfNS_4arch4Sm80ELb0ELb1ELb0ELb0ELb0ELb0ELb1ELb1EEENS1_21CollectiveEpilogueFwdINS6_IJS8_SA_S9_EEENS6_IJNS7_ILi1EEESI_SI_EEESC_SE_Li256ELb0ELb1ELb1ELb0EEENS1_19SingleTileSchedulerILb0ELb1ELb1ELi128EEEEEEEEEvNT_6ParamsE,"",@"SHT_CUDA_INFO"
	.sectionflags	@""
	.align	4


	//----- nvinfo : EIATTR_CUDA_API_VERSION
	.align		4
        /*0000*/ 	.byte	0x04, 0x37
        /*0002*/ 	.short	(.L_480 - .L_479)
.L_479:
        /*0004*/ 	.word	0x00000082


	//----- nvinfo : EIATTR_KPARAM_INFO
	.align		4
.L_480:
        /*0008*/ 	.byte	0x04, 0x17
        /*000a*/ 	.short	(.L_482 - .L_481)
.L_481:
        /*000c*/ 	.word	0x00000000
        /*0010*/ 	.short	0x0000
        /*0012*/ 	.short	0x0000
        /*0014*/ 	.byte	0x00, 0xf0, 0x61, 0x10


	//----- nvinfo : EIATTR_SPARSE_MMA_MASK
	.align		4
.L_482:
        /*0018*/ 	.byte	0x03, 0x50
        /*001a*/ 	.short	0x0000


	//----- nvinfo : EIATTR_MAXREG_COUNT
	.align		4
        /*001c*/ 	.byte	0x03, 0x1b
        /*001e*/ 	.short	0x00ff


	//----- nvinfo : EIATTR_MERCURY_ISA_VERSION
	.align		4
        /*0020*/ 	.byte	0x03, 0x5f
        /*0022*/ 	.short	0x0101


	//----- nvinfo : EIATTR_EXIT_INSTR_OFFSETS
	.align		4
        /*0024*/ 	.byte	0x04, 0x1c
        /*0026*/ 	.short	(.L_484 - .L_483)


	//   ....[0]....
.L_483:
        /*0028*/ 	.word	0x00000010


	//----- nvinfo : EIATTR_MAX_THREADS
	.align		4
.L_484:
        /*002c*/ 	.byte	0x04, 0x05
        /*002e*/ 	.short	(.L_486 - .L_485)
.L_485:
        /*0030*/ 	.word	0x00000100
        /*0034*/ 	.word	0x00000001
        /*0038*/ 	.word	0x00000001


	//----- nvinfo : EIATTR_CBANK_PARAM_SIZE
	.align		4
.L_486:
        /*003c*/ 	.byte	0x03, 0x19
        /*003e*/ 	.short	0x0418


	//----- nvinfo : EIATTR_PARAM_CBANK
	.align		4
        /*0040*/ 	.byte	0x04, 0x0a
        /*0042*/ 	.short	(.L_488 - .L_487)
	.align		4
.L_487:
        /*0044*/ 	.word	index@(.nv.constant0._ZN7cutlass13device_kernelIN5flash19enable_sm80_to_sm89INS1_16FlashAttnFwdSm80INS1_25CollectiveMainloopFwdSm80ILi8ELi1ELb1EN4cute5tupleIJNS5_1CILi128EEENS7_ILi48EEENS7_ILi256EEEEEELi256ENS_6half_tEfNS_4arch4Sm80ELb0ELb1ELb0ELb0ELb0ELb0ELb1ELb1EEENS1_21CollectiveEpilogueFwdINS6_IJS8_SA_S9_EEENS6_IJNS7_ILi1EEESI_SI_EEESC_SE_Li256ELb0ELb1ELb1ELb0EEENS1_19SingleTileSchedulerILb0ELb1ELb1ELi128EEEEEEEEEvNT_6ParamsE)
        /*0048*/ 	.short	0x0210
        /*004a*/ 	.short	0x0418


	//----- nvinfo : EIATTR_SW_WAR
	.align		4
.L_488:
        /*004c*/ 	.byte	0x04, 0x36
        /*004e*/ 	.short	(.L_490 - .L_489)
.L_489:
        /*0050*/ 	.word	0x00000008
.L_490:


//--------------------- .nv.info._ZN7cutlass13device_kernelIN5flash19enable_sm80_to_sm89INS1_16FlashAttnFwdSm80INS1_25CollectiveMainloopFwdSm80ILi8ELi1ELb1EN4cute5tupleIJNS5_1CILi128EEENS7_ILi48EEENS7_ILi256EEEEEELi256ENS_6half_tEfNS_4arch4Sm80ELb0ELb1ELb0ELb1ELb0ELb0ELb1ELb1EEENS1_21CollectiveEpilogueFwdINS6_IJS8_SA_S9_EEENS6_IJNS7_ILi1EEESI_SI_EEESC_SE_Li256ELb1ELb1ELb1ELb0EEENS1_36VarlenDynamicPersistentTileSchedulerILi128ELi48ELi256ELi256ELb1ELb1ELb0ELb1ELb0ELb1EEEEEEEEEvNT_6ParamsE --------------------------
	.section	.nv.info._ZN7cutlass13device_kernelIN5flash19enable_sm80_to_sm89INS1_16FlashAttnFwdSm80INS1_25CollectiveMainloopFwdSm80ILi8ELi1ELb1EN4cute5tupleIJNS5_1CILi128EEENS7_ILi48EEENS7_ILi256EEEEEELi256ENS_6half_tEfNS_4arch4Sm80ELb0ELb1ELb0ELb1ELb0ELb0ELb1ELb1EEENS1_21CollectiveEpilogueFwdINS6_IJS8_SA_S9_EEENS6_IJNS7_ILi1EEESI_SI_EEESC_SE_Li256ELb1ELb1ELb1ELb0EEENS1_36VarlenDynamicPersistentTileSchedulerILi128ELi48ELi256ELi256ELb1ELb1ELb0ELb1ELb0ELb1EEEEEEEEEvNT_6ParamsE,"",@"SHT_CUDA_INFO"
	.sectionflags	@""
	.align	4


	//----- nvinfo : EIATTR_CUDA_API_VERSION
	.align		4
        /*0000*/ 	.byte	0x04, 0x37
        /*0002*/ 	.short	(.L_492 - .L_491)
.L_491:
        /*0004*/ 	.word	0x00000082


	//----- nvinfo : EIATTR_KPARAM_INFO
	.align		4
.L_492:
        /*0008*/ 	.byte	0x04, 0x17
        /*000a*/ 	.short	(.L_494 - .L_493)
.L_493:
        /*000c*/ 	.word	0x00000000
        /*0010*/ 	.short	0x0000
        /*0012*/ 	.short	0x0000
        /*0014*/ 	.byte	0x00, 0xf0, 0xe1, 0x10


	//----- nvinfo : EIATTR_SPARSE_MMA_MASK
	.align		4
.L_494:
        /*0018*/ 	.byte	0x03, 0x50
        /*001a*/ 	.short	0x0000


	//----- nvinfo : EIATTR_MAXREG_COUNT
	.align		4
        /*001c*/ 	.byte	0x03, 0x1b
        /*001e*/ 	.short	0x00ff


	//----- nvinfo : EIATTR_MERCURY_ISA_VERSION
	.align		4
        /*0020*/ 	.byte	0x03, 0x5f
        /*0022*/ 	.short	0x0101


	//----- nvinfo : EIATTR_EXIT_INSTR_OFFSETS
	.align		4
        /*0024*/ 	.byte	0x04, 0x1c
        /*0026*/ 	.short	(.L_496 - .L_495)


	//   ....[0]....
.L_495:
        /*0028*/ 	.word	0x00000010


	//----- nvinfo : EIATTR_MAX_THREADS
	.align		4
.L_496:
        /*002c*/ 	.byte	0x04, 0x05
        /*002e*/ 	.short	(.L_498 - .L_497)
.L_497:
        /*0030*/ 	.word	0x00000100
        /*0034*/ 	.word	0x00000001
        /*0038*/ 	.word	0x00000001


	//----- nvinfo : EIATTR_CBANK_PARAM_SIZE
	.align		4
.L_498:
        /*003c*/ 	.byte	0x03, 0x19
        /*003e*/ 	.short	0x0438


	//----- nvinfo : EIATTR_PARAM_CBANK
	.align		4
        /*0040*/ 	.byte	0x04, 0x0a
        /*0042*/ 	.short	(.L_500 - .L_499)
	.align		4
.L_499:
        /*0044*/ 	.word	index@(.nv.constant0._ZN7cutlass13device_kernelIN5flash19enable_sm80_to_sm89INS1_16FlashAttnFwdSm80INS1_25CollectiveMainloopFwdSm80ILi8ELi1ELb1EN4cute5tupleIJNS5_1CILi128EEENS7_ILi48EEENS7_ILi256EEEEEELi256ENS_6half_tEfNS_4arch4Sm80ELb0ELb1ELb0ELb1ELb0ELb0ELb1ELb1EEENS1_21CollectiveEpilogueFwdINS6_IJS8_SA_S9_EEENS6_IJNS7_ILi1EEESI_SI_EEESC_SE_Li256ELb1ELb1ELb1ELb0EEENS1_36VarlenDynamicPersistentTileSchedulerILi128ELi48ELi256ELi256ELb1ELb1ELb0ELb1ELb0ELb1EEEEEEEEEvNT_6ParamsE)
        /*0048*/ 	.short	0x0210
        /*004a*/ 	.short	0x0438


	//----- nvinfo : EIATTR_SW_WAR
	.align		4
.L_500:
        /*004c*/ 	.byte	0x04, 0x36
        /*004e*/ 	.short	(.L_502 - .L_501)
.L_501:
        /*0050*/ 	.word	0x00000008
.L_502:


//--------------------- .nv.info._ZN7cutlass13device_kernelIN5flash19enable_sm80_to_sm89INS1_16FlashAttnFwdSm80INS1_25CollectiveMainloopFwdSm80ILi8ELi1ELb0EN4cute5tupleIJNS5_1CILi128EEENS7_ILi32EEENS7_ILi256EEEEEELi256ENS_6half_tEfNS_4arch4Sm80ELb0ELb1ELb0ELb1ELb0ELb1ELb1ELb1EEENS1_21CollectiveEpilogueFwdINS6_IJS8_SA_S9_EEENS6_IJNS7_ILi1EEESI_SI_EEESC_SE_Li256ELb1ELb1ELb1ELb0EEENS1_36VarlenDynamicPersistentTileSchedulerILi128ELi32ELi256ELi256ELb1ELb1ELb0ELb1ELb0ELb1EEEEEEEEEvNT_6ParamsE --------------------------
	.section	.nv.info._ZN7cutlass13device_kernelIN5flash19enable_sm80_to_sm89INS1_16FlashAttnFwdSm80INS1_25CollectiveMainloopFwdSm80ILi8ELi1ELb0EN4cute5tupleIJNS5_1CILi128EEENS7_ILi32EEENS7_ILi256EEEEEELi256ENS_6half_tEfNS_4arch4Sm80ELb0ELb1ELb0ELb1ELb0ELb1ELb1ELb1EEENS1_21CollectiveEpilogueFwdINS6_IJS8_SA_S9_EEENS6_IJNS7_ILi1EEESI_SI_EEESC_SE_Li256ELb1ELb1ELb1ELb0EEENS1_36VarlenDynamicPersistentTileSchedulerILi128ELi32ELi256ELi256ELb1ELb1ELb0ELb1ELb0ELb1EEEEEEEEEvNT_6ParamsE,"",@"SHT_CUDA_INFO"
	.sectionflags	@""
	.align	4


	//----- nvinfo : EIATTR_CUDA_API_VERSION
	.align		4
        /*0000*/ 	.byte	0x04, 0x37
        /*0002*/ 	.short	(.L_504 - .L_503)
.L_503:
        /*0004*/ 	.word	0x00000082


	//----- nvinfo : EIATTR_KPARAM_INFO
	.align		4
.L_504:
        /*0008*/ 	.byte	0x04, 0x17
        /*000a*/ 	.short	(.L_506 - .L_505)
.L_505:
        /*000c*/ 	.word	0x00000000
        /*0010*/ 	.short	0x0000
        /*0012*/ 	.short	0x0000
        /*0014*/ 	.byte	0x00, 0xf0, 0xe1, 0x10


	//----- nvinfo : EIATTR_SPARSE_MMA_MASK
	.align		4
.L_506:
        /*0018*/ 	.byte	0x03, 0x50
        /*001a*/ 	.short	0x0000


	//----- nvinfo : EIATTR_MAXREG_COUNT
	.align		4
        /*001c*/ 	.byte	0x03, 0x1b
        /*001e*/ 	.short	0x00ff


	//----- nvinfo : EIATTR_MERCURY_ISA_VERSION
	.align		4
        /*0020*/ 	.byte	0x03, 0x5f
        /*0022*/ 	.short	0x0101


	//----- nvinfo : EIATTR_EXIT_INSTR_OFFSETS
	.align		4
        /*0024*/ 	.byte	0x04, 0x1c
        /*0026*/ 	.short	(.L_508 - .L_507)


	//   ....[0]....
.L_507:
        /*0028*/ 	.word	0x00000010


	//----- nvinfo : EIATTR_MAX_THREADS
	.align		4
.L_508:
        /*002c*/ 	.byte	0x04, 0x05
        /*002e*/ 	.short	(.L_510 - .L_509)
.L_509:
        /*0030*/ 	.word	0x00000100
        /*0034*/ 	.word	0x00000001
        /*0038*/ 	.word	0x00000001


	//----- nvinfo : EIATTR_CBANK_PARAM_SIZE
	.align		4
.L_510:
        /*003c*/ 	.byte	0x03, 0x19
        /*003e*/ 	.short	0x0438


	//----- nvinfo : EIATTR_PARAM_CBANK
	.align		4
        /*0040*/ 	.byte	0x04, 0x0a
        /*0042*/ 	.short	(.L_512 - .L_511)
	.align		4
.L_511:
        /*0044*/ 	.word	index@(.nv.constant0._ZN7cutlass13device_kernelIN5flash19enable_sm80_to_sm89INS1_16FlashAttnFwdSm80INS1_25CollectiveMainloopFwdSm80ILi8ELi1ELb0EN4cute5tupleIJNS5_1CILi128EEENS7_ILi32EEENS7_ILi256EEEEEELi256ENS_6half_tEfNS_4arch4Sm80ELb0ELb1ELb0ELb1ELb0ELb1ELb1ELb1EEENS1_21CollectiveEpilogueFwdINS6_IJS8_SA_S9_EEENS6_IJNS7_ILi1EEESI_SI_EEESC_SE_Li256ELb1ELb1ELb1ELb0EEENS1_36VarlenDynamicPersistentTileSchedulerILi128ELi32ELi256ELi256ELb1ELb1ELb0ELb1ELb0ELb1EEEEEEEEEvNT_6ParamsE)
        /*0048*/ 	.short	0x0210
        /*004a*/ 	.short	0x0438


	//----- nvinfo : EIATTR_SW_WAR
	.align		4
.L_512:
        /*004c*/ 	.byte	0x04, 0x36
        /*004e*/ 	.short	(.L_514 - .L_513)
.L_513:
        /*0050*/ 	.word	0x00000008
.L_514:


//--------------------- .nv.info._ZN7cutlass13device_kernelIN5flash19enable_sm80_to_sm89INS1_16FlashAttnFwdSm80INS1_25CollectiveMainloopFwdSm80ILi8ELi1ELb1EN4cute5tupleIJNS5_1CILi128EEENS7_ILi64EEENS7_ILi256EEEEEELi256ENS_6half_tEfNS_4arch4Sm80ELb1ELb0ELb0ELb0ELb0ELb0ELb1ELb1EEENS1_21CollectiveEpilogueFwdINS6_IJS8_SA_S9_EEENS6_IJNS7_ILi1EEESI_SI_EEESC_SE_Li256ELb0ELb1ELb1ELb0EEENS1_30DynamicPersistentTileSchedulerILi256ELi256ELb1ELb1ELb0EEEEEEEEEvNT_6ParamsE --------------------------
	.section	.nv.info._ZN7cutlass13device_kernelIN5flash19enable_sm80_to_sm89INS1_16FlashAttnFwdSm80INS1_25CollectiveMainloopFwdSm80ILi8ELi1ELb1EN4cute5tupleIJNS5_1CILi128EEENS7_ILi64EEENS7_ILi256EEEEEELi256ENS_6half_tEfNS_4arch4Sm80ELb1ELb0ELb0ELb0ELb0ELb0ELb1ELb1EEENS1_21CollectiveEpilogueFwdINS6_IJS8_SA_S9_EEENS6_IJNS7_ILi1EEESI_SI_EEESC_SE_Li256ELb0ELb1ELb1ELb0EEENS1_30DynamicPersistentTileSchedulerILi256ELi256ELb1ELb1ELb0EEEEEEEEEvNT_6ParamsE,"",@"SHT_CUDA_INFO"
	.sectionflags	@""
	.align	4


	//----- nvinfo : EIATTR_CUDA_API_VERSION
	.align		4
        /*0000*/ 	.byte	0x04, 0x37
        /*0002*/ 	.short	(.L_516 - .L_515)
.L_515:
        /*0004*/ 	.word	0x00000082


	//----- nvinfo : EIATTR_KPARAM_INFO
	.align		4
.L_516:
        /*0008*/ 	.byte	0x04, 0x17
        /*000a*/ 	.short	(.L_518 - .L_517)
.L_517:
        /*000c*/ 	.word	0x00000000
        /*0010*/ 	.short	0x0000
        /*0012*/ 	.short	0x0000
        /*0014*/ 	.byte	0x00, 0xf0, 0xa1, 0x10


	//----- nvinfo : EIATTR_SPARSE_MMA_MASK
	.align		4
.L_518:
        /*0018*/ 	.byte	0x03, 0x50
        /*001a*/ 	.short	0x0000


	//----- nvinfo : EIATTR_MAXREG_COUNT
	.align		4
        /*001c*/ 	.byte	0x03, 0x1b
        /*001e*/ 	.short	0x00ff


	//----- nvinfo : EIATTR_MERCURY_ISA_VERSION
	.align		4
        /*0020*/ 	.byte	0x03, 0x5f
        /*0022*/ 	.short	0x0101


	//----- nvinfo : EIATTR_EXIT_INSTR_OFFSETS
	.align		4
        /*0024*/ 	.byte	0x04, 0x1c
        /*0026*/ 	.short	(.L_520 - .L_519)


	//   ....[0]....
.L_519:
        /*0028*/ 	.word	0x00000010


	//----- nvinfo : EIATTR_MAX_THREADS
	.align		4
.L_520:
        /*002c*/ 	.byte	0x04, 0x05
        /*002e*/ 	.short	(.L_522 - .L_521)
.L_521:
        /*0030*/ 	.word	0x00000100
        /*0034*/ 	.word	0x00000001
        /*0038*/ 	.word	0x00000001


	//----- nvinfo : EIATTR_CBANK_PARAM_SIZE
	.align		4
.L_522:
        /*003c*/ 	.byte	0x03, 0x19
        /*003e*/ 	.short	0x0428


	//----- nvinfo : EIATTR_PARAM_CBANK
	.align		4
        /*0040*/ 	.byte	0x04, 0x0a
        /*0042*/ 	.short	(.L_524 - .L_523)
	.align		4
.L_523:
        /*0044*/ 	.word	index@(.nv.constant0._ZN7cutlass13device_kernelIN5flash19enable_sm80_to_sm89INS1_16FlashAttnFwdSm80INS1_25CollectiveMainloopFwdSm80ILi8ELi1ELb1EN4cute5tupleIJNS5_1CILi128EEENS7_ILi64EEENS7_ILi256EEEEEELi256ENS_6half_tEfNS_4arch4Sm80ELb1ELb0ELb0ELb0ELb0ELb0ELb1ELb1EEENS1_21CollectiveEpilogueFwdINS6_IJS8_SA_S9_EEENS6_IJNS7_ILi1EEESI_SI_EEESC_SE_Li256ELb0ELb1ELb1ELb0EEENS1_30DynamicPersistentTileSchedulerILi256ELi256ELb1ELb1ELb0EEEEEEEEEvNT_6ParamsE)
        /*0048*/ 	.short	0x0210
        /*004a*/ 	.short	0x0428


	//----- nvinfo : EIATTR_SW_WAR
	.align		4
.L_524:
        /*004c*/ 	.byte	0x04, 0x36
        /*004e*/ 	.short	(.L_526 - .L_525)
.L_525:
        /*0050*/ 	.word	0x00000008
.L_526:


//--------------------- .nv.info._ZN7cutlass13device_kernelIN5flash19enable_sm80_to_sm89INS1_16FlashAttnFwdSm80INS1_25CollectiveMainloopFwdSm80ILi8ELi1ELb1EN4cute5tupleIJNS5_1CILi128EEENS7_ILi48EEENS7_ILi256EEEEEELi256ENS_6half_tEfNS_4arch4Sm80ELb1ELb0ELb0ELb1ELb0ELb0ELb1ELb1EEENS1_21CollectiveEpilogueFwdINS6_IJS8_SA_S9_EEENS6_IJNS7_ILi1EEESI_SI_EEESC_SE_Li256ELb1ELb1ELb1ELb0EEENS1_36VarlenDynamicPersistentTileSchedulerILi128ELi48ELi256ELi256ELb1ELb1ELb0ELb1ELb1ELb1EEEEEEEEEvNT_6ParamsE --------------------------
	.section	.nv.info._ZN7cutlass13device_kernelIN5flash19enable_sm80_to_sm89INS1_16FlashAttnFwdSm80INS1_25CollectiveMainloopFwdSm80ILi8ELi1ELb1EN4cute5tupleIJNS5_1CILi128EEENS7_ILi48EEENS7_ILi256EEEEEELi256ENS_6half_tEfNS_4arch4Sm80ELb1ELb0ELb0ELb1ELb0ELb0ELb1ELb1EEENS1_21CollectiveEpilogueFwdINS6_IJS8_SA_S9_EEENS6_IJNS7_ILi1EEESI_SI_EEESC_SE_Li256ELb1ELb1ELb1ELb0EEENS1_36VarlenDynamicPersistentTileSchedulerILi128ELi48ELi256ELi256ELb1ELb1ELb0ELb1ELb1ELb1EEEEEEEEEvNT_6ParamsE,"",@"SHT_CUDA_INFO"
	.sectionflags	@""
	.align	4


	//----- nvinfo : EIATTR_CUDA_API_VERSION
	.align		4
        /*0000*/ 	.byte	0x04, 0x37
        /*0002*/ 	.short	(.L_528 - .L_527)
.L_527:
        /*0004*/ 	.word	0x00000082


	//----- nvinfo : EIATTR_KPARAM_INFO
	.align		4
.L_528:
        /*0008*/ 	.byte	0x04, 0x17
        /*000a*/ 	.short	(.L_530 - .L_529)
.L_529:
        /*000c*/ 	.word	0x00000000
        /*0010*/ 	.short	0x0000
        /*0012*/ 	.short	0x0000
        /*0014*/ 	.byte	0x00, 0xf0, 0xe1, 0x10


	//----- nvinfo : EIATTR_SPARSE_MMA_MASK
	.align		4
.L_530:
        /*0018*/ 	.byte	0x03, 0x50
        /*001a*/ 	.short	0x0000


	//----- nvinfo : EIATTR_MAXREG_COUNT
	.align		4
        /*001c*/ 	.byte	0x03, 0x1b
        /*001e*/ 	.short	0x00ff


	//----- nvinfo : EIATTR_MERCURY_ISA_VERSION
	.align		4
        /*0020*/ 	.byte	0x03, 0x5f
        /*0022*/ 	.short	0x0101


	//----- nvinfo : EIATTR_EXIT_INSTR_OFFSETS
	.align		4
        /*0024*/ 	.byte	0x04, 0x1c
        /*0026*/ 	.short	(.L_532 - .L_531)


	//   ....[0]....
.L_531:
        /*0028*/ 	.word	0x00000010


	//----- nvinfo : EIATTR_MAX_THREADS
	.align		4
.L_532:
        /*002c*/ 	.byte	0x04, 0x05
        /*002e*/ 	.short	(.L_534 - .L_533)
.L_533:
        /*0030*/ 	.word	0x00000100
        /*0034*/ 	.word	0x00000001
        /*0038*/ 	.word	0x00000001


	//----- nvinfo : EIATTR_CBANK_PARAM_SIZE
	.align		4
.L_534:
        /*003c*/ 	.byte	0x03, 0x19
        /*003e*/ 	.short	0x0438


	//----- nvinfo : EIATTR_PARAM_CBANK
	.align		4
        /*0040*/ 	.byte	0x04, 0x0a
        /*0042*/ 	.short	(.L_536 - .L_535)
	.align		4
.L_535:
        /*0044*/ 	.word	index@(.nv.constant0._ZN7cutlass13device_kernelIN5flash19enable_sm80_to_sm89INS1_16FlashAttnFwdSm80INS1_25CollectiveMainloopFwdSm80ILi8ELi1ELb1EN4cute5tupleIJNS5_1CILi128EEENS7_ILi48EEENS7_ILi256EEEEEELi256ENS_6half_tEfNS_4arch4Sm80ELb1ELb0ELb0ELb1ELb0ELb0ELb1ELb1EEENS1_21CollectiveEpilogueFwdINS6_IJS8_SA_S9_EEENS6_IJNS7_ILi1EEESI_SI_EEESC_SE_Li256ELb1ELb1ELb1ELb0EEENS1_36VarlenDynamicPersistentTileSchedulerILi128ELi48ELi256ELi256ELb1ELb1ELb0ELb1ELb1ELb1EEEEEEEEEvNT_6ParamsE)
        /*0048*/ 	.short	0x0210
        /*004a*/ 	.short	0x0438


	//----- nvinfo : EIATTR_SW_WAR
	.align		4
.L_536:
        /*004c*/ 	.byte	0x04, 0x36
        /*004e*/ 	.short	(.L_538 - .L_537)
.L_537:
        /*0050*/ 	.word	0x00000008
.L_538:


//--------------------- .nv.info._ZN7cutlass13device_kernelIN5flash19enable_sm80_to_sm89INS1_16FlashAttnFwdSm80INS1_25CollectiveMainloopFwdSm80ILi8ELi1ELb0EN4cute5tupleIJNS5_1CILi128EEENS7_ILi32EEENS7_ILi256EEEEEELi256ENS_6half_tEfNS_4arch4Sm80ELb1ELb0ELb0ELb1ELb0ELb1ELb1ELb1EEENS1_21CollectiveEpilogueFwdINS6_IJS8_SA_S9_EEENS6_IJNS7_ILi1EEESI_SI_EEESC_SE_Li256ELb1ELb1ELb1ELb0EEENS1_36VarlenDynamicPersistentTileSchedulerILi128ELi32ELi256ELi256ELb1ELb1ELb0ELb1ELb1ELb1EEEEEEEEEvNT_6ParamsE --------------------------
	.section	.nv.info._ZN7cutlass13device_kernelIN5flash19enable_sm80_to_sm89INS1_16FlashAttnFwdSm80INS1_25CollectiveMainloopFwdSm80ILi8ELi1ELb0EN4cute5tupleIJNS5_1CILi128EEENS7_ILi32EEENS7_ILi256EEEEEELi256ENS_6half_tEfNS_4arch4Sm80ELb1ELb0ELb0ELb1ELb0ELb1ELb1ELb1EEENS1_21CollectiveEpilogueFwdINS6_IJS8_SA_S9_EEENS6_IJNS7_ILi1EEESI_SI_EEESC_SE_Li256ELb1ELb1ELb1ELb0EEENS1_36VarlenDynamicPersistentTileSchedulerILi128ELi32ELi256ELi256ELb1ELb1ELb0ELb1ELb1ELb1EEEEEEEEEvNT_6ParamsE,"",@"SHT_CUDA_INFO"
	.sectionflags	@""
	.align	4


	//----- nvinfo : EIATTR_CUDA_API_VERSION
	.align		4
        /*0000*/ 	.byte	0x04, 0x37
        /*0002*/ 	.short	(.L_540 - .L_539)
.L_539:
        /*0004*/ 	.word	0x00000082


	//----- nvinfo : EIATTR_KPARAM_INFO
	.align		4
.L_540:
        /*0008*/ 	.byte	0x04, 0x17
        /*000a*/ 	.short	(.L_542 - .L_541)
.L_541:
        /*000c*/ 	.word	0x00000000
        /*0010*/ 	.short	0x0000
        /*0012*/ 	.short	0x0000
        /*0014*/ 	.byte	0x00, 0xf0, 0xe1, 0x10


	//----- nvinfo : EIATTR_SPARSE_MMA_MASK
	.align		4
.L_542:
        /*0018*/ 	.byte	0x03, 0x50
        /*001a*/ 	.short	0x0000


	//----- nvinfo : EIATTR_MAXREG_COUNT
	.align		4
        /*001c*/ 	.byte	0x03, 0x1b
        /*001e*/ 	.short	0x00ff


	//----- nvinfo : EIATTR_MERCURY_ISA_VERSION
	.align		4
        /*0020*/ 	.byte	0x03, 0x5f
        /*0022*/ 	.short	0x0101


	//----- nvinfo : EIATTR_EXIT_INSTR_OFFSETS
	.align		4
        /*0024*/ 	.byte	0x04, 0x1c
        /*0026*/ 	.short	(.L_544 - .L_543)


	//   ....[0]....
.L_543:
        /*0028*/ 	.word	0x00000010


	//----- nvinfo : EIATTR_MAX_THREADS
	.align		4
.L_544:
        /*002c*/ 	.byte	0x04, 0x05
        /*002e*/ 	.short	(.L_546 - .L_545)
.L_545:
        /*0030*/ 	.word	0x00000100
        /*0034*/ 	.word	0x00000001
        /*0038*/ 	.word	0x00000001


	//----- nvinfo : EIATTR_CBANK_PARAM_SIZE
	.align		4
.L_546:
        /*003c*/ 	.byte	0x03, 0x19
        /*003e*/ 	.short	0x0438


	//----- nvinfo : EIATTR_PARAM_CBANK
	.align		4
        /*0040*/ 	.byte	0x04, 0x0a
        /*0042*/ 	.short	(.L_548 - .L_547)
	.align		4
.L_547:
        /*0044*/ 	.word	index@(.nv.constant0._ZN7cutlass13device_kernelIN5flash19enable_sm80_to_sm89INS1_16FlashAttnFwdSm80INS1_25CollectiveMainloopFwdSm80ILi8ELi1ELb0EN4cute5tupleIJNS5_1CILi128EEENS7_ILi32EEENS7_ILi256EEEEEELi256ENS_6half_tEfNS_4arch4Sm80ELb1ELb0ELb0ELb1ELb0ELb1ELb1ELb1EEENS1_21CollectiveEpilogueFwdINS6_IJS8_SA_S9_EEENS6_IJNS7_ILi1EEESI_SI_EEESC_SE_Li256ELb1ELb1ELb1ELb0EEENS1_36VarlenDynamicPersistentTileSchedulerILi128ELi32ELi256ELi256ELb1ELb1ELb0ELb1ELb1ELb1EEEEEEEEEvNT_6ParamsE)
        /*0048*/ 	.short	0x0210
        /*004a*/ 	.short	0x0438


	//----- nvinfo : EIATTR_SW_WAR
	.align		4
.L_548:
        /*004c*/ 	.byte	0x04, 0x36
        /*004e*/ 	.short	(.L_550 - .L_549)
.L_549:
        /*0050*/ 	.word	0x00000008
.L_550:


//--------------------- .nv.info._ZN7cutlass13device_kernelIN5flash19enable_sm80_to_sm89INS1_16FlashAttnFwdSm80INS1_25CollectiveMainloopFwdSm80ILi8ELi1ELb0EN4cute5tupleIJNS5_1CILi128EEENS7_ILi96EEENS7_ILi256EEEEEELi256ENS_6half_tEfNS_4arch4Sm80ELb0ELb0ELb0ELb0ELb0ELb0ELb1ELb1EEENS1_21CollectiveEpilogueFwdINS6_IJS8_SA_S9_EEENS6_IJNS7_ILi1EEESI_SI_EEESC_SE_Li256ELb0ELb1ELb1ELb0EEENS1_19SingleTileSchedulerILb0ELb1ELb1ELi128EEEEEEEEEvNT_6ParamsE --------------------------
	.section	.nv.info._ZN7cutlass13device_kernelIN5flash19enable_sm80_to_sm89INS1_16FlashAttnFwdSm80INS1_25CollectiveMainloopFwdSm80ILi8ELi1ELb0EN4cute5tupleIJNS5_1CILi128EEENS7_ILi96EEENS7_ILi256EEEEEELi256ENS_6half_tEfNS_4arch4Sm80ELb0ELb0ELb0ELb0ELb0ELb0ELb1ELb1EEENS1_21CollectiveEpilogueFwdINS6_IJS8_SA_S9_EEENS6_IJNS7_ILi1EEESI_SI_EEESC_SE_Li256ELb0ELb1ELb1ELb0EEENS1_19SingleTileSchedulerILb0ELb1ELb1ELi128EEEEEEEEEvNT_6ParamsE,"",@"SHT_CUDA_INFO"
	.sectionflags	@""
	.align	4


	//----- nvinfo : EIATTR_CUDA_API_VERSION
	.align		4
        /*0000*/ 	.byte	0x04, 0x37
        /*0002*/ 	.short	(.L_552 - .L_551)
.L_551:
        /*0004*/ 	.word	0x00000082


	//----- nvinfo : EIATTR_KPARAM_INFO
	.align		4
.L_552:
        /*0008*/ 	.byte	0x04, 0x17
        /*000a*/ 	.short	(.L_554 - .L_553)
.L_553:
        /*000c*/ 	.word	0x00000000
        /*0010*/ 	.short	0x0000
        /*0012*/ 	.short	0x0000
        /*0014*/ 	.byte	0x00, 0xf0, 0x61, 0x10


	//----- nvinfo : EIATTR_SPARSE_MMA_MASK
	.align		4
.L_554:
        /*0018*/ 	.byte	0x03, 0x50
        /*001a*/ 	.short	0x0000


	//----- nvinfo : EIATTR_MAXREG_COUNT
	.align		4
        /*001c*/ 	.byte	0x03, 0x1b
        /*001e*/ 	.short	0x00ff


	//----- nvinfo : EIATTR_MERCURY_ISA_VERSION
	.align		4
        /*0020*/ 	.byte	0x03, 0x5f
        /*0022*/ 	.short	0x0101


	//----- nvinfo : EIATTR_EXIT_INSTR_OFFSETS
	.align		4
        /*0024*/ 	.byte	0x04, 0x1c
        /*0026*/ 	.short	(.L_556 - .L_555)


	//   ....[0]....
.L_555:
        /*0028*/ 	.word	0x00000010


	//----- nvinfo : EIATTR_MAX_THREADS
	.align		4
.L_556:
        /*002c*/ 	.byte	0x04, 0x05
        /*002e*/ 	.short	(.L_558 - .L_557)
.L_557:
        /*0030*/ 	.word	0x00000100
        /*0034*/ 	.word	0x00000001
        /*0038*/ 	.word	0x00000001


	//----- nvinfo : EIATTR_CBANK_PARAM_SIZE
	.align		4
.L_558:
        /*003c*/ 	.byte	0x03, 0x19
        /*003e*/ 	.short	0x0418


	//----- nvinfo : EIATTR_PARAM_CBANK
	.align		4
        /*0040*/ 	.byte	0x04, 0x0a
        /*0042*/ 	.short	(.L_560 - .L_559)
	.align		4
.L_559:
        /*0044*/ 	.word	index@(.nv.constant0._ZN7cutlass13device_kernelIN5flash19enable_sm80_to_sm89INS1_16FlashAttnFwdSm80INS1_25CollectiveMainloopFwdSm80ILi8ELi1ELb0EN4cute5tupleIJNS5_1CILi128EEENS7_ILi96EEENS7_ILi256EEEEEELi256ENS_6half_tEfNS_4arch4Sm80ELb0ELb0ELb0ELb0ELb0ELb0ELb1ELb1EEENS1_21CollectiveEpilogueFwdINS6_IJS8_SA_S9_EEENS6_IJNS7_ILi1EEESI_SI_EEESC_SE_Li256ELb0ELb1ELb1ELb0EEENS1_19SingleTileSchedulerILb0ELb1ELb1ELi128EEEEEEEEEvNT_6ParamsE)
        /*0048*/ 	.short	0x0210
        /*004a*/ 	.short	0x0418


	//----- nvinfo : EIATTR_SW_WAR
	.align		4
.L_560:
        /*004c*/ 	.byte	0x04, 0x36
        /*004e*/ 	.short	(.L_562 - .L_561)
.L_561:
        /*0050*/ 	.word	0x00000008
.L_562:


//--------------------- .nv.info._ZN7cutlass13device_kernelIN5flash19enable_sm80_to_sm89INS1_16FlashAttnFwdSm80INS1_25CollectiveMainloopFwdSm80ILi8ELi1ELb0EN4cute5tupleIJNS5_1CILi128EEENS7_ILi64EEENS7_ILi256EEEEEELi256ENS_6half_tEfNS_4arch4Sm80ELb0ELb0ELb0ELb1ELb0ELb0ELb1ELb1EEENS1_21CollectiveEpilogueFwdINS6_IJS8_SA_S9_EEENS6_IJNS7_ILi1EEESI_SI_EEESC_SE_Li256ELb1ELb1ELb1ELb0EEENS1_36VarlenDynamicPersistentTileSchedulerILi128ELi64ELi256ELi256ELb1ELb1ELb0ELb0ELb1ELb1EEEEEEEEEvNT_6ParamsE --------------------------
	.section	.nv.info._ZN7cutlass13device_kernelIN5flash19enable_sm80_to_sm89INS1_16FlashAttnFwdSm80INS1_25CollectiveMainloopFwdSm80ILi8ELi1ELb0EN4cute5tupleIJNS5_1CILi128EEENS7_ILi64EEENS7_ILi256EEEEEELi256ENS_6half_tEfNS_4arch4Sm80ELb0ELb0ELb0ELb1ELb0ELb0ELb1ELb1EEENS1_21CollectiveEpilogueFwdINS6_IJS8_SA_S9_EEENS6_IJNS7_ILi1EEESI_SI_EEESC_SE_Li256ELb1ELb1ELb1ELb0EEENS1_36VarlenDynamicPersistentTileSchedulerILi128ELi64ELi256ELi256ELb1ELb1ELb0ELb0ELb1ELb1EEEEEEEEEvNT_6ParamsE,"",@"SHT_CUDA_INFO"
	.sectionflags	@""
	.align	4


	//----- nvinfo : EIATTR_CUDA_API_VERSION
	.align		4
        /*0000*/ 	.byte	0x04, 0x37
        /*0002*/ 	.short	(.L_564 - .L_563)
.L_563:
        /*0004*/ 	.word	0x00000082


	//----- nvinfo : EIATTR_KPARAM_INFO
	.align		4
.L_564:
        /*0008*/ 	.byte	0x04, 0x17
        /*000a*/ 	.short	(.L_566 - .L_565)
.L_565:
        /*000c*/ 	.word	0x00000000
        /*0010*/ 	.short	0x0000
        /*0012*/ 	.short	0x0000
        /*0014*/ 	.byte	0x00, 0xf0, 0xe1, 0x10


	//----- nvinfo : EIATTR_SPARSE_MMA_MASK
	.align		4
.L_566:
        /*0018*/ 	.byte	0x03, 0x50
        /*001a*/ 	.short	0x0000


	//----- nvinfo : EIATTR_MAXREG_COUNT
	.align		4
        /*001c*/ 	.byte	0x03, 0x1b
        /*001e*/ 	.short	0x00ff


	//----- nvinfo : EIATTR_MERCURY_ISA_VERSION
	.align		4
        /*0020*/ 	.byte	0x03, 0x5f
        /*0022*/ 	.short	0x0101


	//----- nvinfo : EIATTR_EXIT_INSTR_OFFSETS
	.align		4
        /*0024*/ 	.byte	0x04, 0x1c
        /*0026*/ 	.short	(.L_568 - .L_567)


	//   ....[0]....
.L_567:
        /*0028*/ 	.word	0x00000010


	//----- nvinfo : EIATTR_MAX_THREADS
	.align		4
.L_568:
        /*002c*/ 	.byte	0x04, 0x05
        /*002e*/ 	.short	(.L_570 - .L_569)
.L_569:
        /*0030*/ 	.word	0x00000100
        /*0034*/ 	.word	0x00000001
        /*0038*/ 	.word	0x00000001


	//----- nvinfo : EIATTR_CBANK_PARAM_SIZE
	.align		4
.L_570:
        /*003c*/ 	.byte	0x03, 0x19
        /*003e*/ 	.short	0x0438


	//----- nvinfo : EIATTR_PARAM_CBANK
	.align		4
        /*0040*/ 	.byte	0x04, 0x0a
        /*0042*/ 	.short	(.L_572 - .L_571)
	.align		4
.L_571:
        /*0044*/ 	.word	index@(.nv.constant0._ZN7cutlass13device_kernelIN5flash19enable_sm80_to_sm89INS1_16FlashAttnFwdSm80INS1_25CollectiveMainloopFwdSm80ILi8ELi1ELb0EN4cute5tupleIJNS5_1CILi128EEENS7_ILi64EEENS7_ILi256EEEEEELi256ENS_6half_tEfNS_4arch4Sm80ELb0ELb0ELb0ELb1ELb0ELb0ELb1ELb1EEENS1_21CollectiveEpilogueFwdINS6_IJS8_SA_S9_EEENS6_IJNS7_ILi1EEESI_SI_EEESC_SE_Li256ELb1ELb1ELb1ELb0EEENS1_36VarlenDynamicPersistentTileSchedulerILi128ELi64ELi256ELi256ELb1ELb1ELb0ELb0ELb1ELb1EEEEEEEEEvNT_6ParamsE)
        /*0048*/ 	.short	0x0210
        /*004a*/ 	.short	0x0438


	//----- nvinfo : EIATTR_SW_WAR
	.align		4
.L_572:
        /*004c*/ 	.byte	0x04, 0x36
        /*004e*/ 	.short	(.L_574 - .L_573)
.L_573:
        /*0050*/ 	.word	0x00000008
.L_574:


//--------------------- .nv.info._ZN7cutlass13device_kernelIN5flash19enable_sm80_to_sm89INS1_16FlashAttnFwdSm80INS1_25CollectiveMainloopFwdSm80ILi8ELi1ELb0EN4cute5tupleIJNS5_1CILi128EEENS7_ILi48EEENS7_ILi256EEEEEELi256ENS_6half_tEfNS_4arch4Sm80ELb0ELb0ELb0ELb1ELb0ELb1ELb1ELb1EEENS1_21CollectiveEpilogueFwdINS6_IJS8_SA_S9_EEENS6_IJNS7_ILi1EEESI_SI_EEESC_SE_Li256ELb1ELb1ELb1ELb0EEENS1_36VarlenDynamicPersistentTileSchedulerILi128ELi48ELi256ELi256ELb1ELb1ELb0ELb0ELb1ELb1EEEEEEEEEvNT_6ParamsE --------------------------
	.section	.nv.info._ZN7cutlass13device_kernelIN5flash19enable_sm80_to_sm89INS1_16FlashAttnFwdSm80INS1_25CollectiveMainloopFwdSm80ILi8ELi1ELb0EN4cute5tupleIJNS5_1CILi128EEENS7_ILi48EEENS7_ILi256EEEEEELi256ENS_6half_tEfNS_4arch4Sm80ELb0ELb0ELb0ELb1ELb0ELb1ELb1ELb1EEENS1_21CollectiveEpilogueFwdINS6_IJS8_SA_S9_EEENS6_IJNS7_ILi1EEESI_SI_EEESC_SE_Li256ELb1ELb1ELb1ELb0EEENS1_36VarlenDynamicPersistentTileSchedulerILi128ELi48ELi256ELi256ELb1ELb1ELb0ELb0ELb1ELb1EEEEEEEEEvNT_6ParamsE,"",@"SHT_CUDA_INFO"
	.sectionflags	@""
	.align	4


	//----- nvinfo : EIATTR_CUDA_API_VERSION
	.align		4
        /*0000*/ 	.byte	0x04, 0x37
        /*0002*/ 	.short	(.L_576 - .L_575)
.L_575:
        /*0004*/ 	.word	0x00000082


	//----- nvinfo : EIATTR_KPARAM_INFO
	.align		4
.L_576:
        /*0008*/ 	.byte	0x04, 0x17
        /*000a*/ 	.short	(.L_578 - .L_577)
.L_577:
        /*000c*/ 	.word	0x00000000
        /*0010*/ 	.short	0x0000
        /*0012*/ 	.short	0x0000
        /*0014*/ 	.byte	0x00, 0xf0, 0xe1, 0x10


	//----- nvinfo : EIATTR_SPARSE_MMA_MASK
	.align		4
.L_578:
        /*0018*/ 	.byte	0x03, 0x50
        /*001a*/ 	.short	0x0000


	//----- nvinfo : EIATTR_MAXREG_COUNT
	.align		4
        /*001c*/ 	.byte	0x03, 0x1b
        /*001e*/ 	.short	0x00ff


	//----- nvinfo : EIATTR_MERCURY_ISA_VERSION
	.align		4
        /*0020*/ 	.byte	0x03, 0x5f
        /*0022*/ 	.short	0x0101


	//----- nvinfo : EIATTR_EXIT_INSTR_OFFSETS
	.align		4
        /*0024*/ 	.byte	0x04, 0x1c
        /*0026*/ 	.short	(.L_580 - .L_579)


	//   ....[0]....
.L_579:
        /*0028*/ 	.word	0x00000010


	//----- nvinfo : EIATTR_MAX_THREADS
	.align		4
.L_580:
        /*002c*/ 	.byte	0x04, 0x05
        /*002e*/ 	.short	(.L_582 - .L_581)
.L_581:
        /*0030*/ 	.word	0x00000100
        /*0034*/ 	.word	0x00000001
        /*0038*/ 	.word	0x00000001


	//----- nvinfo : EIATTR_CBANK_PARAM_SIZE
	.align		4
.L_582:
        /*003c*/ 	.byte	0x03, 0x19
        /*003e*/ 	.short	0x0438


	//----- nvinfo : EIATTR_PARAM_CBANK
	.align		4
        /*0040*/ 	.byte	0x04, 0x0a
        /*0042*/ 	.short	(.L_584 - .L_583)
	.align		4
.L_583:
        /*0044*/ 	.word	index@(.nv.constant0._ZN7cutlass13device_kernelIN5flash19enable_sm80_to_sm89INS1_16FlashAttnFwdSm80INS1_25CollectiveMainloopFwdSm80ILi8ELi1ELb0EN4cute5tupleIJNS5_1CILi128EEENS7_ILi48EEENS7_ILi256EEEEEELi256ENS_6half_tEfNS_4arch4Sm80ELb0ELb0ELb0ELb1ELb0ELb1ELb1ELb1EEENS1_21CollectiveEpilogueFwdINS6_IJS8_SA_S9_EEENS6_IJNS7_ILi1EEESI_SI_EEESC_SE_Li256ELb1ELb1ELb1ELb0EEENS1_36VarlenDynamicPersistentTileSchedulerILi128ELi48ELi256ELi256ELb1ELb1ELb0ELb0ELb1ELb1EEEEEEEEEvNT_6ParamsE)
        /*0048*/ 	.short	0x0210
        /*004a*/ 	.short	0x0438


	//----- nvinfo : EIATTR_SW_WAR
	.align		4
.L_584:
        /*004c*/ 	.byte	0x04, 0x36
        /*004e*/ 	.short	(.L_586 - .L_585)
.L_585:
        /*0050*/ 	.word	0x00000008
.L_586:


//--------------------- .nv.info._ZN7cutlass13device_kernelIN5flash19enable_sm80_to_sm89INS1_16FlashAttnFwdSm80INS1_25CollectiveMainloopFwdSm80ILi8ELi1ELb0EN4cute5tupleIJNS5_1CILi128EEENS7_ILi64EEENS7_ILi256EEEEEELi256ENS_6half_tEfNS_4arch4Sm80ELb0ELb1ELb0ELb0ELb0ELb0ELb1ELb1EEENS1_21CollectiveEpilogueFwdINS6_IJS8_SA_S9_EEENS6_IJNS7_ILi1EEESI_SI_EEESC_SE_Li256ELb0ELb1ELb1ELb0EEENS1_19SingleTileSchedulerILb0ELb1ELb1ELi128EEEEEEEEEvNT_6ParamsE --------------------------
	.section	.nv.info._ZN7cutlass13device_kernelIN5flash19enable_sm80_to_sm89INS1_16FlashAttnFwdSm80INS1_25CollectiveMainloopFwdSm80ILi8ELi1ELb0EN4cute5tupleIJNS5_1CILi128EEENS7_ILi64EEENS7_ILi256EEEEEELi256ENS_6half_tEfNS_4arch4Sm80ELb0ELb1ELb0ELb0ELb0ELb0ELb1ELb1EEENS1_21CollectiveEpilogueFwdINS6_IJS8_SA_S9_EEENS6_IJNS7_ILi1EEESI_SI_EEESC_SE_Li256ELb0ELb1ELb1ELb0EEENS1_19SingleTileSchedulerILb0ELb1ELb1ELi128EEEEEEEEEvNT_6ParamsE,"",@"SHT_CUDA_INFO"
	.sectionflags	@""
	.align	4


	//----- nvinfo : EIATTR_CUDA_API_VERSION
	.align		4
        /*0000*/ 	.byte	0x04, 0x37
        /*0002*/ 	.short	(.L_588 - .L_587)
.L_587:
        /*0004*/ 	.word	0x00000082


	//----- nvinfo : EIATTR_KPARAM_INFO
	.align		4
.L_588:
        /*0008*/ 	.byte	0x04, 0x17
        /*000a*/ 	.short	(.L_590 - .L_589)
.L_589:
        /*000c*/ 	.word	0x00000000
        /*0010*/ 	.short	0x0000
        /*0012*/ 	.short	0x0000
        /*0014*/ 	.byte	0x00, 0xf0, 0x61, 0x10


	//----- nvinfo : EIATTR_SPARSE_MMA_MASK
	.align		4
.L_590:
        /*0018*/ 	.byte	0x03, 0x50
        /*001a*/ 	.short	0x0000


	//----- nvinfo : EIATTR_MAXREG_COUNT
	.align		4
        /*001c*/ 	.byte	0x03, 0x1b
        /*001e*/ 	.short	0x00ff


	//----- nvinfo : EIATTR_MERCURY_ISA_VERSION
	.align		4
        /*0020*/ 	.byte	0x03, 0x5f
        /*0022*/ 	.short	0x0101


	//----- nvinfo : EIATTR_EXIT_INSTR_OFFSETS
	.align		4
        /*0024*/ 	.byte	0x04, 0x1c
        /*0026*/ 	.short	(.L_592 - .L_591)


	//   ....[0]....
.L_591:
        /*0028*/ 	.word	0x00000010


	//----- nvinfo : EIATTR_MAX_THREADS
	.align		4
.L_592:
        /*002c*/ 	.byte	0x04, 0x05
        /*002e*/ 	.short	(.L_594 - .L_593)
.L_593:
        /*0030*/ 	.word	0x00000100
        /*0034*/ 	.word	0x00000001
        /*0038*/ 	.word	0x00000001


	//----- nvinfo : EIATTR_CBANK_PARAM_SIZE
	.align		4
.L_594:
        /*003c*/ 	.byte	0x03, 0x19
        /*003e*/ 	.short	0x0418


	//----- nvinfo : EIATTR_PARAM_CBANK
	.align		4
        /*0040*/ 	.byte	0x04, 0x0a
        /*0042*/ 	.short	(.L_596 - .L_595)
	.align		4
.L_595:
        /*0044*/ 	.word	index@(.nv.constant0._ZN7cutlass13device_kernelIN5flash19enable_sm80_to_sm89INS1_16FlashAttnFwdSm80INS1_25CollectiveMainloopFwdSm80ILi8ELi1ELb0EN4cute5tupleIJNS5_1CILi128EEENS7_ILi64EEENS7_ILi256EEEEEELi256ENS_6half_tEfNS_4arch4Sm80ELb0ELb1ELb0ELb0ELb0ELb0ELb1ELb1EEENS1_21CollectiveEpilogueFwdINS6_IJS8_SA_S9_EEENS6_IJNS7_ILi1EEESI_SI_EEESC_SE_Li256ELb0ELb1ELb1ELb0EEENS1_19SingleTileSchedulerILb0ELb1ELb1ELi128EEEEEEEEEvNT_6ParamsE)
        /*0048*/ 	.short	0x0210
        /*004a*/ 	.short	0x0418


	//----- nvinfo : EIATTR_SW_WAR
	.align		4
.L_596:
        /*004c*/ 	.byte	0x04, 0x36
        /*004e*/ 	.short	(.L_598 - .L_597)
.L_597:
        /*0050*/ 	.word	0x00000008
.L_598:


//--------------------- .nv.info._ZN7cutlass13device_kernelIN5flash19enable_sm80_to_sm89INS1_16FlashAttnFwdSm80INS1_25CollectiveMainloopFwdSm80ILi8ELi1ELb0EN4cute5tupleIJNS5_1CILi128EEENS7_ILi64EEENS7_ILi256EEEEEELi256ENS_6half_tEfNS_4arch4Sm80ELb0ELb1ELb0ELb1ELb0ELb0ELb1ELb1EEENS1_21CollectiveEpilogueFwdINS6_IJS8_SA_S9_EEENS6_IJNS7_ILi1EEESI_SI_EEESC_SE_Li256ELb1ELb1ELb1ELb0EEENS1_36VarlenDynamicPersistentTileSchedulerILi128ELi64ELi256ELi256ELb1ELb1ELb0ELb1ELb0ELb1EEEEEEEEEvNT_6ParamsE --------------------------
	.section	.nv.info._ZN7cutlass13device_kernelIN5flash19enable_sm80_to_sm89INS1_16FlashAttnFwdSm80INS1_25CollectiveMainloopFwdSm80ILi8ELi1ELb0EN4cute5tupleIJNS5_1CILi128EEENS7_ILi64EEENS7_ILi256EEEEEELi256ENS_6half_tEfNS_4arch4Sm80ELb0ELb1ELb0ELb1ELb0ELb0ELb1ELb1EEENS1_21CollectiveEpilogueFwdINS6_IJS8_SA_S9_EEENS6_IJNS7_ILi1EEESI_SI_EEESC_SE_Li256ELb1ELb1ELb1ELb0EEENS1_36VarlenDynamicPersistentTileSchedulerILi128ELi64ELi256ELi256ELb1ELb1ELb0ELb1ELb0ELb1EEEEEEEEEvNT_6ParamsE,"",@"SHT_CUDA_INFO"
	.sectionflags	@""
	.align	4


	//----- nvinfo : EIATTR_CUDA_API_VERSION
	.align		4
        /*0000*/ 	.byte	0x04, 0x37
        /*0002*/ 	.short	(.L_600 - .L_599)
.L_599:
        /*0004*/ 	.word	0x00000082


	//----- nvinfo : EIATTR_KPARAM_INFO
	.align		4
.L_600:
        /*0008*/ 	.byte	0x04, 0x17
        /*000a*/ 	.short	(.L_602 - .L_601)
.L_601:
        /*000c*/ 	.word	0x00000000
        /*0010*/ 	.short	0x0000
        /*0012*/ 	.short	0x0000
        /*0014*/ 	.byte	0x00, 0xf0, 0xe1, 0x10


	//----- nvinfo : EIATTR_SPARSE_MMA_MASK
	.align		4
.L_602:
        /*0018*/ 	.byte	0x03, 0x50
        /*001a*/ 	.short	0x0000


	//----- nvinfo : EIATTR_MAXREG_COUNT
	.align		4
        /*001c*/ 	.byte	0x03, 0x1b
        /*001e*/ 	.short	0x00ff


	//----- nvinfo : EIATTR_MERCURY_ISA_VERSION
	.align		4
        /*0020*/ 	.byte	0x03, 0x5f
        /*0022*/ 	.short	0x0101


	//----- nvinfo : EIATTR_EXIT_INSTR_OFFSETS
	.align		4
        /*0024*/ 	.byte	0x04, 0x1c
        /*0026*/ 	.short	(.L_604 - .L_603)


	//   ....[0]....
.L_603:
        /*0028*/ 	.word	0x00000010


	//----- nvinfo : EIATTR_MAX_THREADS
	.align		4
.L_604:
        /*002c*/ 	.byte	0x04, 0x05
        /*002e*/ 	.short	(.L_606 - .L_605)
.L_605:
        /*0030*/ 	.word	0x00000100
        /*0034*/ 	.word	0x00000001
        /*0038*/ 	.word	0x00000001


	//----- nvinfo : EIATTR_CBANK_PARAM_SIZE
	.align		4
.L_606:
        /*003c*/ 	.byte	0x03, 0x19
        /*003e*/ 	.short	0x0438


	//----- nvinfo : EIATTR_PARAM_CBANK
	.align		4
        /*0040*/ 	.byte	0x04, 0x0a
        /*0042*/ 	.short	(.L_608 - .L_607)
	.align		4
.L_607:
        /*0044*/ 	.word	index@(.nv.constant0._ZN7cutlass13device_kernelIN5flash19enable_sm80_to_sm89INS1_16FlashAttnFwdSm80INS1_25CollectiveMainloopFwdSm80ILi8ELi1ELb0EN4cute5tupleIJNS5_1CILi128EEENS7_ILi64EEENS7_ILi256EEEEEELi256ENS_6half_tEfNS_4arch4Sm80ELb0ELb1ELb0ELb1ELb0ELb0ELb1ELb1EEENS1_21CollectiveEpilogueFwdINS6_IJS8_SA_S9_EEENS6_IJNS7_ILi1EEESI_SI_EEESC_SE_Li256ELb1ELb1ELb1ELb0EEENS1_36VarlenDynamicPersistentTileSchedulerILi128ELi64ELi256ELi256ELb1ELb1ELb0ELb1ELb0ELb1EEEEEEEEEvNT_6ParamsE)
        /*0048*/ 	.short	0x0210
        /*004a*/ 	.short	0x0438


	//----- nvinfo : EIATTR_SW_WAR
	.align		4
.L_608:
        /*004c*/ 	.byte	0x04, 0x36
        /*004e*/ 	.short	(.L_610 - .L_609)
.L_609:
        /*0050*/ 	.word	0x00000008
.L_610:


//--------------------- .nv.info._ZN7cutlass13device_kernelIN5flash19enable_sm80_to_sm89INS1_16FlashAttnFwdSm80INS1_25CollectiveMainloopFwdSm80ILi8ELi1ELb0EN4cute5tupleIJNS5_1CILi128EEENS7_ILi48EEENS7_ILi256EEEEEELi256ENS_6half_tEfNS_4arch4Sm80ELb0ELb1ELb0ELb1ELb0ELb1ELb1ELb1EEENS1_21CollectiveEpilogueFwdINS6_IJS8_SA_S9_EEENS6_IJNS7_ILi1EEESI_SI_EEESC_SE_Li256ELb1ELb1ELb1ELb0EEENS1_36VarlenDynamicPersistentTileSchedulerILi128ELi48ELi256ELi256ELb1ELb1ELb0ELb1ELb0ELb1EEEEEEEEEvNT_6ParamsE --------------------------
	.section	.nv.info._ZN7cutlass13device_kernelIN5flash19enable_sm80_to_sm89INS1_16FlashAttnFwdSm80INS1_25CollectiveMainloopFwdSm80ILi8ELi1ELb0EN4cute5tupleIJNS5_1CILi128EEENS7_ILi48EEENS7_ILi256EEEEEELi256ENS_6half_tEfNS_4arch4Sm80ELb0ELb1ELb0ELb1ELb0ELb1ELb1ELb1EEENS1_21CollectiveEpilogueFwdINS6_IJS8_SA_S9_EEENS6_IJNS7_ILi1EEESI_SI_EEESC_SE_Li256ELb1ELb1ELb1ELb0EEENS1_36VarlenDynamicPersistentTileSchedulerILi128ELi48ELi256ELi256ELb1ELb1ELb0ELb1ELb0ELb1EEEEEEEEEvNT_6ParamsE,"",@"SHT_CUDA_INFO"
	.sectionflags	@""
	.align	4


	//----- nvinfo : EIATTR_CUDA_API_VERSION
	.align		4
        /*0000*/ 	.byte	0x04, 0x37
        /*0002*/ 	.short	(.L_612 - .L_611)
.L_611:
        /*0004*/ 	.word	0x00000082


	//----- nvinfo : EIATTR_KPARAM_INFO
	.align		4
.L_612:
        /*0008*/ 	.byte	0x04, 0x17
        /*000a*/ 	.short	(.L_614 - .L_613)
.L_613:
        /*000c*/ 	.word	0x00000000
        /*0010*/ 	.short	0x0000
        /*0012*/ 	.short	0x0000
        /*0014*/ 	.byte	0x00, 0xf0, 0xe1, 0x10


	//----- nvinfo : EIATTR_SPARSE_MMA_MASK
	.align		4
.L_614:
        /*0018*/ 	.byte	0x03, 0x50
        /*001a*/ 	.short	0x0000


	//----- nvinfo : EIATTR_MAXREG_COUNT
	.align		4
        /*001c*/ 	.byte	0x03, 0x1b
        /*001e*/ 	.short	0x00ff


	//----- nvinfo : EIATTR_MERCURY_ISA_VERSION
	.align		4
        /*0020*/ 	.byte	0x03, 0x5f
        /*0022*/ 	.short	0x0101


	//----- nvinfo : EIATTR_EXIT_INSTR_OFFSETS
	.align		4
        /*0024*/ 	.byte	0x04, 0x1c
        /*0026*/ 	.short	(.L_616 - .L_615)


	//   ....[0]....
.L_615:
        /*0028*/ 	.word	0x00000010


	//----- nvinfo : EIATTR_MAX_THREADS
	.align		4
.L_616:
        /*002c*/ 	.byte	0x04, 0x05
        /*002e*/ 	.short	(.L_618 - .L_617)
.L_617:
        /*0030*/ 	.word	0x00000100
        /*0034*/ 	.word	0x00000001
        /*0038*/ 	.word	0x00000001


	//----- nvinfo : EIATTR_CBANK_PARAM_SIZE
	.align		4
.L_618:
        /*003c*/ 	.byte	0x03, 0x19
        /*003e*/ 	.short	0x0438


	//----- nvinfo : EIATTR_PARAM_CBANK
	.align		4
        /*0040*/ 	.byte	0x04, 0x0a
        /*0042*/ 	.short	(.L_620 - .L_619)
	.align		4
.L_619:
        /*0044*/ 	.word	index@(.nv.constant0._ZN7cutlass13device_kernelIN5flash19enable_sm80_to_sm89INS1_16FlashAttnFwdSm80INS1_25CollectiveMainloopFwdSm80ILi8ELi1ELb0EN4cute5tupleIJNS5_1CILi128EEENS7_ILi48EEENS7_ILi256EEEEEELi256ENS_6half_tEfNS_4arch4Sm80ELb0ELb1ELb0ELb1ELb0ELb1ELb1ELb1EEENS1_21CollectiveEpilogueFwdINS6_IJS8_SA_S9_EEENS6_IJNS7_ILi1EEESI_SI_EEESC_SE_Li256ELb1ELb1ELb1ELb0EEENS1_36VarlenDynamicPersistentTileSchedulerILi128ELi48ELi256ELi256ELb1ELb1ELb0ELb1ELb0ELb1EEEEEEEEEvNT_6ParamsE)
        /*0048*/ 	.short	0x0210
        /*004a*/ 	.short	0x0438


	//----- nvinfo : EIATTR_SW_WAR
	.align		4
.L_620:
        /*004c*/ 	.byte	0x04, 0x36
        /*004e*/ 	.short	(.L_622 - .L_621)
.L_621:
        /*0050*/ 	.word	0x00000008
.L_622:


//--------------------- .nv.info._ZN7cutlass13device_kernelIN5flash19enable_sm80_to_sm89INS1_16FlashAttnFwdSm80INS1_25CollectiveMainloopFwdSm80ILi8ELi1ELb0EN4cute5tupleIJNS5_1CILi128EEENS7_ILi96EEENS7_ILi256EEEEEELi256ENS_6half_tEfNS_4arch4Sm80ELb1ELb0ELb0ELb0ELb0ELb0ELb1ELb1EEENS1_21CollectiveEpilogueFwdINS6_IJS8_SA_S9_EEENS6_IJNS7_ILi1EEESI_SI_EEESC_SE_Li256ELb0ELb1ELb1ELb0EEENS1_30DynamicPersistentTileSchedulerILi256ELi256ELb1ELb1ELb0EEEEEEEEEvNT_6ParamsE --------------------------
	.section	.nv.info._ZN7cutlass13device_kernelIN5flash19enable_sm80_to_sm89INS1_16FlashAttnFwdSm80INS1_25CollectiveMainloopFwdSm80ILi8ELi1ELb0EN4cute5tupleIJNS5_1CILi128EEENS7_ILi96EEENS7_ILi256EEEEEELi256ENS_6half_tEfNS_4arch4Sm80ELb1ELb0ELb0ELb0ELb0ELb0ELb1ELb1EEENS1_21CollectiveEpilogueFwdINS6_IJS8_SA_S9_EEENS6_IJNS7_ILi1EEESI_SI_EEESC_SE_Li256ELb0ELb1ELb1ELb0EEENS1_30DynamicPersistentTileSchedulerILi256ELi256ELb1ELb1ELb0EEEEEEEEEvNT_6ParamsE,"",@"SHT_CUDA_INFO"
	.sectionflags	@""
	.align	4


	//----- nvinfo : EIATTR_CUDA_API_VERSION
	.align		4
        /*0000*/ 	.byte	0x04, 0x37
        /*0002*/ 	.short	(.L_624 - .L_623)
.L_623:
        /*0004*/ 	.word	0x00000082


	//----- nvinfo : EIATTR_KPARAM_INFO
	.align		4
.L_624:
        /*0008*/ 	.byte	0x04, 0x17
        /*000a*/ 	.short	(.L_626 - .L_625)
.L_625:
        /*000c*/ 	.word	0x00000000
        /*0010*/ 	.short	0x0000
        /*0012*/ 	.short	0x0000
        /*0014*/ 	.byte	0x00, 0xf0, 0xa1, 0x10


	//----- nvinfo : EIATTR_SPARSE_MMA_MASK
	.align		4
.L_626:
        /*0018*/ 	.byte	0x03, 0x50
        /*001a*/ 	.short	0x0000


	//----- nvinfo : EIATTR_MAXREG_COUNT
	.align		4
        /*001c*/ 	.byte	0x03, 0x1b
        /*001e*/ 	.short	0x00ff


	//----- nvinfo : EIATTR_MERCURY_ISA_VERSION
	.align		4
        /*0020*/ 	.byte	0x03, 0x5f
        /*0022*/ 	.short	0x0101


	//----- nvinfo : EIATTR_EXIT_INSTR_OFFSETS
	.align		4
        /*0024*/ 	.byte	0x04, 0x1c
        /*0026*/ 	.short	(.L_628 - .L_627)


	//   ....[0]....
.L_627:
        /*0028*/ 	.word	0x00000010


	//----- nvinfo : EIATTR_MAX_THREADS
	.align		4
.L_628:
        /*002c*/ 	.byte	0x04, 0x05
        /*002e*/ 	.short	(.L_630 - .L_629)
.L_629:
        /*0030*/ 	.word	0x00000100
        /*0034*/ 	.word	0x00000001
        /*0038*/ 	.word	0x00000001


	//----- nvinfo : EIATTR_CBANK_PARAM_SIZE
	.align		4
.L_630:
        /*003c*/ 	.byte	0x03, 0x19
        /*003e*/ 	.short	0x0428


	//----- nvinfo : EIATTR_PARAM_CBANK
	.align		4
        /*0040*/ 	.byte	0x04, 0x0a
        /*0042*/ 	.short	(.L_632 - .L_631)
	.align		4
.L_631:
        /*0044*/ 	.word	index@(.nv.constant0._ZN7cutlass13device_kernelIN5flash19enable_sm80_to_sm89INS1_16FlashAttnFwdSm80INS1_25CollectiveMainloopFwdSm80ILi8ELi1ELb0EN4cute5tupleIJNS5_1CILi128EEENS7_ILi96EEENS7_ILi256EEEEEELi256ENS_6half_tEfNS_4arch4Sm80ELb1ELb0ELb0ELb0ELb0ELb0ELb1ELb1EEENS1_21CollectiveEpilogueFwdINS6_IJS8_SA_S9_EEENS6_IJNS7_ILi1EEESI_SI_EEESC_SE_Li256ELb0ELb1ELb1ELb0EEENS1_30DynamicPersistentTileSchedulerILi256ELi256ELb1ELb1ELb0EEEEEEEEEvNT_6ParamsE)
        /*0048*/ 	.short	0x0210
        /*004a*/ 	.short	0x0428


	//----- nvinfo : EIATTR_SW_WAR
	.align		4
.L_632:
        /*004c*/ 	.byte	0x04, 0x36
        /*004e*/ 	.short	(.L_634 - .L_633)
.L_633:
        /*0050*/ 	.word	0x00000008
.L_634:


//--------------------- .nv.info._ZN7cutlass13device_kernelIN5flash19enable_sm80_to_sm89INS1_16FlashAttnFwdSm80INS1_25CollectiveMainloopFwdSm80ILi8ELi1ELb0EN4cute5tupleIJNS5_1CILi128EEENS7_ILi64EEENS7_ILi256EEEEEELi256ENS_6half_tEfNS_4arch4Sm80ELb1ELb0ELb0ELb1ELb0ELb0ELb1ELb1EEENS1_21CollectiveEpilogueFwdINS6_IJS8_SA_S9_EEENS6_IJNS7_ILi1EEESI_SI_EEESC_SE_Li256ELb1ELb1ELb1ELb0EEENS1_36VarlenDynamicPersistentTileSchedulerILi128ELi64ELi256ELi256ELb1ELb1ELb0ELb1ELb1ELb1EEEEEEEEEvNT_6ParamsE --------------------------
	.section	.nv.info._ZN7cutlass13device_kernelIN5flash19enable_sm80_to_sm89INS1_16FlashAttnFwdSm80INS1_25CollectiveMainloopFwdSm80ILi8ELi1ELb0EN4cute5tupleIJNS5_1CILi128EEENS7_ILi64EEENS7_ILi256EEEEEELi256ENS_6half_tEfNS_4arch4Sm80ELb1ELb0ELb0ELb1ELb0ELb0ELb1ELb1EEENS1_21CollectiveEpilogueFwdINS6_IJS8_SA_S9_EEENS6_IJNS7_ILi1EEESI_SI_EEESC_SE_Li256ELb1ELb1ELb1ELb0EEENS1_36VarlenDynamicPersistentTileSchedulerILi128ELi64ELi256ELi256ELb1ELb1ELb0ELb1ELb1ELb1EEEEEEEEEvNT_6ParamsE,"",@"SHT_CUDA_INFO"
	.sectionflags	@""
	.align	4


	//----- nvinfo : EIATTR_CUDA_API_VERSION
	.align		4
        /*0000*/ 	.byte	0x04, 0x37
        /*0002*/ 	.short	(.L_636 - .L_635)
.L_635:
        /*0004*/ 	.word	0x00000082


	//----- nvinfo : EIATTR_KPARAM_INFO
	.align		4
.L_636:
        /*0008*/ 	.byte	0x04, 0x17
        /*000a*/ 	.short	(.L_638 - .L_637)
.L_637:
        /*000c*/ 	.word	0x00000000
        /*0010*/ 	.short	0x0000
        /*0012*/ 	.short	0x0000
        /*0014*/ 	.byte	0x00, 0xf0, 0xe1, 0x10


	//----- nvinfo : EIATTR_SPARSE_MMA_MASK
	.align		4
.L_638:
        /*0018*/ 	.byte	0x03, 0x50
        /*001a*/ 	.short	0x0000


	//----- nvinfo : EIATTR_MAXREG_COUNT
	.align		4
        /*001c*/ 	.byte	0x03, 0x1b
        /*001e*/ 	.short	0x00ff


	//----- nvinfo : EIATTR_MERCURY_ISA_VERSION
	.align		4
        /*0020*/ 	.byte	0x03, 0x5f
        /*0022*/ 	.short	0x0101


	//----- nvinfo : EIATTR_EXIT_INSTR_OFFSETS
	.align		4
        /*0024*/ 	.byte	0x04, 0x1c
        /*0026*/ 	.short	(.L_640 - .L_639)


	//   ....[0]....
.L_639:
        /*0028*/ 	.word	0x00000010


	//----- nvinfo : EIATTR_MAX_THREADS
	.align		4
.L_640:
        /*002c*/ 	.byte	0x04, 0x05
        /*002e*/ 	.short	(.L_642 - .L_641)
.L_641:
        /*0030*/ 	.word	0x00000100
        /*0034*/ 	.word	0x00000001
        /*0038*/ 	.word	0x00000001


	//----- nvinfo : EIATTR_CBANK_PARAM_SIZE
	.align		4
.L_642:
        /*003c*/ 	.byte	0x03, 0x19
        /*003e*/ 	.short	0x0438


	//----- nvinfo : EIATTR_PARAM_CBANK
	.align		4
        /*0040*/ 	.byte	0x04, 0x0a
        /*0042*/ 	.short	(.L_644 - .L_643)
	.align		4
.L_643:
        /*0044*/ 	.word	index@(.nv.constant0._ZN7cutlass13device_kernelIN5flash19enable_sm80_to_sm89INS1_16FlashAttnFwdSm80INS1_25CollectiveMainloopFwdSm80ILi8ELi1ELb0EN4cute5tupleIJNS5_1CILi128EEENS7_ILi64EEENS7_ILi256EEEEEELi256ENS_6half_tEfNS_4arch4Sm80ELb1ELb0ELb0ELb1ELb0ELb0ELb1ELb1EEENS1_21CollectiveEpilogueFwdINS6_IJS8_SA_S9_EEENS6_IJNS7_ILi1EEESI_SI_EEESC_SE_Li256ELb1ELb1ELb1ELb0EEENS1_36VarlenDynamicPersistentTileSchedulerILi128ELi64ELi256ELi256ELb1ELb1ELb0ELb1ELb1ELb1EEEEEEEEEvNT_6ParamsE)
        /*0048*/ 	.short	0x0210
        /*004a*/ 	.short	0x0438


	//----- nvinfo : EIATTR_SW_WAR
	.align		4
.L_644:
        /*004c*/ 	.byte	0x04, 0x36
        /*004e*/ 	.short	(.L_646 - .L_645)
.L_645:
        /*0050*/ 	.word	0x00000008
.L_646:


//--------------------- .nv.info._ZN7cutlass13device_kernelIN5flash19enable_sm80_to_sm89INS1_16FlashAttnFwdSm80INS1_25CollectiveMainloopFwdSm80ILi8ELi1ELb0EN4cute5tupleIJNS5_1CILi128EEENS7_ILi48EEENS7_ILi256EEEEEELi256ENS_6half_tEfNS_4arch4Sm80ELb1ELb0ELb0ELb1ELb0ELb1ELb1ELb1EEENS1_21CollectiveEpilogueFwdINS6_IJS8_SA_S9_EEENS6_IJNS7_ILi1EEESI_SI_EEESC_SE_Li256ELb1ELb1ELb1ELb0EEENS1_36VarlenDynamicPersistentTileSchedulerILi128ELi48ELi256ELi256ELb1ELb1ELb0ELb1ELb1ELb1EEEEEEEEEvNT_6ParamsE --------------------------
	.section	.nv.info._ZN7cutlass13device_kernelIN5flash19enable_sm80_to_sm89INS1_16FlashAttnFwdSm80INS1_25CollectiveMainloopFwdSm80ILi8ELi1ELb0EN4cute5tupleIJNS5_1CILi128EEENS7_ILi48EEENS7_ILi256EEEEEELi256ENS_6half_tEfNS_4arch4Sm80ELb1ELb0ELb0ELb1ELb0ELb1ELb1ELb1EEENS1_21CollectiveEpilogueFwdINS6_IJS8_SA_S9_EEENS6_IJNS7_ILi1EEESI_SI_EEESC_SE_Li256ELb1ELb1ELb1ELb0EEENS1_36VarlenDynamicPersistentTileSchedulerILi128ELi48ELi256ELi256ELb1ELb1ELb0ELb1ELb1ELb1EEEEEEEEEvNT_6ParamsE,"",@"SHT_CUDA_INFO"
	.sectionflags	@""
	.align	4


	//----- nvinfo : EIATTR_CUDA_API_VERSION
	.align		4
        /*0000*/ 	.byte	0x04, 0x37
        /*0002*/ 	.short	(.L_648 - .L_647)
.L_647:
        /*0004*/ 	.word	0x00000082


	//----- nvinfo : EIATTR_KPARAM_INFO
	.align		4
.L_648:
        /*0008*/ 	.byte	0x04, 0x17
        /*000a*/ 	.short	(.L_650 - .L_649)
.L_649:
        /*000c*/ 	.word	0x00000000
        /*0010*/ 	.short	0x0000
        /*0012*/ 	.short	0x0000
        /*0014*/ 	.byte	0x00, 0xf0, 0xe1, 0x10


	//----- nvinfo : EIATTR_SPARSE_MMA_MASK
	.align		4
.L_650:
        /*0018*/ 	.byte	0x03, 0x50
        /*001a*/ 	.short	0x0000


	//----- nvinfo : EIATTR_MAXREG_COUNT
	.align		4
        /*001c*/ 	.byte	0x03, 0x1b
        /*001e*/ 	.short	0x00ff


	//----- nvinfo : EIATTR_MERCURY_ISA_VERSION
	.align		4
        /*0020*/ 	.byte	0x03, 0x5f
        /*0022*/ 	.short	0x0101


	//----- nvinfo : EIATTR_EXIT_INSTR_OFFSETS
	.align		4
        /*0024*/ 	.byte	0x04, 0x1c
        /*0026*/ 	.short	(.L_652 - .L_651)


	//   ....[0]....
.L_651:
        /*0028*/ 	.word	0x00000010


	//----- nvinfo : EIATTR_MAX_THREADS
	.align		4
.L_652:
        /*002c*/ 	.byte	0x04, 0x05
        /*002e*/ 	.short	(.L_654 - .L_653)
.L_653:
        /*0030*/ 	.word	0x00000100
        /*0034*/ 	.word	0x00000001
        /*0038*/ 	.word	0x00000001


	//----- nvinfo : EIATTR_CBANK_PARAM_SIZE
	.align		4
.L_654:
        /*003c*/ 	.byte	0x03, 0x19
        /*003e*/ 	.short	0x0438


	//----- nvinfo : EIATTR_PARAM_CBANK
	.align		4
        /*0040*/ 	.byte	0x04, 0x0a
        /*0042*/ 	.short	(.L_656 - .L_655)
	.align		4
.L_655:
        /*0044*/ 	.word	index@(.nv.constant0._ZN7cutlass13device_kernelIN5flash19enable_sm80_to_sm89INS1_16FlashAttnFwdSm80INS1_25CollectiveMainloopFwdSm80ILi8ELi1ELb0EN4cute5tupleIJNS5_1CILi128EEENS7_ILi48EEENS7_ILi256EEEEEELi256ENS_6half_tEfNS_4arch4Sm80ELb1ELb0ELb0ELb1ELb0ELb1ELb1ELb1EEENS1_21CollectiveEpilogueFwdINS6_IJS8_SA_S9_EEENS6_IJNS7_ILi1EEESI_SI_EEESC_SE_Li256ELb1ELb1ELb1ELb0EEENS1_36VarlenDynamicPersistentTileSchedulerILi128ELi48ELi256ELi256ELb1ELb1ELb0ELb1ELb1ELb1EEEEEEEEEvNT_6ParamsE)
        /*0048*/ 	.short	0x0210
        /*004a*/ 	.short	0x0438


	//----- nvinfo : EIATTR_SW_WAR
	.align		4
.L_656:
        /*004c*/ 	.byte	0x04, 0x36
        /*004e*/ 	.short	(.L_658 - .L_657)
.L_657:
        /*0050*/ 	.word	0x00000008
.L_658:


//--------------------- .nv.callgraph             --------------------------
	.section	.nv.callgraph,"",@"SHT_CUDA_CALLGRAPH"
	.align	4
	.sectionentsize	8
	.align		4
        /*0000*/ 	.word	0x00000000
	.align		4
        /*0004*/ 	.word	0xffffffff
	.align		4
        /*0008*/ 	.word	0x00000000
	.align		4
        /*000c*/ 	.word	0xfffffffe
	.align		4
        /*0010*/ 	.word	0x00000000
	.align		4
        /*0014*/ 	.word	0xfffffffd
	.align		4
        /*0018*/ 	.word	0x00000000
	.align		4
        /*001c*/ 	.word	0xfffffffc


//--------------------- .nv.constant4             --------------------------
	.section	.nv.constant4,"a",@progbits
	.align	8
	.align		8
.nv.constant4:
        /*0000*/ 	.dword	_ZN83_INTERNAL_63ead672_47_flash_fwd_hdim256_fp16_split_softcapall_sm80_cu_3fbc093a_37364cuda3std3__45__cpo5beginE
	.align		8
        /*0008*/ 	.dword	_ZN83_INTERNAL_63ead672_47_flash_fwd_hdim256_fp16_split_softcapall_sm80_cu_3fbc093a_37364cuda3std3__45__cpo3endE
	.align		8
        /*0010*/ 	.dword	_ZN83_INTERNAL_63ead672_47_flash_fwd_hdim256_fp16_split_softcapall_sm80_cu_3fbc093a_37364cuda3std3__45__cpo6cbeginE
	.align		8
        /*0018*/ 	.dword	_ZN83_INTERNAL_63ead672_47_flash_fwd_hdim256_fp16_split_softcapall_sm80_cu_3fbc093a_37364cuda3std3__45__cpo4cendE
	.align		8
        /*0020*/ 	.dword	_ZN83_INTERNAL_63ead672_47_flash_fwd_hdim256_fp16_split_softcapall_sm80_cu_3fbc093a_37364cuda3std3__485_GLOBAL__N__63ead672_47_flash_fwd_hdim256_fp16_split_softcapall_sm80_cu_3fbc093a_37366ignoreE
	.align		8
        /*0028*/ 	.dword	_ZN83_INTERNAL_63ead672_47_flash_fwd_hdim256_fp16_split_softcapall_sm80_cu_3fbc093a_37364cuda3std3__419piecewise_constructE
	.align		8
        /*0030*/ 	.dword	_ZN83_INTERNAL_63ead672_47_flash_fwd_hdim256_fp16_split_softcapall_sm80_cu_3fbc093a_37364cuda3std3__48in_placeE
	.align		8
        /*0038*/ 	.dword	_ZN83_INTERNAL_63ead672_47_flash_fwd_hdim256_fp16_split_softcapall_sm80_cu_3fbc093a_37364cuda3std6ranges3__45__cpo4swapE
	.align		8
        /*0040*/ 	.dword	_ZN83_INTERNAL_63ead672_47_flash_fwd_hdim256_fp16_split_softcapall_sm80_cu_3fbc093a_37364cuda3std6ranges3__45__cpo9iter_moveE
	.align		8
        /*0048*/ 	.dword	_ZN83_INTERNAL_63ead672_47_flash_fwd_hdim256_fp16_split_softcapall_sm80_cu_3fbc093a_37364cute7productE
	.align		8
        /*0050*/ 	.dword	_ZN83_INTERNAL_63ead672_47_flash_fwd_hdim256_fp16_split_softcapall_sm80_cu_3fbc093a_37364cute1_E


//--------------------- .text._ZN7cutlass13device_kernelIN5flash19enable_sm80_to_sm89INS1_16FlashAttnFwdSm80INS1_25CollectiveMainloopFwdSm80ILi8ELi1ELb1EN4cute5tupleIJNS5_1CILi128EEENS7_ILi64EEENS7_ILi256EEEEEELi256ENS_6half_tEfNS_4arch4Sm80ELb0ELb0ELb1ELb0ELb0ELb0ELb1ELb1EEENS1_21CollectiveEpilogueFwdINS6_IJS8_SA_S9_EEENS6_IJNS7_ILi1EEESI_SI_EEESC_SE_Li256ELb0ELb1ELb1ELb0EEENS1_19SingleTileSchedulerILb0ELb1ELb1ELi128EEEEEEEEEvNT_6ParamsE --------------------------
	.section	.text._ZN7cutlass13device_kernelIN5flash19enable_sm80_to_sm89INS1_16FlashAttnFwdSm80INS1_25CollectiveMainloopFwdSm80ILi8ELi1ELb1EN4cute5tupleIJNS5_1CILi128EEENS7_ILi64EEENS7_ILi256EEEEEELi256ENS_6half_tEfNS_4arch4Sm80ELb0ELb0ELb1ELb0ELb0ELb0ELb1ELb1EEENS1_21CollectiveEpilogueFwdINS6_IJS8_SA_S9_EEENS6_IJNS7_ILi1EEESI_SI_EEESC_SE_Li256ELb0ELb1ELb1ELb0EEENS1_19SingleTileSchedulerILb0ELb1ELb1ELi128EEEEEEEEEvNT_6ParamsE,"ax",@progbits
	.align	128
.text._ZN7cutlass13device_kernelIN5flash19enable_sm80_to_sm89INS1_16FlashAttnFwdSm80INS1_25CollectiveMainloopFwdSm80ILi8ELi1ELb1EN4cute5tupleIJNS5_1CILi128EEENS7_ILi64EEENS7_ILi256EEEEEELi256ENS_6half_tEfNS_4arch4Sm80ELb0ELb0ELb1ELb0ELb0ELb0ELb1ELb1EEENS1_21CollectiveEpilogueFwdINS6_IJS8_SA_S9_EEENS6_IJNS7_ILi1EEESI_SI_EEESC_SE_Li256ELb0ELb1ELb1ELb0EEENS1_19SingleTileSchedulerILb0ELb1ELb1ELi128EEEEEEEEEvNT_6ParamsE:
        .type           _ZN7cutlass13device_kernelIN5flash19enable_sm80_to_sm89INS1_16FlashAttnFwdSm80INS1_25CollectiveMainloopFwdSm80ILi8ELi1ELb1EN4cute5tupleIJNS5_1CILi128EEENS7_ILi64EEENS7_ILi256EEEEEELi256ENS_6half_tEfNS_4arch4Sm80ELb0ELb0ELb1ELb0ELb0ELb0ELb1ELb1EEENS1_21CollectiveEpilogueFwdINS6_IJS8_SA_S9_EEENS6_IJNS7_ILi1EEESI_SI_EEESC_SE_Li256ELb0ELb1ELb1ELb0EEENS1_19SingleTileSchedulerILb0ELb1ELb1ELi128EEEEEEEEEvNT_6ParamsE,@function
        .size           _ZN7cutlass13device_kernelIN5flash19enable_sm80_to_sm89INS1_16FlashAttnFwdSm80INS1_25CollectiveMainloopFwdSm80ILi8ELi1ELb1EN4cute5tupleIJNS5_1CILi128EEENS7_ILi64EEENS7_ILi256EEEEEELi256ENS_6half_tEfNS_4arch4Sm80ELb0ELb0ELb1ELb0ELb0ELb0ELb1ELb1EEENS1_21CollectiveEpilogueFwdINS6_IJS8_SA_S9_EEENS6_IJNS7_ILi1EEESI_SI_EEESC_SE_Li256ELb0ELb1ELb1ELb0EEENS1_19SingleTileSchedulerILb0ELb1ELb1ELi128EEEEEEEEEvNT_6ParamsE,(.L_x_36 - _ZN7cutlass13device_kernelIN5flash19enable_sm80_to_sm89INS1_16FlashAttnFwdSm80INS1_25CollectiveMainloopFwdSm80ILi8ELi1ELb1EN4cute5tupleIJNS5_1CILi128EEENS7_ILi64EEENS7_ILi256EEEEEELi256ENS_6half_tEfNS_4arch4Sm80ELb0ELb0ELb1ELb0ELb0ELb0ELb1ELb1EEENS1_21CollectiveEpilogueFwdINS6_IJS8_SA_S9_EEENS6_IJNS7_ILi1EEESI_SI_EEESC_SE_Li256ELb0ELb1ELb1ELb0EEENS1_19SingleTileSchedulerILb0ELb1ELb1ELi128EEEEEEEEEvNT_6ParamsE)
        .other          _ZN7cutlass13device_kernelIN5flash19enable_sm80_to_sm89INS1_16FlashAttnFwdSm80INS1_25CollectiveMainloopFwdSm80ILi8ELi1ELb1EN4cute5tupleIJNS5_1CILi128EEENS7_ILi64EEENS7_ILi256EEEEEELi256ENS_6half_tEfNS_4arch4Sm80ELb0ELb0ELb1ELb0ELb0ELb0ELb1ELb1EEENS1_21CollectiveEpilogueFwdINS6_IJS8_SA_S9_EEENS6_IJNS7_ILi1EEESI_SI_EEESC_SE_Li256ELb0ELb1ELb1ELb0EEENS1_19SingleTileSchedulerILb0ELb1ELb1ELi128EEEEEEEEEvNT_6ParamsE,@"STO_CUDA_ENTRY STV_DEFAULT"
_ZN7cutlass13device_kernelIN5flash19enable_sm80_to_sm89INS1_16FlashAttnFwdSm80INS1_25CollectiveMainloopFwdSm80ILi8ELi1ELb1EN4cute5tupleIJNS5_1CILi128EEENS7_ILi64EEENS7_ILi256EEEEEELi256ENS_6half_tEfNS_4arch4Sm80ELb0ELb0ELb1ELb0ELb0ELb0ELb1ELb1EEENS1_21CollectiveEpilogueFwdINS6_IJS8_SA_S9_EEENS6_IJNS7_ILi1EEESI_SI_EEESC_SE_Li256ELb0ELb1ELb1ELb0EEENS1_19SingleTileSchedulerILb0ELb1ELb1ELi128EEEEEEEEEvNT_6ParamsE:
[----:B------:R-:W-:Y:S01]  /*0000*/  LDC R1, c[0x0][0x28] ;  /* 0x00000a00ff017b82 */ /* 0x000fe20000000800 */
[----:B------:R-:W-:Y:S05]  /*0010*/  EXIT ;  /* 0x000000000000794d */ /* 0x000fea0003800000 */
.L_x_0:
[----:B------:R-:W-:-:S00]  /*0020*/  BRA `(.L_x_0) ;  /* 0xfffffffc00fc7947 */ /* 0x000fc0000383ffff */
[----:B------:R-:W-:-:S00]  /*0030*/  NOP ;  /* 0x0000000000007918 */ /* 0x000fc00000000000 */
        /* <DEDUP_REMOVED lines=12> */
.L_x_36:


//--------------------- .text._ZN7cutlass13device_kernelIN5flash19enable_sm80_to_sm89INS1_16FlashAttnFwdSm80INS1_25CollectiveMainloopFwdSm80ILi8ELi1ELb1EN4cute5tupleIJNS5_1CILi128EEENS7_ILi48EEENS7_ILi256EEEEEELi256ENS_6half_tEfNS_4arch4Sm80ELb0ELb0ELb1ELb1ELb0ELb0ELb1ELb1EEENS1_21CollectiveEpilogueFwdINS6_IJS8_SA_S9_EEENS6_IJNS7_ILi1EEESI_SI_EEESC_SE_Li256ELb1ELb1ELb1ELb0EEENS1_36VarlenDynamicPersistentTileSchedulerILi128ELi48ELi256ELi256ELb1ELb1ELb0ELb0ELb1ELb1EEEEEEEEEvNT_6ParamsE --------------------------
	.section	.text._ZN7cutlass13device_kernelIN5flash19enable_sm80_to_sm89INS1_16FlashAttnFwdSm80INS1_25CollectiveMainloopFwdSm80ILi8ELi1ELb1EN4cute5tupleIJNS5_1CILi128EEENS7_ILi48EEENS7_ILi256EEEEEELi256ENS_6half_tEfNS_4arch4Sm80ELb0ELb0ELb1ELb1ELb0ELb0ELb1ELb1EEENS1_21CollectiveEpilogueFwdINS6_IJS8_SA_S9_EEENS6_IJNS7_ILi1EEESI_SI_EEESC_SE_Li256ELb1ELb1ELb1ELb0EEENS1_36VarlenDynamicPersistentTileSchedulerILi128ELi48ELi256ELi256ELb1ELb1ELb0ELb0ELb1ELb1EEEEEEEEEvNT_6ParamsE,"ax",@progbits
	.align	128
.text._ZN7cutlass13device_kernelIN5flash19enable_sm80_to_sm89INS1_16FlashAttnFwdSm80INS1_25CollectiveMainloopFwdSm80ILi8ELi1ELb1EN4cute5tupleIJNS5_1CILi128EEENS7_ILi48EEENS7_ILi256EEEEEELi256ENS_6half_tEfNS_4arch4Sm80ELb0ELb0ELb1ELb1ELb0ELb0ELb1ELb1EEENS1_21CollectiveEpilogueFwdINS6_IJS8_SA_S9_EEENS6_IJNS7_ILi1EEESI_SI_EEESC_SE_Li256ELb1ELb1ELb1ELb0EEENS1_36VarlenDynamicPersistentTileSchedulerILi128ELi48ELi256ELi256ELb1ELb1ELb0ELb0ELb1ELb1EEEEEEEEEvNT_6ParamsE:
        .type           _ZN7cutlass13device_kernelIN5flash19enable_sm80_to_sm89INS1_16FlashAttnFwdSm80INS1_25CollectiveMainloopFwdSm80ILi8ELi1ELb1EN4cute5tupleIJNS5_1CILi128EEENS7_ILi48EEENS7_ILi256EEEEEELi256ENS_6half_tEfNS_4arch4Sm80ELb0ELb0ELb1ELb1ELb0ELb0ELb1ELb1EEENS1_21CollectiveEpilogueFwdINS6_IJS8_SA_S9_EEENS6_IJNS7_ILi1EEESI_SI_EEESC_SE_Li256ELb1ELb1ELb1ELb0EEENS1_36VarlenDynamicPersistentTileSchedulerILi128ELi48ELi256ELi256ELb1ELb1ELb0ELb0ELb1ELb1EEEEEEEEEvNT_6ParamsE,@function
        .size           _ZN7cutlass13device_kernelIN5flash19enable_sm80_to_sm89INS1_16FlashAttnFwdSm80INS1_25CollectiveMainloopFwdSm80ILi8ELi1ELb1EN4cute5tupleIJNS5_1CILi128EEENS7_ILi48EEENS7_ILi256EEEEEELi256ENS_6half_tEfNS_4arch4Sm80ELb0ELb0ELb1ELb1ELb0ELb0ELb1ELb1EEENS1_21CollectiveEpilogueFwdINS6_IJS8_SA_S9_EEENS6_IJNS7_ILi1EEESI_SI_EEESC_SE_Li256ELb1ELb1ELb1ELb0EEENS1_36VarlenDynamicPersistentTileSchedulerILi128ELi48ELi256ELi256ELb1ELb1ELb0ELb0ELb1ELb1EEEEEEEEEvNT_6ParamsE,(.L_x_37 - _ZN7cutlass13device_kernelIN5flash19enable_sm80_to_sm89INS1_16FlashAttnFwdSm80INS1_25CollectiveMainloopFwdSm80ILi8ELi1ELb1EN4cute5tupleIJNS5_1CILi128EEENS7_ILi48EEENS7_ILi256EEEEEELi256ENS_6half_tEfNS_4arch4Sm80ELb0ELb0ELb1ELb1ELb0ELb0ELb1ELb1EEENS1_21CollectiveEpilogueFwdINS6_IJS8_SA_S9_EEENS6_IJNS7_ILi1EEESI_SI_EEESC_SE_Li256ELb1ELb1ELb1ELb0EEENS1_36VarlenDynamicPersistentTileSchedulerILi128ELi48ELi256ELi256ELb1ELb1ELb0ELb0ELb1ELb1EEEEEEEEEvNT_6ParamsE)
        .other          _ZN7cutlass13device_kernelIN5flash19enable_sm80_to_sm89INS1_16FlashAttnFwdSm80INS1_25CollectiveMainloopFwdSm80ILi8ELi1ELb1EN4cute5tupleIJNS5_1CILi128EEENS7_ILi48EEENS7_ILi256EEEEEELi256ENS_6half_tEfNS_4arch4Sm80ELb0ELb0ELb1ELb1ELb0ELb0ELb1ELb1EEENS1_21CollectiveEpilogueFwdINS6_IJS8_SA_S9_EEENS6_IJNS7_ILi1EEESI_SI_EEESC_SE_Li256ELb1ELb1ELb1ELb0EEENS1_36VarlenDynamicPersistentTileSchedulerILi128ELi48ELi256ELi256ELb1ELb1ELb0ELb0ELb1ELb1EEEEEEEEEvNT_6ParamsE,@"STO_CUDA_ENTRY STV_DEFAULT"
_ZN7cutlass13device_kernelIN5flash19enable_sm80_to_sm89INS1_16FlashAttnFwdSm80INS1_25CollectiveMainloopFwdSm80ILi8ELi1ELb1EN4cute5tupleIJNS5_1CILi128EEENS7_ILi48EEENS7_ILi256EEEEEELi256ENS_6half_tEfNS_4arch4Sm80ELb0ELb0ELb1ELb1ELb0ELb0ELb1ELb1EEENS1_21CollectiveEpilogueFwdINS6_IJS8_SA_S9_EEENS6_IJNS7_ILi1EEESI_SI_EEESC_SE_Li256ELb1ELb1ELb1ELb0EEENS1_36VarlenDynamicPersistentTileSchedulerILi128ELi48ELi256ELi256ELb1ELb1ELb0ELb0ELb1ELb1EEEEEEEEEvNT_6ParamsE:
[----:B------:R-:W-:Y:S01]  /*0000*/  LDC R1, c[0x0][0x28] ;  /* 0x00000a00ff017b82 */ /* 0x000fe20000000800 */
[----:B------:R-:W-:Y:S05]  /*0010*/  EXIT ;  /* 0x000000000000794d */ /* 0x000fea0003800000 */
.L_x_1:
        /* <DEDUP_REMOVED lines=14> */
.L_x_37:


//--------------------- .text._ZN7cutlass13device_kernelIN5flash19enable_sm80_to_sm89INS1_16FlashAttnFwdSm80INS1_25CollectiveMainloopFwdSm80ILi8ELi1ELb0EN4cute5tupleIJNS5_1CILi128EEENS7_ILi32EEENS7_ILi256EEEEEELi256ENS_6half_tEfNS_4arch4Sm80ELb0ELb0ELb1ELb1ELb0ELb1ELb1ELb1EEENS1_21CollectiveEpilogueFwdINS6_IJS8_SA_S9_EEENS6_IJNS7_ILi1EEESI_SI_EEESC_SE_Li256ELb1ELb1ELb1ELb0EEENS1_36VarlenDynamicPersistentTileSchedulerILi128ELi32ELi256ELi256ELb1ELb1ELb0ELb0ELb1ELb1EEEEEEEEEvNT_6ParamsE --------------------------
	.section	.text._ZN7cutlass13device_kernelIN5flash19enable_sm80_to_sm89INS1_16FlashAttnFwdSm80INS1_25CollectiveMainloopFwdSm80ILi8ELi1ELb0EN4cute5tupleIJNS5_1CILi128EEENS7_ILi32EEENS7_ILi256EEEEEELi256ENS_6half_tEfNS_4arch4Sm80ELb0ELb0ELb1ELb1ELb0ELb1ELb1ELb1EEENS1_21CollectiveEpilogueFwdINS6_IJS8_SA_S9_EEENS6_IJNS7_ILi1EEESI_SI_EEESC_SE_Li256ELb1ELb1ELb1ELb0EEENS1_36VarlenDynamicPersistentTileSchedulerILi128ELi32ELi256ELi256ELb1ELb1ELb0ELb0ELb1ELb1EEEEEEEEEvNT_6ParamsE,"ax",@progbits
	.align	128
.text._ZN7cutlass13device_kernelIN5flash19enable_sm80_to_sm89INS1_16FlashAttnFwdSm80INS1_25CollectiveMainloopFwdSm80ILi8ELi1ELb0EN4cute5tupleIJNS5_1CILi128EEENS7_ILi32EEENS7_ILi256EEEEEELi256ENS_6half_tEfNS_4arch4Sm80ELb0ELb0ELb1ELb1ELb0ELb1ELb1ELb1EEENS1_21CollectiveEpilogueFwdINS6_IJS8_SA_S9_EEENS6_IJNS7_ILi1EEESI_SI_EEESC_SE_Li256ELb1ELb1ELb1ELb0EEENS1_36VarlenDynamicPersistentTileSchedulerILi128ELi32ELi256ELi256ELb1ELb1ELb0ELb0ELb1ELb1EEEEEEEEEvNT_6ParamsE:
        .type           _ZN7cutlass13device_kernelIN5flash19enable_sm80_to_sm89INS1_16FlashAttnFwdSm80INS1_25CollectiveMainloopFwdSm80ILi8ELi1ELb0EN4cute5tupleIJNS5_1CILi128EEENS7_ILi32EEENS7_ILi256EEEEEELi256ENS_6half_tEfNS_4arch4Sm80ELb0ELb0ELb1ELb1ELb0ELb1ELb1ELb1EEENS1_21CollectiveEpilogueFwdINS6_IJS8_SA_S9_EEENS6_IJNS7_ILi1EEESI_SI_EEESC_SE_Li256ELb1ELb1ELb1ELb0EEENS1_36VarlenDynamicPersistentTileSchedulerILi128ELi32ELi256ELi256ELb1ELb1ELb0ELb0ELb1ELb1EEEEEEEEEvNT_6ParamsE,@function
        .size           _ZN7cutlass13device_kernelIN5flash19enable_sm80_to_sm89INS1_16FlashAttnFwdSm80INS1_25CollectiveMainloopFwdSm80ILi8ELi1ELb0EN4cute5tupleIJNS5_1CILi128EEENS7_ILi32EEENS7_ILi256EEEEEELi256ENS_6half_tEfNS_4arch4Sm80ELb0ELb0ELb1ELb1ELb0ELb1ELb1ELb1EEENS1_21CollectiveEpilogueFwdINS6_IJS8_SA_S9_EEENS6_IJNS7_ILi1EEESI_SI_EEESC_SE_Li256ELb1ELb1ELb1ELb0EEENS1_36VarlenDynamicPersistentTileSchedulerILi128ELi32ELi256ELi256ELb1ELb1ELb0ELb0ELb1ELb1EEEEEEEEEvNT_6ParamsE,(.L_x_38 - _ZN7cutlass13device_kernelIN5flash19enable_sm80_to_sm89INS1_16FlashAttnFwdSm80INS1_25CollectiveMainloopFwdSm80ILi8ELi1ELb0EN4cute5tupleIJNS5_1CILi128EEENS7_ILi32EEENS7_ILi256EEEEEELi256ENS_6half_tEfNS_4arch4Sm80ELb0ELb0ELb1ELb1ELb0ELb1ELb1ELb1EEENS1_21CollectiveEpilogueFwdINS6_IJS8_SA_S9_EEENS6_IJNS7_ILi1EEESI_SI_EEESC_SE_Li256ELb1ELb1ELb1ELb0EEENS1_36VarlenDynamicPersistentTileSchedulerILi128ELi32ELi256ELi256ELb1ELb1ELb0ELb0ELb1ELb1EEEEEEEEEvNT_6ParamsE)
        .other          _ZN7cutlass13device_kernelIN5flash19enable_sm80_to_sm89INS1_16FlashAttnFwdSm80INS1_25CollectiveMainloopFwdSm80ILi8ELi1ELb0EN4cute5tupleIJNS5_1CILi128EEENS7_ILi32EEENS7_ILi256EEEEEELi256ENS_6half_tEfNS_4arch4Sm80ELb0ELb0ELb1ELb1ELb0ELb1ELb1ELb1EEENS1_21CollectiveEpilogueFwdINS6_IJS8_SA_S9_EEENS6_IJNS7_ILi1EEESI_SI_EEESC_SE_Li256ELb1ELb1ELb1ELb0EEENS1_36VarlenDynamicPersistentTileSchedulerILi128ELi32ELi256ELi256ELb1ELb1ELb0ELb0ELb1ELb1EEEEEEEEEvNT_6ParamsE,@"STO_CUDA_ENTRY STV_DEFAULT"
_ZN7cutlass13device_kernelIN5flash19enable_sm80_to_sm89INS1_16FlashAttnFwdSm80INS1_25CollectiveMainloopFwdSm80ILi8ELi1ELb0EN4cute5tupleIJNS5_1CILi128EEENS7_ILi32EEENS7_ILi256EEEEEELi256ENS_6half_tEfNS_4arch4Sm80ELb0ELb0ELb1ELb1ELb0ELb1ELb1ELb1EEENS1_21CollectiveEpilogueFwdINS6_IJS8_SA_S9_EEENS6_IJNS7_ILi1EEESI_SI_EEESC_SE_Li256ELb1ELb1ELb1ELb0EEENS1_36VarlenDynamicPersistentTileSchedulerILi128ELi32ELi256ELi256ELb1ELb1ELb0ELb0ELb1ELb1EEEEEEEEEvNT_6ParamsE:
[----:B------:R-:W-:Y:S01]  /*0000*/  LDC R1, c[0x0][0x28] ;  /* 0x00000a00ff017b82 */ /* 0x000fe20000000800 */
[----:B------:R-:W-:Y:S05]  /*0010*/  EXIT ;  /* 0x000000000000794d */ /* 0x000fea0003800000 */
.L_x_2:
        /* <DEDUP_REMOVED lines=14> */
.L_x_38:


//--------------------- .text._ZN7cutlass13device_kernelIN5flash19enable_sm80_to_sm89INS1_16FlashAttnFwdSm80INS1_25CollectiveMainloopFwdSm80ILi8ELi1ELb1EN4cute5tupleIJNS5_1CILi128EEENS7_ILi48EEENS7_ILi256EEEEEELi256ENS_6half_tEfNS_4arch4Sm80ELb0ELb1ELb1ELb0ELb0ELb0ELb1ELb1EEENS1_21CollectiveEpilogueFwdINS6_IJS8_SA_S9_EEENS6_IJNS7_ILi1EEESI_SI_EEESC_SE_Li256ELb0ELb1ELb1ELb0EEENS1_19SingleTileSchedulerILb0ELb1ELb1ELi128EEEEEEEEEvNT_6ParamsE --------------------------
	.section	.text._ZN7cutlass13device_kernelIN5flash19enable_sm80_to_sm89INS1_16FlashAttnFwdSm80INS1_25CollectiveMainloopFwdSm80ILi8ELi1ELb1EN4cute5tupleIJNS5_1CILi128EEENS7_ILi48EEENS7_ILi256EEEEEELi256ENS_6half_tEfNS_4arch4Sm80ELb0ELb1ELb1ELb0ELb0ELb0ELb1ELb1EEENS1_21CollectiveEpilogueFwdINS6_IJS8_SA_S9_EEENS6_IJNS7_ILi1EEESI_SI_EEESC_SE_Li256ELb0ELb1ELb1ELb0EEENS1_19SingleTileSchedulerILb0ELb1ELb1ELi128EEEEEEEEEvNT_6ParamsE,"ax",@progbits
	.align	128
.text._ZN7cutlass13device_kernelIN5flash19enable_sm80_to_sm89INS1_16FlashAttnFwdSm80INS1_25CollectiveMainloopFwdSm80ILi8ELi1ELb1EN4cute5tupleIJNS5_1CILi128EEENS7_ILi48EEENS7_ILi256EEEEEELi256ENS_6half_tEfNS_4arch4Sm80ELb0ELb1ELb1ELb0ELb0ELb0ELb1ELb1EEENS1_21CollectiveEpilogueFwdINS6_IJS8_SA_S9_EEENS6_IJNS7_ILi1EEESI_SI_EEESC_SE_Li256ELb0ELb1ELb1ELb0EEENS1_19SingleTileSchedulerILb0ELb1ELb1ELi128EEEEEEEEEvNT_6ParamsE:
        .type           _ZN7cutlass13device_kernelIN5flash19enable_sm80_to_sm89INS1_16FlashAttnFwdSm80INS1_25CollectiveMainloopFwdSm80ILi8ELi1ELb1EN4cute5tupleIJNS5_1CILi128EEENS7_ILi48EEENS7_ILi256EEEEEELi256ENS_6half_tEfNS_4arch4Sm80ELb0ELb1ELb1ELb0ELb0ELb0ELb1ELb1EEENS1_21CollectiveEpilogueFwdINS6_IJS8_SA_S9_EEENS6_IJNS7_ILi1EEESI_SI_EEESC_SE_Li256ELb0ELb1ELb1ELb0EEENS1_19SingleTileSchedulerILb0ELb1ELb1ELi128EEEEEEEEEvNT_6ParamsE,@function
        .size           _ZN7cutlass13device_kernelIN5flash19enable_sm80_to_sm89INS1_16FlashAttnFwdSm80INS1_25CollectiveMainloopFwdSm80ILi8ELi1ELb1EN4cute5tupleIJNS5_1CILi128EEENS7_ILi48EEENS7_ILi256EEEEEELi256ENS_6half_tEfNS_4arch4Sm80ELb0ELb1ELb1ELb0ELb0ELb0ELb1ELb1EEENS1_21CollectiveEpilogueFwdINS6_IJS8_SA_S9_EEENS6_IJNS7_ILi1EEESI_SI_EEESC_SE_Li256ELb0ELb1ELb1ELb0EEENS1_19SingleTileSchedulerILb0ELb1ELb1ELi128EEEEEEEEEvNT_6ParamsE,(.L_x_39 - _ZN7cutlass13device_kernelIN5flash19enable_sm80_to_sm89INS1_16FlashAttnFwdSm80INS1_25CollectiveMainloopFwdSm80ILi8ELi1ELb1EN4cute5tupleIJNS5_1CILi128EEENS7_ILi48EEENS7_ILi256EEEEEELi256ENS_6half_tEfNS_4arch4Sm80ELb0ELb1ELb1ELb0ELb0ELb0ELb1ELb1EEENS1_21CollectiveEpilogueFwdINS6_IJS8_SA_S9_EEENS6_IJNS7_ILi1EEESI_SI_EEESC_SE_Li256ELb0ELb1ELb1ELb0EEENS1_19SingleTileSchedulerILb0ELb1ELb1ELi128EEEEEEEEEvNT_6ParamsE)
        .other          _ZN7cutlass13device_kernelIN5flash19enable_sm80_to_sm89INS1_16FlashAttnFwdSm80INS1_25CollectiveMainloopFwdSm80ILi8ELi1ELb1EN4cute5tupleIJNS5_1CILi128EEENS7_ILi48EEENS7_ILi256EEEEEELi256ENS_6half_tEfNS_4arch4Sm80ELb0ELb1ELb1ELb0ELb0ELb0ELb1ELb1EEENS1_21CollectiveEpilogueFwdINS6_IJS8_SA_S9_EEENS6_IJNS7_ILi1EEESI_SI_EEESC_SE_Li256ELb0ELb1ELb1ELb0EEENS1_19SingleTileSchedulerILb0ELb1ELb1ELi128EEEEEEEEEvNT_6ParamsE,@"STO_CUDA_ENTRY STV_DEFAULT"
_ZN7cutlass13device_kernelIN5flash19enable_sm80_to_sm89INS1_16FlashAttnFwdSm80INS1_25CollectiveMainloopFwdSm80ILi8ELi1ELb1EN4cute5tupleIJNS5_1CILi128EEENS7_ILi48EEENS7_ILi256EEEEEELi256ENS_6half_tEfNS_4arch4Sm80ELb0ELb1ELb1ELb0ELb0ELb0ELb1ELb1EEENS1_21CollectiveEpilogueFwdINS6_IJS8_SA_S9_EEENS6_IJNS7_ILi1EEESI_SI_EEESC_SE_Li256ELb0ELb1ELb1ELb0EEENS1_19SingleTileSchedulerILb0ELb1ELb1ELi128EEEEEEEEEvNT_6ParamsE:
[----:B------:R-:W-:Y:S01]  /*0000*/  LDC R1, c[0x0][0x28] ;  /* 0x00000a00ff017b82 */ /* 0x000fe20000000800 */
[----:B------:R-:W-:Y:S05]  /*0010*/  EXIT ;  /* 0x000000000000794d */ /* 0x000fea0003800000 */
.L_x_3:
        /* <DEDUP_REMOVED lines=14> */
.L_x_39:


//--------------------- .text._ZN7cutlass13device_kernelIN5flash19enable_sm80_to_sm89INS1_16FlashAttnFwdSm80INS1_25CollectiveMainloopFwdSm80ILi8ELi1ELb1EN4cute5tupleIJNS5_1CILi128EEENS7_ILi48EEENS7_ILi256EEEEEELi256ENS_6half_tEfNS_4arch4Sm80ELb0ELb1ELb1ELb1ELb0ELb0ELb1ELb1EEENS1_21CollectiveEpilogueFwdINS6_IJS8_SA_S9_EEENS6_IJNS7_ILi1EEESI_SI_EEESC_SE_Li256ELb1ELb1ELb1ELb0EEENS1_36VarlenDynamicPersistentTileSchedulerILi128ELi48ELi256ELi256ELb1ELb1ELb0ELb1ELb0ELb1EEEEEEEEEvNT_6ParamsE --------------------------
	.section	.text._ZN7cutlass13device_kernelIN5flash19enable_sm80_to_sm89INS1_16FlashAttnFwdSm80INS1_25CollectiveMainloopFwdSm80ILi8ELi1ELb1EN4cute5tupleIJNS5_1CILi128EEENS7_ILi48EEENS7_ILi256EEEEEELi256ENS_6half_tEfNS_4arch4Sm80ELb0ELb1ELb1ELb1ELb0ELb0ELb1ELb1EEENS1_21CollectiveEpilogueFwdINS6_IJS8_SA_S9_EEENS6_IJNS7_ILi1EEESI_SI_EEESC_SE_Li256ELb1ELb1ELb1ELb0EEENS1_36VarlenDynamicPersistentTileSchedulerILi128ELi48ELi256ELi256ELb1ELb1ELb0ELb1ELb0ELb1EEEEEEEEEvNT_6ParamsE,"ax",@progbits
	.align	128
.text._ZN7cutlass13device_kernelIN5flash19enable_sm80_to_sm89INS1_16FlashAttnFwdSm80INS1_25CollectiveMainloopFwdSm80ILi8ELi1ELb1EN4cute5tupleIJNS5_1CILi128EEENS7_ILi48EEENS7_ILi256EEEEEELi256ENS_6half_tEfNS_4arch4Sm80ELb0ELb1ELb1ELb1ELb0ELb0ELb1ELb1EEENS1_21CollectiveEpilogueFwdINS6_IJS8_SA_S9_EEENS6_IJNS7_ILi1EEESI_SI_EEESC_SE_Li256ELb1ELb1ELb1ELb0EEENS1_36VarlenDynamicPersistentTileSchedulerILi128ELi48ELi256ELi256ELb1ELb1ELb0ELb1ELb0ELb1EEEEEEEEEvNT_6ParamsE:
        .type           _ZN7cutlass13device_kernelIN5flash19enable_sm80_to_sm89INS1_16FlashAttnFwdSm80INS1_25CollectiveMainloopFwdSm80ILi8ELi1ELb1EN4cute5tupleIJNS5_1CILi128EEENS7_ILi48EEENS7_ILi256EEEEEELi256ENS_6half_tEfNS_4arch4Sm80ELb0ELb1ELb1ELb1ELb0ELb0ELb1ELb1EEENS1_21CollectiveEpilogueFwdINS6_IJS8_SA_S9_EEENS6_IJNS7_ILi1EEESI_SI_EEESC_SE_Li256ELb1ELb1ELb1ELb0EEENS1_36VarlenDynamicPersistentTileSchedulerILi128ELi48ELi256ELi256ELb1ELb1ELb0ELb1ELb0ELb1EEEEEEEEEvNT_6ParamsE,@function
        .size           _ZN7cutlass13device_kernelIN5flash19enable_sm80_to_sm89INS1_16FlashAttnFwdSm80INS1_25CollectiveMainloopFwdSm80ILi8ELi1ELb1EN4cute5tupleIJNS5_1CILi128EEENS7_ILi48EEENS7_ILi256EEEEEELi256ENS_6half_tEfNS_4arch4Sm80ELb0ELb1ELb1ELb1ELb0ELb0ELb1ELb1EEENS1_21CollectiveEpilogueFwdINS6_IJS8_SA_S9_EEENS6_IJNS7_ILi1EEESI_SI_EEESC_SE_Li256ELb1ELb1ELb1ELb0EEENS1_36VarlenDynamicPersistentTileSchedulerILi128ELi48ELi256ELi256ELb1ELb1ELb0ELb1ELb0ELb1EEEEEEEEEvNT_6ParamsE,(.L_x_40 - _ZN7cutlass13device_kernelIN5flash19enable_sm80_to_sm89INS1_16FlashAttnFwdSm80INS1_25CollectiveMainloopFwdSm80ILi8ELi1ELb1EN4cute5tupleIJNS5_1CILi128EEENS7_ILi48EEENS7_ILi256EEEEEELi256ENS_6half_tEfNS_4arch4Sm80ELb0ELb1ELb1ELb1ELb0ELb0ELb1ELb1EEENS1_21CollectiveEpilogueFwdINS6_IJS8_SA_S9_EEENS6_IJNS7_ILi1EEESI_SI_EEESC_SE_Li256ELb1ELb1ELb1ELb0EEENS1_36VarlenDynamicPersistentTileSchedulerILi128ELi48ELi256ELi256ELb1ELb1ELb0ELb1ELb0ELb1EEEEEEEEEvNT_6ParamsE)
        .other          _ZN7cutlass13device_kernelIN5flash19enable_sm80_to_sm89INS1_16FlashAttnFwdSm80INS1_25CollectiveMainloopFwdSm80ILi8ELi1ELb1EN4cute5tupleIJNS5_1CILi128EEENS7_ILi48EEENS7_ILi256EEEEEELi256ENS_6half_tEfNS_4arch4Sm80ELb0ELb1ELb1ELb1ELb0ELb0ELb1ELb1EEENS1_21CollectiveEpilogueFwdINS6_IJS8_SA_S9_EEENS6_IJNS7_ILi1EEESI_SI_EEESC_SE_Li256ELb1ELb1ELb1ELb0EEENS1_36VarlenDynamicPersistentTileSchedulerILi128ELi48ELi256ELi256ELb1ELb1ELb0ELb1ELb0ELb1EEEEEEEEEvNT_6ParamsE,@"STO_CUDA_ENTRY STV_DEFAULT"
_ZN7cutlass13device_kernelIN5flash19enable_sm80_to_sm89INS1_16FlashAttnFwdSm80INS1_25CollectiveMainloopFwdSm80ILi8ELi1ELb1EN4cute5tupleIJNS5_1CILi128EEENS7_ILi48EEENS7_ILi256EEEEEELi256ENS_6half_tEfNS_4arch4Sm80ELb0ELb1ELb1ELb1ELb0ELb0ELb1ELb1EEENS1_21CollectiveEpilogueFwdINS6_IJS8_SA_S9_EEENS6_IJNS7_ILi1EEESI_SI_EEESC_SE_Li256ELb1ELb1ELb1ELb0EEENS1_36VarlenDynamicPersistentTileSchedulerILi128ELi48ELi256ELi256ELb1ELb1ELb0ELb1ELb0ELb1EEEEEEEEEvNT_6ParamsE:
[----:B------:R-:W-:Y:S01]  /*0000*/  LDC R1, c[0x0][0x28] ;  /* 0x00000a00ff017b82 */ /* 0x000fe20000000800 */
[----:B------:R-:W-:Y:S05]  /*0010*/  EXIT ;  /* 0x000000000000794d */ /* 0x000fea0003800000 */
.L_x_4:
        /* <DEDUP_REMOVED lines=14> */
.L_x_40:


//--------------------- .text._ZN7cutlass13device_kernelIN5flash19enable_sm80_to_sm89INS1_16FlashAttnFwdSm80INS1_25CollectiveMainloopFwdSm80ILi8ELi1ELb0EN4cute5tupleIJNS5_1CILi128EEENS7_ILi32EEENS7_ILi256EEEEEELi256ENS_6half_tEfNS_4arch4Sm80ELb0ELb1ELb1ELb1ELb0ELb1ELb1ELb1EEENS1_21CollectiveEpilogueFwdINS6_IJS8_SA_S9_EEENS6_IJNS7_ILi1EEESI_SI_EEESC_SE_Li256ELb1ELb1ELb1ELb0EEENS1_36VarlenDynamicPersistentTileSchedulerILi128ELi32ELi256ELi256ELb1ELb1ELb0ELb1ELb0ELb1EEEEEEEEEvNT_6ParamsE --------------------------
	.section	.text._ZN7cutlass13device_kernelIN5flash19enable_sm80_to_sm89INS1_16FlashAttnFwdSm80INS1_25CollectiveMainloopFwdSm80ILi8ELi1ELb0EN4cute5tupleIJNS5_1CILi128EEENS7_ILi32EEENS7_ILi256EEEEEELi256ENS_6half_tEfNS_4arch4Sm80ELb0ELb1ELb1ELb1ELb0ELb1ELb1ELb1EEENS1_21CollectiveEpilogueFwdINS6_IJS8_SA_S9_EEENS6_IJNS7_ILi1EEESI_SI_EEESC_SE_Li256ELb1ELb1ELb1ELb0EEENS1_36VarlenDynamicPersistentTileSchedulerILi128ELi32ELi256ELi256ELb1ELb1ELb0ELb1ELb0ELb1EEEEEEEEEvNT_6ParamsE,"ax",@progbits
	.align	128
.text._ZN7cutlass13device_kernelIN5flash19enable_sm80_to_sm89INS1_16FlashAttnFwdSm80INS1_25CollectiveMainloopFwdSm80ILi8ELi1ELb0EN4cute5tupleIJNS5_1CILi128EEENS7_ILi32EEENS7_ILi256EEEEEELi256ENS_6half_tEfNS_4arch4Sm80ELb0ELb1ELb1ELb1ELb0ELb1ELb1ELb1EEENS1_21CollectiveEpilogueFwdINS6_IJS8_SA_S9_EEENS6_IJNS7_ILi1EEESI_SI_EEESC_SE_Li256ELb1ELb1ELb1ELb0EEENS1_36VarlenDynamicPersistentTileSchedulerILi128ELi32ELi256ELi256ELb1ELb1ELb0ELb1ELb0ELb1EEEEEEEEEvNT_6ParamsE:
        .type           _ZN7cutlass13device_kernelIN5flash19enable_sm80_to_sm89INS1_16FlashAttnFwdSm80INS1_25CollectiveMainloopFwdSm80ILi8ELi1ELb0EN4cute5tupleIJNS5_1CILi128EEENS7_ILi32EEENS7_ILi256EEEEEELi256ENS_6half_tEfNS_4arch4Sm80ELb0ELb1ELb1ELb1ELb0ELb1ELb1ELb1EEENS1_21CollectiveEpilogueFwdINS6_IJS8_SA_S9_EEENS6_IJNS7_ILi1EEESI_SI_EEESC_SE_Li256ELb1ELb1ELb1ELb0EEENS1_36VarlenDynamicPersistentTileSchedulerILi128ELi32ELi256ELi256ELb1ELb1ELb0ELb1ELb0ELb1EEEEEEEEEvNT_6ParamsE,@function
        .size           _ZN7cutlass13device_kernelIN5flash19enable_sm80_to_sm89INS1_16FlashAttnFwdSm80INS1_25CollectiveMainloopFwdSm80ILi8ELi1ELb0EN4cute5tupleIJNS5_1CILi128EEENS7_ILi32EEENS7_ILi256EEEEEELi256ENS_6half_tEfNS_4arch4Sm80ELb0ELb1ELb1ELb1ELb0ELb1ELb1ELb1EEENS1_21CollectiveEpilogueFwdINS6_IJS8_SA_S9_EEENS6_IJNS7_ILi1EEESI_SI_EEESC_SE_Li256ELb1ELb1ELb1ELb0EEENS1_36VarlenDynamicPersistentTileSchedulerILi128ELi32ELi256ELi256ELb1ELb1ELb0ELb1ELb0ELb1EEEEEEEEEvNT_6ParamsE,(.L_x_41 - _ZN7cutlass13device_kernelIN5flash19enable_sm80_to_sm89INS1_16FlashAttnFwdSm80INS1_25CollectiveMainloopFwdSm80ILi8ELi1ELb0EN4cute5tupleIJNS5_1CILi128EEENS7_ILi32EEENS7_ILi256EEEEEELi256ENS_6half_tEfNS_4arch4Sm80ELb0ELb1ELb1ELb1ELb0ELb1ELb1ELb1EEENS1_21CollectiveEpilogueFwdINS6_IJS8_SA_S9_EEENS6_IJNS7_ILi1EEESI_SI_EEESC_SE_Li256ELb1ELb1ELb1ELb0EEENS1_36VarlenDynamicPersistentTileSchedulerILi128ELi32ELi256ELi256ELb1ELb1ELb0ELb1ELb0ELb1EEEEEEEEEvNT_6ParamsE)
        .other          _ZN7cutlass13device_kernelIN5flash19enable_sm80_to_sm89INS1_16FlashAttnFwdSm80INS1_25CollectiveMainloopFwdSm80ILi8ELi1ELb0EN4cute5tupleIJNS5_1CILi128EEENS7_ILi32EEENS7_ILi256EEEEEELi256ENS_6half_tEfNS_4arch4Sm80ELb0ELb1ELb1ELb1ELb0ELb1ELb1ELb1EEENS1_21CollectiveEpilogueFwdINS6_IJS8_SA_S9_EEENS6_IJNS7_ILi1EEESI_SI_EEESC_SE_Li256ELb1ELb1ELb1ELb0EEENS1_36VarlenDynamicPersistentTileSchedulerILi128ELi32ELi256ELi256ELb1ELb1ELb0ELb1ELb0ELb1EEEEEEEEEvNT_6ParamsE,@"STO_CUDA_ENTRY STV_DEFAULT"
_ZN7cutlass13device_kernelIN5flash19enable_sm80_to_sm89INS1_16FlashAttnFwdSm80INS1_25CollectiveMainloopFwdSm80ILi8ELi1ELb0EN4cute5tupleIJNS5_1CILi128EEENS7_ILi32EEENS7_ILi256EEEEEELi256ENS_6half_tEfNS_4arch4Sm80ELb0ELb1ELb1ELb1ELb0ELb1ELb1ELb1EEENS1_21CollectiveEpilogueFwdINS6_IJS8_SA_S9_EEENS6_IJNS7_ILi1EEESI_SI_EEESC_SE_Li256ELb1ELb1ELb1ELb0EEENS1_36VarlenDynamicPersistentTileSchedulerILi128ELi32ELi256ELi256ELb1ELb1ELb0ELb1ELb0ELb1EEEEEEEEEvNT_6ParamsE:
[----:B------:R-:W-:Y:S01]  /*0000*/  LDC R1, c[0x0][0x28] ;  /* 0x00000a00ff017b82 */ /* 0x000fe20000000800 */
[----:B------:R-:W-:Y:S05]  /*0010*/  EXIT ;  /* 0x000000000000794d */ /* 0x000fea0003800000 */
.L_x_5:
        /* <DEDUP_REMOVED lines=14> */
.L_x_41:


//--------------------- .text._ZN7cutlass13device_kernelIN5flash19enable_sm80_to_sm89INS1_16FlashAttnFwdSm80INS1_25CollectiveMainloopFwdSm80ILi8ELi1ELb1EN4cute5tupleIJNS5_1CILi128EEENS7_ILi64EEENS7_ILi256EEEEEELi256ENS_6half_tEfNS_4arch4Sm80ELb1ELb0ELb1ELb0ELb0ELb0ELb1ELb1EEENS1_21CollectiveEpilogueFwdINS6_IJS8_SA_S9_EEENS6_IJNS7_ILi1EEESI_SI_EEESC_SE_Li256ELb0ELb1ELb1ELb0EEENS1_30DynamicPersistentTileSchedulerILi256ELi256ELb1ELb1ELb0EEEEEEEEEvNT_6ParamsE --------------------------
	.section	.text._ZN7cutlass13device_kernelIN5flash19enable_sm80_to_sm89INS1_16FlashAttnFwdSm80INS1_25CollectiveMainloopFwdSm80ILi8ELi1ELb1EN4cute5tupleIJNS5_1CILi128EEENS7_ILi64EEENS7_ILi256EEEEEELi256ENS_6half_tEfNS_4arch4Sm80ELb1ELb0ELb1ELb0ELb0ELb0ELb1ELb1EEENS1_21CollectiveEpilogueFwdINS6_IJS8_SA_S9_EEENS6_IJNS7_ILi1EEESI_SI_EEESC_SE_Li256ELb0ELb1ELb1ELb0EEENS1_30DynamicPersistentTileSchedulerILi256ELi256ELb1ELb1ELb0EEEEEEEEEvNT_6ParamsE,"ax",@progbits
	.align	128
.text._ZN7cutlass13device_kernelIN5flash19enable_sm80_to_sm89INS1_16FlashAttnFwdSm80INS1_25CollectiveMainloopFwdSm80ILi8ELi1ELb1EN4cute5tupleIJNS5_1CILi128EEENS7_ILi64EEENS7_ILi256EEEEEELi256ENS_6half_tEfNS_4arch4Sm80ELb1ELb0ELb1ELb0ELb0ELb0ELb1ELb1EEENS1_21CollectiveEpilogueFwdINS6_IJS8_SA_S9_EEENS6_IJNS7_ILi1EEESI_SI_EEESC_SE_Li256ELb0ELb1ELb1ELb0EEENS1_30DynamicPersistentTileSchedulerILi256ELi256ELb1ELb1ELb0EEEEEEEEEvNT_6ParamsE:
        .type           _ZN7cutlass13device_kernelIN5flash19enable_sm80_to_sm89INS1_16FlashAttnFwdSm80INS1_25CollectiveMainloopFwdSm80ILi8ELi1ELb1EN4cute5tupleIJNS5_1CILi128EEENS7_ILi64EEENS7_ILi256EEEEEELi256ENS_6half_tEfNS_4arch4Sm80ELb1ELb0ELb1ELb0ELb0ELb0ELb1ELb1EEENS1_21CollectiveEpilogueFwdINS6_IJS8_SA_S9_EEENS6_IJNS7_ILi1EEESI_SI_EEESC_SE_Li256ELb0ELb1ELb1ELb0EEENS1_30DynamicPersistentTileSchedulerILi256ELi256ELb1ELb1ELb0EEEEEEEEEvNT_6ParamsE,@function
        .size           _ZN7cutlass13device_kernelIN5flash19enable_sm80_to_sm89INS1_16FlashAttnFwdSm80INS1_25CollectiveMainloopFwdSm80ILi8ELi1ELb1EN4cute5tupleIJNS5_1CILi128EEENS7_ILi64EEENS7_ILi256EEEEEELi256ENS_6half_tEfNS_4arch4Sm80ELb1ELb0ELb1ELb0ELb0ELb0ELb1ELb1EEENS1_21CollectiveEpilogueFwdINS6_IJS8_SA_S9_EEENS6_IJNS7_ILi1EEESI_SI_EEESC_SE_Li256ELb0ELb1ELb1ELb0EEENS1_30DynamicPersistentTileSchedulerILi256ELi256ELb1ELb1ELb0EEEEEEEEEvNT_6ParamsE,(.L_x_42 - _ZN7cutlass13device_kernelIN5flash19enable_sm80_to_sm89INS1_16FlashAttnFwdSm80INS1_25CollectiveMainloopFwdSm80ILi8ELi1ELb1EN4cute5tupleIJNS5_1CILi128EEENS7_ILi64EEENS7_ILi256EEEEEELi256ENS_6half_tEfNS_4arch4Sm80ELb1ELb0ELb1ELb0ELb0ELb0ELb1ELb1EEENS1_21CollectiveEpilogueFwdINS6_IJS8_SA_S9_EEENS6_IJNS7_ILi1EEESI_SI_EEESC_SE_Li256ELb0ELb1ELb1ELb0EEENS1_30DynamicPersistentTileSchedulerILi256ELi256ELb1ELb1ELb0EEEEEEEEEvNT_6ParamsE)
        .other          _ZN7cutlass13device_kernelIN5flash19enable_sm80_to_sm89INS1_16FlashAttnFwdSm80INS1_25CollectiveMainloopFwdSm80ILi8ELi1ELb1EN4cute5tupleIJNS5_1CILi128EEENS7_ILi64EEENS7_ILi256EEEEEELi256ENS_6half_tEfNS_4arch4Sm80ELb1ELb0ELb1ELb0ELb0ELb0ELb1ELb1EEENS1_21CollectiveEpilogueFwdINS6_IJS8_SA_S9_EEENS6_IJNS7_ILi1EEESI_SI_EEESC_SE_Li256ELb0ELb1ELb1ELb0EEENS1_30DynamicPersistentTileSchedulerILi256ELi256ELb1ELb1ELb0EEEEEEEEEvNT_6ParamsE,@"STO_CUDA_ENTRY STV_DEFAULT"
_ZN7cutlass13device_kernelIN5flash19enable_sm80_to_sm89INS1_16FlashAttnFwdSm80INS1_25CollectiveMainloopFwdSm80ILi8ELi1ELb1EN4cute5tupleIJNS5_1CILi128EEENS7_ILi64EEENS7_ILi256EEEEEELi256ENS_6half_tEfNS_4arch4Sm80ELb1ELb0ELb1ELb0ELb0ELb0ELb1ELb1EEENS1_21CollectiveEpilogueFwdINS6_IJS8_SA_S9_EEENS6_IJNS7_ILi1EEESI_SI_EEESC_SE_Li256ELb0ELb1ELb1ELb0EEENS1_30DynamicPersistentTileSchedulerILi256ELi256ELb1ELb1ELb0EEEEEEEEEvNT_6ParamsE:
[----:B------:R-:W-:Y:S01]  /*0000*/  LDC R1, c[0x0][0x28] ;  /* 0x00000a00ff017b82 */ /* 0x000fe20000000800 */
[----:B------:R-:W-:Y:S05]  /*0010*/  EXIT ;  /* 0x000000000000794d */ /* 0x000fea0003800000 */
.L_x_6:
        /* <DEDUP_REMOVED lines=14> */
.L_x_42:


//--------------------- .text._ZN7cutlass13device_kernelIN5flash19enable_sm80_to_sm89INS1_16FlashAttnFwdSm80INS1_25CollectiveMainloopFwdSm80ILi8ELi1ELb1EN4cute5tupleIJNS5_1CILi128EEENS7_ILi48EEENS7_ILi256EEEEEELi256ENS_6half_tEfNS_4arch4Sm80ELb1ELb0ELb1ELb1ELb0ELb0ELb1ELb1EEENS1_21CollectiveEpilogueFwdINS6_IJS8_SA_S9_EEENS6_IJNS7_ILi1EEESI_SI_EEESC_SE_Li256ELb1ELb1ELb1ELb0EEENS1_36VarlenDynamicPersistentTileSchedulerILi128ELi48ELi256ELi256ELb1ELb1ELb0ELb1ELb1ELb1EEEEEEEEEvNT_6ParamsE --------------------------
	.section	.text._ZN7cutlass13device_kernelIN5flash19enable_sm80_to_sm89INS1_16FlashAttnFwdSm80INS1_25CollectiveMainloopFwdSm80ILi8ELi1ELb1EN4cute5tupleIJNS5_1CILi128EEENS7_ILi48EEENS7_ILi256EEEEEELi256ENS_6half_tEfNS_4arch4Sm80ELb1ELb0ELb1ELb1ELb0ELb0ELb1ELb1EEENS1_21CollectiveEpilogueFwdINS6_IJS8_SA_S9_EEENS6_IJNS7_ILi1EEESI_SI_EEESC_SE_Li256ELb1ELb1ELb1ELb0EEENS1_36VarlenDynamicPersistentTileSchedulerILi128ELi48ELi256ELi256ELb1ELb1ELb0ELb1ELb1ELb1EEEEEEEEEvNT_6ParamsE,"ax",@progbits
	.align	128
.text._ZN7cutlass13device_kernelIN5flash19enable_sm80_to_sm89INS1_16FlashAttnFwdSm80INS1_25CollectiveMainloopFwdSm80ILi8ELi1ELb1EN4cute5tupleIJNS5_1CILi128EEENS7_ILi48EEENS7_ILi256EEEEEELi256ENS_6half_tEfNS_4arch4Sm80ELb1ELb0ELb1ELb1ELb0ELb0ELb1ELb1EEENS1_21CollectiveEpilogueFwdINS6_IJS8_SA_S9_EEENS6_IJNS7_ILi1EEESI_SI_EEESC_SE_Li256ELb1ELb1ELb1ELb0EEENS1_36VarlenDynamicPersistentTileSchedulerILi128ELi48ELi256ELi256ELb1ELb1ELb0ELb1ELb1ELb1EEEEEEEEEvNT_6ParamsE:
        .type           _ZN7cutlass13device_kernelIN5flash19enable_sm80_to_sm89INS1_16FlashAttnFwdSm80INS1_25CollectiveMainloopFwdSm80ILi8ELi1ELb1EN4cute5tupleIJNS5_1CILi128EEENS7_ILi48EEENS7_ILi256EEEEEELi256ENS_6half_tEfNS_4arch4Sm80ELb1ELb0ELb1ELb1ELb0ELb0ELb1ELb1EEENS1_21CollectiveEpilogueFwdINS6_IJS8_SA_S9_EEENS6_IJNS7_ILi1EEESI_SI_EEESC_SE_Li256ELb1ELb1ELb1ELb0EEENS1_36VarlenDynamicPersistentTileSchedulerILi128ELi48ELi256ELi256ELb1ELb1ELb0ELb1ELb1ELb1EEEEEEEEEvNT_6ParamsE,@function
        .size           _ZN7cutlass13device_kernelIN5flash19enable_sm80_to_sm89INS1_16FlashAttnFwdSm80INS1_25CollectiveMainloopFwdSm80ILi8ELi1ELb1EN4cute5tupleIJNS5_1CILi128EEENS7_ILi48EEENS7_ILi256EEEEEELi256ENS_6half_tEfNS_4arch4Sm80ELb1ELb0ELb1ELb1ELb0ELb0ELb1ELb1EEENS1_21CollectiveEpilogueFwdINS6_IJS8_SA_S9_EEENS6_IJNS7_ILi1EEESI_SI_EEESC_SE_Li256ELb1ELb1ELb1ELb0EEENS1_36VarlenDynamicPersistentTileSchedulerILi128ELi48ELi256ELi256ELb1ELb1ELb0ELb1ELb1ELb1EEEEEEEEEvNT_6ParamsE,(.L_x_43 - _ZN7cutlass13device_kernelIN5flash19enable_sm80_to_sm89INS1_16FlashAttnFwdSm80INS1_25CollectiveMainloopFwdSm80ILi8ELi1ELb1EN4cute5tupleIJNS5_1CILi128EEENS7_ILi48EEENS7_ILi256EEEEEELi256ENS_6half_tEfNS_4arch4Sm80ELb1ELb0ELb1ELb1ELb0ELb0ELb1ELb1EEENS1_21CollectiveEpilogueFwdINS6_IJS8_SA_S9_EEENS6_IJNS7_ILi1EEESI_SI_EEESC_SE_Li256ELb1ELb1ELb1ELb0EEENS1_36VarlenDynamicPersistentTileSchedulerILi128ELi48ELi256ELi256ELb1ELb1ELb0ELb1ELb1ELb1EEEEEEEEEvNT_6ParamsE)
        .other          _ZN7cutlass13device_kernelIN5flash19enable_sm80_to_sm89INS1_16FlashAttnFwdSm80INS1_25CollectiveMainloopFwdSm80ILi8ELi1ELb1EN4cute5tupleIJNS5_1CILi128EEENS7_ILi48EEENS7_ILi256EEEEEELi256ENS_6half_tEfNS_4arch4Sm80ELb1ELb0ELb1ELb1ELb0ELb0ELb1ELb1EEENS1_21CollectiveEpilogueFwdINS6_IJS8_SA_S9_EEENS6_IJNS7_ILi1EEESI_SI_EEESC_SE_Li256ELb1ELb1ELb1ELb0EEENS1_36VarlenDynamicPersistentTileSchedulerILi128ELi48ELi256ELi256ELb1ELb1ELb0ELb1ELb1ELb1EEEEEEEEEvNT_6ParamsE,@"STO_CUDA_ENTRY STV_DEFAULT"
_ZN7cutlass13device_kernelIN5flash19enable_sm80_to_sm89INS1_16FlashAttnFwdSm80INS1_25CollectiveMainloopFwdSm80ILi8ELi1ELb1EN4cute5tupleIJNS5_1CILi128EEENS7_ILi48EEENS7_ILi256EEEEEELi256ENS_6half_tEfNS_4arch4Sm80ELb1ELb0ELb1ELb1ELb0ELb0ELb1ELb1EEENS1_21CollectiveEpilogueFwdINS6_IJS8_SA_S9_EEENS6_IJNS7_ILi1EEESI_SI_EEESC_SE_Li256ELb1ELb1ELb1ELb0EEENS1_36VarlenDynamicPersistentTileSchedulerILi128ELi48ELi256ELi256ELb1ELb1ELb0ELb1ELb1ELb1EEEEEEEEEvNT_6ParamsE:
[----:B------:R-:W-:Y:S01]  /*0000*/  LDC R1, c[0x0][0x28] ;  /* 0x00000a00ff017b82 */ /* 0x000fe20000000800 */
[----:B------:R-:W-:Y:S05]  /*0010*/  EXIT ;  /* 0x000000000000794d */ /* 0x000fea0003800000 */
.L_x_7:
        /* <DEDUP_REMOVED lines=14> */
.L_x_43:


//--------------------- .text._ZN7cutlass13device_kernelIN5flash19enable_sm80_to_sm89INS1_16FlashAttnFwdSm80INS1_25CollectiveMainloopFwdSm80ILi8ELi1ELb0EN4cute5tupleIJNS5_1CILi128EEENS7_ILi32EEENS7_ILi256EEEEEELi256ENS_6half_tEfNS_4arch4Sm80ELb1ELb0ELb1ELb1ELb0ELb1ELb1ELb1EEENS1_21CollectiveEpilogueFwdINS6_IJS8_SA_S9_EEENS6_IJNS7_ILi1EEESI_SI_EEESC_SE_Li256ELb1ELb1ELb1ELb0EEENS1_36VarlenDynamicPersistentTileSchedulerILi128ELi32ELi256ELi256ELb1ELb1ELb0ELb1ELb1ELb1EEEEEEEEEvNT_6ParamsE --------------------------
	.section	.text._ZN7cutlass13device_kernelIN5flash19enable_sm80_to_sm89INS1_16FlashAttnFwdSm80INS1_25CollectiveMainloopFwdSm80ILi8ELi1ELb0EN4cute5tupleIJNS5_1CILi128EEENS7_ILi32EEENS7_ILi256EEEEEELi256ENS_6half_tEfNS_4arch4Sm80ELb1ELb0ELb1ELb1ELb0ELb1ELb1ELb1EEENS1_21CollectiveEpilogueFwdINS6_IJS8_SA_S9_EEENS6_IJNS7_ILi1EEESI_SI_EEESC_SE_Li256ELb1ELb1ELb1ELb0EEENS1_36VarlenDynamicPersistentTileSchedulerILi128ELi32ELi256ELi256ELb1ELb1ELb0ELb1ELb1ELb1EEEEEEEEEvNT_6ParamsE,"ax",@progbits
	.align	128
.text._ZN7cutlass13device_kernelIN5flash19enable_sm80_to_sm89INS1_16FlashAttnFwdSm80INS1_25CollectiveMainloopFwdSm80ILi8ELi1ELb0EN4cute5tupleIJNS5_1CILi128EEENS7_ILi32EEENS7_ILi256EEEEEELi256ENS_6half_tEfNS_4arch4Sm80ELb1ELb0ELb1ELb1ELb0ELb1ELb1ELb1EEENS1_21CollectiveEpilogueFwdINS6_IJS8_SA_S9_EEENS6_IJNS7_ILi1EEESI_SI_EEESC_SE_Li256ELb1ELb1ELb1ELb0EEENS1_36VarlenDynamicPersistentTileSchedulerILi128ELi32ELi256ELi256ELb1ELb1ELb0ELb1ELb1ELb1EEEEEEEEEvNT_6ParamsE:
        .type           _ZN7cutlass13device_kernelIN5flash19enable_sm80_to_sm89INS1_16FlashAttnFwdSm80INS1_25CollectiveMainloopFwdSm80ILi8ELi1ELb0EN4cute5tupleIJNS5_1CILi128EEENS7_ILi32EEENS7_ILi256EEEEEELi256ENS_6half_tEfNS_4arch4Sm80ELb1ELb0ELb1ELb1ELb0ELb1ELb1ELb1EEENS1_21CollectiveEpilogueFwdINS6_IJS8_SA_S9_EEENS6_IJNS7_ILi1EEESI_SI_EEESC_SE_Li256ELb1ELb1ELb1ELb0EEENS1_36VarlenDynamicPersistentTileSchedulerILi128ELi32ELi256ELi256ELb1ELb1ELb0ELb1ELb1ELb1EEEEEEEEEvNT_6ParamsE,@function
        .size           _ZN7cutlass13device_kernelIN5flash19enable_sm80_to_sm89INS1_16FlashAttnFwdSm80INS1_25CollectiveMainloopFwdSm80ILi8ELi1ELb0EN4cute5tupleIJNS5_1CILi128EEENS7_ILi32EEENS7_ILi256EEEEEELi256ENS_6half_tEfNS_4arch4Sm80ELb1ELb0ELb1ELb1ELb0ELb1ELb1ELb1EEENS1_21CollectiveEpilogueFwdINS6_IJS8_SA_S9_EEENS6_IJNS7_ILi1EEESI_SI_EEESC_SE_Li256ELb1ELb1ELb1ELb0EEENS1_36VarlenDynamicPersistentTileSchedulerILi128ELi32ELi256ELi256ELb1ELb1ELb0ELb1ELb1ELb1EEEEEEEEEvNT_6ParamsE,(.L_x_44 - _ZN7cutlass13device_kernelIN5flash19enable_sm80_to_sm89INS1_16FlashAttnFwdSm80INS1_25CollectiveMainloopFwdSm80ILi8ELi1ELb0EN4cute5tupleIJNS5_1CILi128EEENS7_ILi32EEENS7_ILi256EEEEEELi256ENS_6half_tEfNS_4arch4Sm80ELb1ELb0ELb1ELb1ELb0ELb1ELb1ELb1EEENS1_21CollectiveEpilogueFwdINS6_IJS8_SA_S9_EEENS6_IJNS7_ILi1EEESI_SI_EEESC_SE_Li256ELb1ELb1ELb1ELb0EEENS1_36VarlenDynamicPersistentTileSchedulerILi128ELi32ELi256ELi256ELb1ELb1ELb0ELb1ELb1ELb1EEEEEEEEEvNT_6ParamsE)
        .other          _ZN7cutlass13device_kernelIN5flash19enable_sm80_to_sm89INS1_16FlashAttnFwdSm80INS1_25CollectiveMainloopFwdSm80ILi8ELi1ELb0EN4cute5tupleIJNS5_1CILi128EEENS7_ILi32EEENS7_ILi256EEEEEELi256ENS_6half_tEfNS_4arch4Sm80ELb1ELb0ELb1ELb1ELb0ELb1ELb1ELb1EEENS1_21CollectiveEpilogueFwdINS6_IJS8_SA_S9_EEENS6_IJNS7_ILi1EEESI_SI_EEESC_SE_Li256ELb1ELb1ELb1ELb0EEENS1_36VarlenDynamicPersistentTileSchedulerILi128ELi32ELi256ELi256ELb1ELb1ELb0ELb1ELb1ELb1EEEEEEEEEvNT_6ParamsE,@"STO_CUDA_ENTRY STV_DEFAULT"
_ZN7cutlass13device_kernelIN5flash19enable_sm80_to_sm89INS1_16FlashAttnFwdSm80INS1_25CollectiveMainloopFwdSm80ILi8ELi1ELb0EN4cute5tupleIJNS5_1CILi128EEENS7_ILi32EEENS7_ILi256EEEEEELi256ENS_6half_tEfNS_4arch4Sm80ELb1ELb0ELb1ELb1ELb0ELb1ELb1ELb1EEENS1_21CollectiveEpilogueFwdINS6_IJS8_SA_S9_EEENS6_IJNS7_ILi1EEESI_SI_EEESC_SE_Li256ELb1ELb1ELb1ELb0EEENS1_36VarlenDynamicPersistentTileSchedulerILi128ELi32ELi256ELi256ELb1ELb1ELb0ELb1ELb1ELb1EEEEEEEEEvNT_6ParamsE:
[----:B------:R-:W-:Y:S01]  /*0000*/  LDC R1, c[0x0][0x28] ;  /* 0x00000a00ff017b82 */ /* 0x000fe20000000800 */
[----:B------:R-:W-:Y:S05]  /*0010*/  EXIT ;  /* 0x000000000000794d */ /* 0x000fea0003800000 */
.L_x_8:
        /* <DEDUP_REMOVED lines=14> */
.L_x_44:


//--------------------- .text._ZN7cutlass13device_kernelIN5flash19enable_sm80_to_sm89INS1_16FlashAttnFwdSm80INS1_25CollectiveMainloopFwdSm80ILi8ELi1ELb0EN4cute5tupleIJNS5_1CILi128EEENS7_ILi96EEENS7_ILi256EEEEEELi256ENS_6half_tEfNS_4arch4Sm80ELb0ELb0ELb1ELb0ELb0ELb0ELb1ELb1EEENS1_21CollectiveEpilogueFwdINS6_IJS8_SA_S9_EEENS6_IJNS7_ILi1EEESI_SI_EEESC_SE_Li256ELb0ELb1ELb1ELb0EEENS1_19SingleTileSchedulerILb0ELb1ELb1ELi128EEEEEEEEEvNT_6ParamsE --------------------------
	.section	.text._ZN7cutlass13device_kernelIN5flash19enable_sm80_to_sm89INS1_16FlashAttnFwdSm80INS1_25CollectiveMainloopFwdSm80ILi8ELi1ELb0EN4cute5tupleIJNS5_1CILi128EEENS7_ILi96EEENS7_ILi256EEEEEELi256ENS_6half_tEfNS_4arch4Sm80ELb0ELb0ELb1ELb0ELb0ELb0ELb1ELb1EEENS1_21CollectiveEpilogueFwdINS6_IJS8_SA_S9_EEENS6_IJNS7_ILi1EEESI_SI_EEESC_SE_Li256ELb0ELb1ELb1ELb0EEENS1_19SingleTileSchedulerILb0ELb1ELb1ELi128EEEEEEEEEvNT_6ParamsE,"ax",@progbits
	.align	128
.text._ZN7cutlass13device_kernelIN5flash19enable_sm80_to_sm89INS1_16FlashAttnFwdSm80INS1_25CollectiveMainloopFwdSm80ILi8ELi1ELb0EN4cute5tupleIJNS5_1CILi128EEENS7_ILi96EEENS7_ILi256EEEEEELi256ENS_6half_tEfNS_4arch4Sm80ELb0ELb0ELb1ELb0ELb0ELb0ELb1ELb1EEENS1_21CollectiveEpilogueFwdINS6_IJS8_SA_S9_EEENS6_IJNS7_ILi1EEESI_SI_EEESC_SE_Li256ELb0ELb1ELb1ELb0EEENS1_19SingleTileSchedulerILb0ELb1ELb1ELi128EEEEEEEEEvNT_6ParamsE:
        .type           _ZN7cutlass13device_kernelIN5flash19enable_sm80_to_sm89INS1_16FlashAttnFwdSm80INS1_25CollectiveMainloopFwdSm80ILi8ELi1ELb0EN4cute5tupleIJNS5_1CILi128EEENS7_ILi96EEENS7_ILi256EEEEEELi256ENS_6half_tEfNS_4arch4Sm80ELb0ELb0ELb1ELb0ELb0ELb0ELb1ELb1EEENS1_21CollectiveEpilogueFwdINS6_IJS8_SA_S9_EEENS6_IJNS7_ILi1EEESI_SI_EEESC_SE_Li256ELb0ELb1ELb1ELb0EEENS1_19SingleTileSchedulerILb0ELb1ELb1ELi128EEEEEEEEEvNT_6ParamsE,@function
        .size           _ZN7cutlass13device_kernelIN5flash19enable_sm80_to_sm89INS1_16FlashAttnFwdSm80INS1_25CollectiveMainloopFwdSm80ILi8ELi1ELb0EN4cute5tupleIJNS5_1CILi128EEENS7_ILi96EEENS7_ILi256EEEEEELi256ENS_6half_tEfNS_4arch4Sm80ELb0ELb0ELb1ELb0ELb0ELb0ELb1ELb1EEENS1_21CollectiveEpilogueFwdINS6_IJS8_SA_S9_EEENS6_IJNS7_ILi1EEESI_SI_EEESC_SE_Li256ELb0ELb1ELb1ELb0EEENS1_19SingleTileSchedulerILb0ELb1ELb1ELi128EEEEEEEEEvNT_6ParamsE,(.L_x_45 - _ZN7cutlass13device_kernelIN5flash19enable_sm80_to_sm89INS1_16FlashAttnFwdSm80INS1_25CollectiveMainloopFwdSm80ILi8ELi1ELb0EN4cute5tupleIJNS5_1CILi128EEENS7_ILi96EEENS7_ILi256EEEEEELi256ENS_6half_tEfNS_4arch4Sm80ELb0ELb0ELb1ELb0ELb0ELb0ELb1ELb1EEENS1_21CollectiveEpilogueFwdINS6_IJS8_SA_S9_EEENS6_IJNS7_ILi1EEESI_SI_EEESC_SE_Li256ELb0ELb1ELb1ELb0EEENS1_19SingleTileSchedulerILb0ELb1ELb1ELi128EEEEEEEEEvNT_6ParamsE)
        .other          _ZN7cutlass13device_kernelIN5flash19enable_sm80_to_sm89INS1_16FlashAttnFwdSm80INS1_25CollectiveMainloopFwdSm80ILi8ELi1ELb0EN4cute5tupleIJNS5_1CILi128EEENS7_ILi96EEENS7_ILi256EEEEEELi256ENS_6half_tEfNS_4arch4Sm80ELb0ELb0ELb1ELb0ELb0ELb0ELb1ELb1EEENS1_21CollectiveEpilogueFwdINS6_IJS8_SA_S9_EEENS6_IJNS7_ILi1EEESI_SI_EEESC_SE_Li256ELb0ELb1ELb1ELb0EEENS1_19SingleTileSchedulerILb0ELb1ELb1ELi128EEEEEEEEEvNT_6ParamsE,@"STO_CUDA_ENTRY STV_DEFAULT"
_ZN7cutlass13device_kernelIN5flash19enable_sm80_to_sm89INS1_16FlashAttnFwdSm80INS1_25CollectiveMainloopFwdSm80ILi8ELi1ELb0EN4cute5tupleIJNS5_1CILi128EEENS7_ILi96EEENS7_ILi256EEEEEELi256ENS_6half_tEfNS_4arch4Sm80ELb0ELb0ELb1ELb0ELb0ELb0ELb1ELb1EEENS1_21CollectiveEpilogueFwdINS6_IJS8_SA_S9_EEENS6_IJNS7_ILi1EEESI_SI_EEESC_SE_Li256ELb0ELb1ELb1ELb0EEENS1_19SingleTileSchedulerILb0ELb1ELb1ELi128EEEEEEEEEvNT_6ParamsE:
[----:B------:R-:W-:Y:S01]  /*0000*/  LDC R1, c[0x0][0x28] ;  /* 0x00000a00ff017b82 */ /* 0x000fe20000000800 */
[----:B------:R-:W-:Y:S05]  /*0010*/  EXIT ;  /* 0x000000000000794d */ /* 0x000fea0003800000 */
.L_x_9:
        /* <DEDUP_REMOVED lines=14> */
.L_x_45:


//--------------------- .text._ZN7cutlass13device_kernelIN5flash19enable_sm80_to_sm89INS1_16FlashAttnFwdSm80INS1_25CollectiveMainloopFwdSm80ILi8ELi1ELb0EN4cute5tupleIJNS5_1CILi128EEENS7_ILi64EEENS7_ILi256EEEEEELi256ENS_6half_tEfNS_4arch4Sm80ELb0ELb0ELb1ELb1ELb0ELb0ELb1ELb1EEENS1_21CollectiveEpilogueFwdINS6_IJS8_SA_S9_EEENS6_IJNS7_ILi1EEESI_SI_EEESC_SE_Li256ELb1ELb1ELb1ELb0EEENS1_36VarlenDynamicPersistentTileSchedulerILi128ELi64ELi256ELi256ELb1ELb1ELb0ELb0ELb1ELb1EEEEEEEEEvNT_6ParamsE --------------------------
	.section	.text._ZN7cutlass13device_kernelIN5flash19enable_sm80_to_sm89INS1_16FlashAttnFwdSm80INS1_25CollectiveMainloopFwdSm80ILi8ELi1ELb0EN4cute5tupleIJNS5_1CILi128EEENS7_ILi64EEENS7_ILi256EEEEEELi256ENS_6half_tEfNS_4arch4Sm80ELb0ELb0ELb1ELb1ELb0ELb0ELb1ELb1EEENS1_21CollectiveEpilogueFwdINS6_IJS8_SA_S9_EEENS6_IJNS7_ILi1EEESI_SI_EEESC_SE_Li256ELb1ELb1ELb1ELb0EEENS1_36VarlenDynamicPersistentTileSchedulerILi128ELi64ELi256ELi256ELb1ELb1ELb0ELb0ELb1ELb1EEEEEEEEEvNT_6ParamsE,"ax",@progbits
	.align	128
.text._ZN7cutlass13device_kernelIN5flash19enable_sm80_to_sm89INS1_16FlashAttnFwdSm80INS1_25CollectiveMainloopFwdSm80ILi8ELi1ELb0EN4cute5tupleIJNS5_1CILi128EEENS7_ILi64EEENS7_ILi256EEEEEELi256ENS_6half_tEfNS_4arch4Sm80ELb0ELb0ELb1ELb1ELb0ELb0ELb1ELb1EEENS1_21CollectiveEpilogueFwdINS6_IJS8_SA_S9_EEENS6_IJNS7_ILi1EEESI_SI_EEESC_SE_Li256ELb1ELb1ELb1ELb0EEENS1_36VarlenDynamicPersistentTileSchedulerILi128ELi64ELi256ELi256ELb1ELb1ELb0ELb0ELb1ELb1EEEEEEEEEvNT_6ParamsE:
        .type           _ZN7cutlass13device_kernelIN5flash19enable_sm80_to_sm89INS1_16FlashAttnFwdSm80INS1_25CollectiveMainloopFwdSm80ILi8ELi1ELb0EN4cute5tupleIJNS5_1CILi128EEENS7_ILi64EEENS7_ILi256EEEEEELi256ENS_6half_tEfNS_4arch4Sm80ELb0ELb0ELb1ELb1ELb0ELb0ELb1ELb1EEENS1_21CollectiveEpilogueFwdINS6_IJS8_SA_S9_EEENS6_IJNS7_ILi1EEESI_SI_EEESC_SE_Li256ELb1ELb1ELb1ELb0EEENS1_36VarlenDynamicPersistentTileSchedulerILi128ELi64ELi256ELi256ELb1ELb1ELb0ELb0ELb1ELb1EEEEEEEEEvNT_6ParamsE,@function
        .size           _ZN7cutlass13device_kernelIN5flash19enable_sm80_to_sm89INS1_16FlashAttnFwdSm80INS1_25CollectiveMainloopFwdSm80ILi8ELi1ELb0EN4cute5tupleIJNS5_1CILi128EEENS7_ILi64EEENS7_ILi256EEEEEELi256ENS_6half_tEfNS_4arch4Sm80ELb0ELb0ELb1ELb1ELb0ELb0ELb1ELb1EEENS1_21CollectiveEpilogueFwdINS6_IJS8_SA_S9_EEENS6_IJNS7_ILi1EEESI_SI_EEESC_SE_Li256ELb1ELb1ELb1ELb0EEENS1_36VarlenDynamicPersistentTileSchedulerILi128ELi64ELi256ELi256ELb1ELb1ELb0ELb0ELb1ELb1EEEEEEEEEvNT_6ParamsE,(.L_x_46 - _ZN7cutlass13device_kernelIN5flash19enable_sm80_to_sm89INS1_16FlashAttnFwdSm80INS1_25CollectiveMainloopFwdSm80ILi8ELi1ELb0EN4cute5tupleIJNS5_1CILi128EEENS7_ILi64EEENS7_ILi256EEEEEELi256ENS_6half_tEfNS_4arch4Sm80ELb0ELb0ELb1ELb1ELb0ELb0ELb1ELb1EEENS1_21CollectiveEpilogueFwdINS6_IJS8_SA_S9_EEENS6_IJNS7_ILi1EEESI_SI_EEESC_SE_Li256ELb1ELb1ELb1ELb0EEENS1_36VarlenDynamicPersistentTileSchedulerILi128ELi64ELi256ELi256ELb1ELb1ELb0ELb0ELb1ELb1EEEEEEEEEvNT_6ParamsE)
        .other          _ZN7cutlass13device_kernelIN5flash19enable_sm80_to_sm89INS1_16FlashAttnFwdSm80INS1_25CollectiveMainloopFwdSm80ILi8ELi1ELb0EN4cute5tupleIJNS5_1CILi128EEENS7_ILi64EEENS7_ILi256EEEEEELi256ENS_6half_tEfNS_4arch4Sm80ELb0ELb0ELb1ELb1ELb0ELb0ELb1ELb1EEENS1_21CollectiveEpilogueFwdINS6_IJS8_SA_S9_EEENS6_IJNS7_ILi1EEESI_SI_EEESC_SE_Li256ELb1ELb1ELb1ELb0EEENS1_36VarlenDynamicPersistentTileSchedulerILi128ELi64ELi256ELi256ELb1ELb1ELb0ELb0ELb1ELb1EEEEEEEEEvNT_6ParamsE,@"STO_CUDA_ENTRY STV_DEFAULT"
_ZN7cutlass13device_kernelIN5flash19enable_sm80_to_sm89INS1_16FlashAttnFwdSm80INS1_25CollectiveMainloopFwdSm80ILi8ELi1ELb0EN4cute5tupleIJNS5_1CILi128EEENS7_ILi64EEENS7_ILi256EEEEEELi256ENS_6half_tEfNS_4arch4Sm80ELb0ELb0ELb1ELb1ELb0ELb0ELb1ELb1EEENS1_21CollectiveEpilogueFwdINS6_IJS8_SA_S9_EEENS6_IJNS7_ILi1EEESI_SI_EEESC_SE_Li256ELb1ELb1ELb1ELb0EEENS1_36VarlenDynamicPersistentTileSchedulerILi128ELi64ELi256ELi256ELb1ELb1ELb0ELb0ELb1ELb1EEEEEEEEEvNT_6ParamsE:
[----:B------:R-:W-:Y:S01]  /*0000*/  LDC R1, c[0x0][0x28] ;  /* 0x00000a00ff017b82 */ /* 0x000fe20000000800 */
[----:B------:R-:W-:Y:S05]  /*0010*/  EXIT ;  /* 0x000000000000794d */ /* 0x000fea0003800000 */
.L_x_10:
        /* <DEDUP_REMOVED lines=14> */
.L_x_46:


//--------------------- .text._ZN7cutlass13device_kernelIN5flash19enable_sm80_to_sm89INS1_16FlashAttnFwdSm80INS1_25CollectiveMainloopFwdSm80ILi8ELi1ELb0EN4cute5tupleIJNS5_1CILi128EEENS7_ILi48EEENS7_ILi256EEEEEELi256ENS_6half_tEfNS_4arch4Sm80ELb0ELb0ELb1ELb1ELb0ELb1ELb1ELb1EEENS1_21CollectiveEpilogueFwdINS6_IJS8_SA_S9_EEENS6_IJNS7_ILi1EEESI_SI_EEESC_SE_Li256ELb1ELb1ELb1ELb0EEENS1_36VarlenDynamicPersistentTileSchedulerILi128ELi48ELi256ELi256ELb1ELb1ELb0ELb0ELb1ELb1EEEEEEEEEvNT_6ParamsE --------------------------
	.section	.text._ZN7cutlass13device_kernelIN5flash19enable_sm80_to_sm89INS1_16FlashAttnFwdSm80INS1_25CollectiveMainloopFwdSm80ILi8ELi1ELb0EN4cute5tupleIJNS5_1CILi128EEENS7_ILi48EEENS7_ILi256EEEEEELi256ENS_6half_tEfNS_4arch4Sm80ELb0ELb0ELb1ELb1ELb0ELb1ELb1ELb1EEENS1_21CollectiveEpilogueFwdINS6_IJS8_SA_S9_EEENS6_IJNS7_ILi1EEESI_SI_EEESC_SE_Li256ELb1ELb1ELb1ELb0EEENS1_36VarlenDynamicPersistentTileSchedulerILi128ELi48ELi256ELi256ELb1ELb1ELb0ELb0ELb1ELb1EEEEEEEEEvNT_6ParamsE,"ax",@progbits
	.align	128
.text._ZN7cutlass13device_kernelIN5flash19enable_sm80_to_sm89INS1_16FlashAttnFwdSm80INS1_25CollectiveMainloopFwdSm80ILi8ELi1ELb0EN4cute5tupleIJNS5_1CILi128EEENS7_ILi48EEENS7_ILi256EEEEEELi256ENS_6half_tEfNS_4arch4Sm80ELb0ELb0ELb1ELb1ELb0ELb1ELb1ELb1EEENS1_21CollectiveEpilogueFwdINS6_IJS8_SA_S9_EEENS6_IJNS7_ILi1EEESI_SI_EEESC_SE_Li256ELb1ELb1ELb1ELb0EEENS1_36VarlenDynamicPersistentTileSchedulerILi128ELi48ELi256ELi256ELb1ELb1ELb0ELb0ELb1ELb1EEEEEEEEEvNT_6ParamsE:
        .type           _ZN7cutlass13device_kernelIN5flash19enable_sm80_to_sm89INS1_16FlashAttnFwdSm80INS1_25CollectiveMainloopFwdSm80ILi8ELi1ELb0EN4cute5tupleIJNS5_1CILi128EEENS7_ILi48EEENS7_ILi256EEEEEELi256ENS_6half_tEfNS_4arch4Sm80ELb0ELb0ELb1ELb1ELb0ELb1ELb1ELb1EEENS1_21CollectiveEpilogueFwdINS6_IJS8_SA_S9_EEENS6_IJNS7_ILi1EEESI_SI_EEESC_SE_Li256ELb1ELb1ELb1ELb0EEENS1_36VarlenDynamicPersistentTileSchedulerILi128ELi48ELi256ELi256ELb1ELb1ELb0ELb0ELb1ELb1EEEEEEEEEvNT_6ParamsE,@function
        .size           _ZN7cutlass13device_kernelIN5flash19enable_sm80_to_sm89INS1_16FlashAttnFwdSm80INS1_25CollectiveMainloopFwdSm80ILi8ELi1ELb0EN4cute5tupleIJNS5_1CILi128EEENS7_ILi48EEENS7_ILi256EEEEEELi256ENS_6half_tEfNS_4arch4Sm80ELb0ELb0ELb1ELb1ELb0ELb1ELb1ELb1EEENS1_21CollectiveEpilogueFwdINS6_IJS8_SA_S9_EEENS6_IJNS7_ILi1EEESI_SI_EEESC_SE_Li256ELb1ELb1ELb1ELb0EEENS1_36VarlenDynamicPersistentTileSchedulerILi128ELi48ELi256ELi256ELb1ELb1ELb0ELb0ELb1ELb1EEEEEEEEEvNT_6ParamsE,(.L_x_47 - _ZN7cutlass13device_kernelIN5flash19enable_sm80_to_sm89INS1_16FlashAttnFwdSm80INS1_25CollectiveMainloopFwdSm80ILi8ELi1ELb0EN4cute5tupleIJNS5_1CILi128EEENS7_ILi48EEENS7_ILi256EEEEEELi256ENS_6half_tEfNS_4arch4Sm80ELb0ELb0ELb1ELb1ELb0ELb1ELb1ELb1EEENS1_21CollectiveEpilogueFwdINS6_IJS8_SA_S9_EEENS6_IJNS7_ILi1EEESI_SI_EEESC_SE_Li256ELb1ELb1ELb1ELb0EEENS1_36VarlenDynamicPersistentTileSchedulerILi128ELi48ELi256ELi256ELb1ELb1ELb0ELb0ELb1ELb1EEEEEEEEEvNT_6ParamsE)
        .other          _ZN7cutlass13device_kernelIN5flash19enable_sm80_to_sm89INS1_16FlashAttnFwdSm80INS1_25CollectiveMainloopFwdSm80ILi8ELi1ELb0EN4cute5tupleIJNS5_1CILi128EEENS7_ILi48EEENS7_ILi256EEEEEELi256ENS_6half_tEfNS_4arch4Sm80ELb0ELb0ELb1ELb1ELb0ELb1ELb1ELb1EEENS1_21CollectiveEpilogueFwdINS6_IJS8_SA_S9_EEENS6_IJNS7_ILi1EEESI_SI_EEESC_SE_Li256ELb1ELb1ELb1ELb0EEENS1_36VarlenDynamicPersistentTileSchedulerILi128ELi48ELi256ELi256ELb1ELb1ELb0ELb0ELb1ELb1EEEEEEEEEvNT_6ParamsE,@"STO_CUDA_ENTRY STV_DEFAULT"
_ZN7cutlass13device_kernelIN5flash19enable_sm80_to_sm89INS1_16FlashAttnFwdSm80INS1_25CollectiveMainloopFwdSm80ILi8ELi1ELb0EN4cute5tupleIJNS5_1CILi128EEENS7_ILi48EEENS7_ILi256EEEEEELi256ENS_6half_tEfNS_4arch4Sm80ELb0ELb0ELb1ELb1ELb0ELb1ELb1ELb1EEENS1_21CollectiveEpilogueFwdINS6_IJS8_SA_S9_EEENS6_IJNS7_ILi1EEESI_SI_EEESC_SE_Li256ELb1ELb1ELb1ELb0EEENS1_36VarlenDynamicPersistentTileSchedulerILi128ELi48ELi256ELi256ELb1ELb1ELb0ELb0ELb1ELb1EEEEEEEEEvNT_6ParamsE:
[----:B------:R-:W-:Y:S01]  /*0000*/  LDC R1, c[0x0][0x28] ;  /* 0x00000a00ff017b82 */ /* 0x000fe20000000800 */
[----:B------:R-:W-:Y:S05]  /*0010*/  EXIT ;  /* 0x000000000000794d */ /* 0x000fea0003800000 */
.L_x_11:
        /* <DEDUP_REMOVED lines=14> */
.L_x_47:


//--------------------- .text._ZN7cutlass13device_kernelIN5flash19enable_sm80_to_sm89INS1_16FlashAttnFwdSm80INS1_25CollectiveMainloopFwdSm80ILi8ELi1ELb0EN4cute5tupleIJNS5_1CILi128EEENS7_ILi64EEENS7_ILi256EEEEEELi256ENS_6half_tEfNS_4arch4Sm80ELb0ELb1ELb1ELb0ELb0ELb0ELb1ELb1EEENS1_21CollectiveEpilogueFwdINS6_IJS8_SA_S9_EEENS6_IJNS7_ILi1EEESI_SI_EEESC_SE_Li256ELb0ELb1ELb1ELb0EEENS1_19SingleTileSchedulerILb0ELb1ELb1ELi128EEEEEEEEEvNT_6ParamsE --------------------------
	.section	.text._ZN7cutlass13device_kernelIN5flash19enable_sm80_to_sm89INS1_16FlashAttnFwdSm80INS1_25CollectiveMainloopFwdSm80ILi8ELi1ELb0EN4cute5tupleIJNS5_1CILi128EEENS7_ILi64EEENS7_ILi256EEEEEELi256ENS_6half_tEfNS_4arch4Sm80ELb0ELb1ELb1ELb0ELb0ELb0ELb1ELb1EEENS1_21CollectiveEpilogueFwdINS6_IJS8_SA_S9_EEENS6_IJNS7_ILi1EEESI_SI_EEESC_SE_Li256ELb0ELb1ELb1ELb0EEENS1_19SingleTileSchedulerILb0ELb1ELb1ELi128EEEEEEEEEvNT_6ParamsE,"ax",@progbits
	.align	128
.text._ZN7cutlass13device_kernelIN5flash19enable_sm80_to_sm89INS1_16FlashAttnFwdSm80INS1_25CollectiveMainloopFwdSm80ILi8ELi1ELb0EN4cute5tupleIJNS5_1CILi128EEENS7_ILi64EEENS7_ILi256EEEEEELi256ENS_6half_tEfNS_4arch4Sm80ELb0ELb1ELb1ELb0ELb0ELb0ELb1ELb1EEENS1_21CollectiveEpilogueFwdINS6_IJS8_SA_S9_EEENS6_IJNS7_ILi1EEESI_SI_EEESC_SE_Li256ELb0ELb1ELb1ELb0EEENS1_19SingleTileSchedulerILb0ELb1ELb1ELi128EEEEEEEEEvNT_6ParamsE:
        .type           _ZN7cutlass13device_kernelIN5flash19enable_sm80_to_sm89INS1_16FlashAttnFwdSm80INS1_25CollectiveMainloopFwdSm80ILi8ELi1ELb0EN4cute5tupleIJNS5_1CILi128EEENS7_ILi64EEENS7_ILi256EEEEEELi256ENS_6half_tEfNS_4arch4Sm80ELb0ELb1ELb1ELb0ELb0ELb0ELb1ELb1EEENS1_21CollectiveEpilogueFwdINS6_IJS8_SA_S9_EEENS6_IJNS7_ILi1EEESI_SI_EEESC_SE_Li256ELb0ELb1ELb1ELb0EEENS1_19SingleTileSchedulerILb0ELb1ELb1ELi128EEEEEEEEEvNT_6ParamsE,@function
        .size           _ZN7cutlass13device_kernelIN5flash19enable_sm80_to_sm89INS1_16FlashAttnFwdSm80INS1_25CollectiveMainloopFwdSm80ILi8ELi1ELb0EN4cute5tupleIJNS5_1CILi128EEENS7_ILi64EEENS7_ILi256EEEEEELi256ENS_6half_tEfNS_4arch4Sm80ELb0ELb1ELb1ELb0ELb0ELb0ELb1ELb1EEENS1_21CollectiveEpilogueFwdINS6_IJS8_SA_S9_EEENS6_IJNS7_ILi1EEESI_SI_EEESC_SE_Li256ELb0ELb1ELb1ELb0EEENS1_19SingleTileSchedulerILb0ELb1ELb1ELi128EEEEEEEEEvNT_6ParamsE,(.L_x_48 - _ZN7cutlass13device_kernelIN5flash19enable_sm80_to_sm89INS1_16FlashAttnFwdSm80INS1_25CollectiveMainloopFwdSm80ILi8ELi1ELb0EN4cute5tupleIJNS5_1CILi128EEENS7_ILi64EEENS7_ILi256EEEEEELi256ENS_6half_tEfNS_4arch4Sm80ELb0ELb1ELb1ELb0ELb0ELb0ELb1ELb1EEENS1_21CollectiveEpilogueFwdINS6_IJS8_SA_S9_EEENS6_IJNS7_ILi1EEESI_SI_EEESC_SE_Li256ELb0ELb1ELb1ELb0EEENS1_19SingleTileSchedulerILb0ELb1ELb1ELi128EEEEEEEEEvNT_6ParamsE)
        .other          _ZN7cutlass13device_kernelIN5flash19enable_sm80_to_sm89INS1_16FlashAttnFwdSm80INS1_25CollectiveMainloopFwdSm80ILi8ELi1ELb0EN4cute5tupleIJNS5_1CILi128EEENS7_ILi64EEENS7_ILi256EEEEEELi256ENS_6half_tEfNS_4arch4Sm80ELb0ELb1ELb1ELb0ELb0ELb0ELb1ELb1EEENS1_21CollectiveEpilogueFwdINS6_IJS8_SA_S9_EEENS6_IJNS7_ILi1EEESI_SI_EEESC_SE_Li256ELb0ELb1ELb1ELb0EEENS1_19SingleTileSchedulerILb0ELb1ELb1ELi128EEEEEEEEEvNT_6ParamsE,@"STO_CUDA_ENTRY STV_DEFAULT"
_ZN7cutlass13device_kernelIN5flash19enable_sm80_to_sm89INS1_16FlashAttnFwdSm80INS1_25CollectiveMainloopFwdSm80ILi8ELi1ELb0EN4cute5tupleIJNS5_1CILi128EEENS7_ILi64EEENS7_ILi256EEEEEELi256ENS_6half_tEfNS_4arch4Sm80ELb0ELb1ELb1ELb0ELb0ELb0ELb1ELb1EEENS1_21CollectiveEpilogueFwdINS6_IJS8_SA_S9_EEENS6_IJNS7_ILi1EEESI_SI_EEESC_SE_Li256ELb0ELb1ELb1ELb0EEENS1_19SingleTileSchedulerILb0ELb1ELb1ELi128EEEEEEEEEvNT_6ParamsE:
[----:B------:R-:W-:Y:S01]  /*0000*/  LDC R1, c[0x0][0x28] ;  /* 0x00000a00ff017b82 */ /* 0x000fe20000000800 */
[----:B------:R-:W-:Y:S05]  /*0010*/  EXIT ;  /* 0x000000000000794d */ /* 0x000fea0003800000 */
.L_x_12:
        /* <DEDUP_REMOVED lines=14> */
.L_x_48:


//--------------------- .text._ZN7cutlass13device_kernelIN5flash19enable_sm80_to_sm89INS1_16FlashAttnFwdSm80INS1_25CollectiveMainloopFwdSm80ILi8ELi1ELb0EN4cute5tupleIJNS5_1CILi128EEENS7_ILi64EEENS7_ILi256EEEEEELi256ENS_6half_tEfNS_4arch4Sm80ELb0ELb1ELb1ELb1ELb0ELb0ELb1ELb1EEENS1_21CollectiveEpilogueFwdINS6_IJS8_SA_S9_EEENS6_IJNS7_ILi1EEESI_SI_EEESC_SE_Li256ELb1ELb1ELb1ELb0EEENS1_36VarlenDynamicPersistentTileSchedulerILi128ELi64ELi256ELi256ELb1ELb1ELb0ELb1ELb0ELb1EEEEEEEEEvNT_6ParamsE --------------------------
	.section	.text._ZN7cutlass13device_kernelIN5flash19enable_sm80_to_sm89INS1_16FlashAttnFwdSm80INS1_25CollectiveMainloopFwdSm80ILi8ELi1ELb0EN4cute5tupleIJNS5_1CILi128EEENS7_ILi64EEENS7_ILi256EEEEEELi256ENS_6half_tEfNS_4arch4Sm80ELb0ELb1ELb1ELb1ELb0ELb0ELb1ELb1EEENS1_21CollectiveEpilogueFwdINS6_IJS8_SA_S9_EEENS6_IJNS7_ILi1EEESI_SI_EEESC_SE_Li256ELb1ELb1ELb1ELb0EEENS1_36VarlenDynamicPersistentTileSchedulerILi128ELi64ELi256ELi256ELb1ELb1ELb0ELb1ELb0ELb1EEEEEEEEEvNT_6ParamsE,"ax",@progbits
	.align	128
.text._ZN7cutlass13device_kernelIN5flash19enable_sm80_to_sm89INS1_16FlashAttnFwdSm80INS1_25CollectiveMainloopFwdSm80ILi8ELi1ELb0EN4cute5tupleIJNS5_1CILi128EEENS7_ILi64EEENS7_ILi256EEEEEELi256ENS_6half_tEfNS_4arch4Sm80ELb0ELb1ELb1ELb1ELb0ELb0ELb1ELb1EEENS1_21CollectiveEpilogueFwdINS6_IJS8_SA_S9_EEENS6_IJNS7_ILi1EEESI_SI_EEESC_SE_Li256ELb1ELb1ELb1ELb0EEENS1_36VarlenDynamicPersistentTileSchedulerILi128ELi64ELi256ELi256ELb1ELb1ELb0ELb1ELb0ELb1EEEEEEEEEvNT_6ParamsE:
        .type           _ZN7cutlass13device_kernelIN5flash19enable_sm80_to_sm89INS1_16FlashAttnFwdSm80INS1_25CollectiveMainloopFwdSm80ILi8ELi1ELb0EN4cute5tupleIJNS5_1CILi128EEENS7_ILi64EEENS7_ILi256EEEEEELi256ENS_6half_tEfNS_4arch4Sm80ELb0ELb1ELb1ELb1ELb0ELb0ELb1ELb1EEENS1_21CollectiveEpilogueFwdINS6_IJS8_SA_S9_EEENS6_IJNS7_ILi1EEESI_SI_EEESC_SE_Li256ELb1ELb1ELb1ELb0EEENS1_36VarlenDynamicPersistentTileSchedulerILi128ELi64ELi256ELi256ELb1ELb1ELb0ELb1ELb0ELb1EEEEEEEEEvNT_6ParamsE,@function
        .size           _ZN7cutlass13device_kernelIN5flash19enable_sm80_to_sm89INS1_16FlashAttnFwdSm80INS1_25CollectiveMainloopFwdSm80ILi8ELi1ELb0EN4cute5tupleIJNS5_1CILi128EEENS7_ILi64EEENS7_ILi256EEEEEELi256ENS_6half_tEfNS_4arch4Sm80ELb0ELb1ELb1ELb1ELb0ELb0ELb1ELb1EEENS1_21CollectiveEpilogueFwdINS6_IJS8_SA_S9_EEENS6_IJNS7_ILi1EEESI_SI_EEESC_SE_Li256ELb1ELb1ELb1ELb0EEENS1_36VarlenDynamicPersistentTileSchedulerILi128ELi64ELi256ELi256ELb1ELb1ELb0ELb1ELb0ELb1EEEEEEEEEvNT_6ParamsE,(.L_x_49 - _ZN7cutlass13device_kernelIN5flash19enable_sm80_to_sm89INS1_16FlashAttnFwdSm80INS1_25CollectiveMainloopFwdSm80ILi8ELi1ELb0EN4cute5tupleIJNS5_1CILi128EEENS7_ILi64EEENS7_ILi256EEEEEELi256ENS_6half_tEfNS_4arch4Sm80ELb0ELb1ELb1ELb1ELb0ELb0ELb1ELb1EEENS1_21CollectiveEpilogueFwdINS6_IJS8_SA_S9_EEENS6_IJNS7_ILi1EEESI_SI_EEESC_SE_Li256ELb1ELb1ELb1ELb0EEENS1_36VarlenDynamicPersistentTileSchedulerILi128ELi64ELi256ELi256ELb1ELb1ELb0ELb1ELb0ELb1EEEEEEEEEvNT_6ParamsE)
        .other          _ZN7cutlass13device_kernelIN5flash19enable_sm80_to_sm89INS1_16FlashAttnFwdSm80INS1_25CollectiveMainloopFwdSm80ILi8ELi1ELb0EN4cute5tupleIJNS5_1CILi128EEENS7_ILi64EEENS7_ILi256EEEEEELi256ENS_6half_tEfNS_4arch4Sm80ELb0ELb1ELb1ELb1ELb0ELb0ELb1ELb1EEENS1_21CollectiveEpilogueFwdINS6_IJS8_SA_S9_EEENS6_IJNS7_ILi1EEESI_SI_EEESC_SE_Li256ELb1ELb1ELb1ELb0EEENS1_36VarlenDynamicPersistentTileSchedulerILi128ELi64ELi256ELi256ELb1ELb1ELb0ELb1ELb0ELb1EEEEEEEEEvNT_6ParamsE,@"STO_CUDA_ENTRY STV_DEFAULT"
_ZN7cutlass13device_kernelIN5flash19enable_sm80_to_sm89INS1_16FlashAttnFwdSm80INS1_25CollectiveMainloopFwdSm80ILi8ELi1ELb0EN4cute5tupleIJNS5_1CILi128EEENS7_ILi64EEENS7_ILi256EEEEEELi256ENS_6half_tEfNS_4arch4Sm80ELb0ELb1ELb1ELb1ELb0ELb0ELb1ELb1EEENS1_21CollectiveEpilogueFwdINS6_IJS8_SA_S9_EEENS6_IJNS7_ILi1EEESI_SI_EEESC_SE_Li256ELb1ELb1ELb1ELb0EEENS1_36VarlenDynamicPersistentTileSchedulerILi128ELi64ELi256ELi256ELb1ELb1ELb0ELb1ELb0ELb1EEEEEEEEEvNT_6ParamsE:
[----:B------:R-:W-:Y:S01]  /*0000*/  LDC R1, c[0x0][0x28] ;  /* 0x00000a00ff017b82 */ /* 0x000fe20000000800 */
[----:B------:R-:W-:Y:S05]  /*0010*/  EXIT ;  /* 0x000000000000794d */ /* 0x000fea0003800000 */
.L_x_13:
        /* <DEDUP_REMOVED lines=14> */
.L_x_49:


//--------------------- .text._ZN7cutlass13device_kernelIN5flash19enable_sm80_to_sm89INS1_16FlashAttnFwdSm80INS1_25CollectiveMainloopFwdSm80ILi8ELi1ELb0EN4cute5tupleIJNS5_1CILi128EEENS7_ILi48EEENS7_ILi256EEEEEELi256ENS_6half_tEfNS_4arch4Sm80ELb0ELb1ELb1ELb1ELb0ELb1ELb1ELb1EEENS1_21CollectiveEpilogueFwdINS6_IJS8_SA_S9_EEENS6_IJNS7_ILi1EEESI_SI_EEESC_SE_Li256ELb1ELb1ELb1ELb0EEENS1_36VarlenDynamicPersistentTileSchedulerILi128ELi48ELi256ELi256ELb1ELb1ELb0ELb1ELb0ELb1EEEEEEEEEvNT_6ParamsE --------------------------
	.section	.text._ZN7cutlass13device_kernelIN5flash19enable_sm80_to_sm89INS1_16FlashAttnFwdSm80INS1_25CollectiveMainloopFwdSm80ILi8ELi1ELb0EN4cute5tupleIJNS5_1CILi128EEENS7_ILi48EEENS7_ILi256EEEEEELi256ENS_6half_tEfNS_4arch4Sm80ELb0ELb1ELb1ELb1ELb0ELb1ELb1ELb1EEENS1_21CollectiveEpilogueFwdINS6_IJS8_SA_S9_EEENS6_IJNS7_ILi1EEESI_SI_EEESC_SE_Li256ELb1ELb1ELb1ELb0EEENS1_36VarlenDynamicPersistentTileSchedulerILi128ELi48ELi256ELi256ELb1ELb1ELb0ELb1ELb0ELb1EEEEEEEEEvNT_6ParamsE,"ax",@progbits
	.align	128
.text._ZN7cutlass13device_kernelIN5flash19enable_sm80_to_sm89INS1_16FlashAttnFwdSm80INS1_25CollectiveMainloopFwdSm80ILi8ELi1ELb0EN4cute5tupleIJNS5_1CILi128EEENS7_ILi48EEENS7_ILi256EEEEEELi256ENS_6half_tEfNS_4arch4Sm80ELb0ELb1ELb1ELb1ELb0ELb1ELb1ELb1EEENS1_21CollectiveEpilogueFwdINS6_IJS8_SA_S9_EEENS6_IJNS7_ILi1EEESI_SI_EEESC_SE_Li256ELb1ELb1ELb1ELb0EEENS1_36VarlenDynamicPersistentTileSchedulerILi128ELi48ELi256ELi256ELb1ELb1ELb0ELb1ELb0ELb1EEEEEEEEEvNT_6ParamsE:
        .type           _ZN7cutlass13device_kernelIN5flash19enable_sm80_to_sm89INS1_16FlashAttnFwdSm80INS1_25CollectiveMainloopFwdSm80ILi8ELi1ELb0EN4cute5tupleIJNS5_1CILi128EEENS7_ILi48EEENS7_ILi256EEEEEELi256ENS_6half_tEfNS_4arch4Sm80ELb0ELb1ELb1ELb1ELb0ELb1ELb1ELb1EEENS1_21CollectiveEpilogueFwdINS6_IJS8_SA_S9_EEENS6_IJNS7_ILi1EEESI_SI_EEESC_SE_Li256ELb1ELb1ELb1ELb0EEENS1_36VarlenDynamicPersistentTileSchedulerILi128ELi48ELi256ELi256ELb1ELb1ELb0ELb1ELb0ELb1EEEEEEEEEvNT_6ParamsE,@function
        .size           _ZN7cutlass13device_kernelIN5flash19enable_sm80_to_sm89INS1_16FlashAttnFwdSm80INS1_25CollectiveMainloopFwdSm80ILi8ELi1ELb0EN4cute5tupleIJNS5_1CILi128EEENS7_ILi48EEENS7_ILi256EEEEEELi256ENS_6half_tEfNS_4arch4Sm80ELb0ELb1ELb1ELb1ELb0ELb1ELb1ELb1EEENS1_21CollectiveEpilogueFwdINS6_IJS8_SA_S9_EEENS6_IJNS7_ILi1EEESI_SI_EEESC_SE_Li256ELb1ELb1ELb1ELb0EEENS1_36VarlenDynamicPersistentTileSchedulerILi128ELi48ELi256ELi256ELb1ELb1ELb0ELb1ELb0ELb1EEEEEEEEEvNT_6ParamsE,(.L_x_50 - _ZN7cutlass13device_kernelIN5flash19enable_sm80_to_sm89INS1_16FlashAttnFwdSm80INS1_25CollectiveMainloopFwdSm80ILi8ELi1ELb0EN4cute5tupleIJNS5_1CILi128EEENS7_ILi48EEENS7_ILi256EEEEEELi256ENS_6half_tEfNS_4arch4Sm80ELb0ELb1ELb1ELb1ELb0ELb1ELb1ELb1EEENS1_21CollectiveEpilogueFwdINS6_IJS8_SA_S9_EEENS6_IJNS7_ILi1EEESI_SI_EEESC_SE_Li256ELb1ELb1ELb1ELb0EEENS1_36VarlenDynamicPersistentTileSchedulerILi128ELi48ELi256ELi256ELb1ELb1ELb0ELb1ELb0ELb1EEEEEEEEEvNT_6ParamsE)
        .other          _ZN7cutlass13device_kernelIN5flash19enable_sm80_to_sm89INS1_16FlashAttnFwdSm80INS1_25CollectiveMainloopFwdSm80ILi8ELi1ELb0EN4cute5tupleIJNS5_1CILi128EEENS7_ILi48EEENS7_ILi256EEEEEELi256ENS_6half_tEfNS_4arch4Sm80ELb0ELb1ELb1ELb1ELb0ELb1ELb1ELb1EEENS1_21CollectiveEpilogueFwdINS6_IJS8_SA_S9_EEENS6_IJNS7_ILi1EEESI_SI_EEESC_SE_Li256ELb1ELb1ELb1ELb0EEENS1_36VarlenDynamicPersistentTileSchedulerILi128ELi48ELi256ELi256ELb1ELb1ELb0ELb1ELb0ELb1EEEEEEEEEvNT_6ParamsE,@"STO_CUDA_ENTRY STV_DEFAULT"
_ZN7cutlass13device_kernelIN5flash19enable_sm80_to_sm89INS1_16FlashAttnFwdSm80INS1_25CollectiveMainloopFwdSm80ILi8ELi1ELb0EN4cute5tupleIJNS5_1CILi128EEENS7_ILi48EEENS7_ILi256EEEEEELi256ENS_6half_tEfNS_4arch4Sm80ELb0ELb1ELb1ELb1ELb0ELb1ELb1ELb1EEENS1_21CollectiveEpilogueFwdINS6_IJS8_SA_S9_EEENS6_IJNS7_ILi1EEESI_SI_EEESC_SE_Li256ELb1ELb1ELb1ELb0EEENS1_36VarlenDynamicPersistentTileSchedulerILi128ELi48ELi256ELi256ELb1ELb1ELb0ELb1ELb0ELb1EEEEEEEEEvNT_6ParamsE:
[----:B------:R-:W-:Y:S01]  /*0000*/  LDC R1, c[0x0][0x28] ;  /* 0x00000a00ff017b82 */ /* 0x000fe20000000800 */
[----:B------:R-:W-:Y:S05]  /*0010*/  EXIT ;  /* 0x000000000000794d */ /* 0x000fea0003800000 */
.L_x_14:
        /* <DEDUP_REMOVED lines=14> */
.L_x_50:


//--------------------- .text._ZN7cutlass13device_kernelIN5flash19enable_sm80_to_sm89INS1_16FlashAttnFwdSm80INS1_25CollectiveMainloopFwdSm80ILi8ELi1ELb0EN4cute5tupleIJNS5_1CILi128EEENS7_ILi96EEENS7_ILi256EEEEEELi256ENS_6half_tEfNS_4arch4Sm80ELb1ELb0ELb1ELb0ELb0ELb0ELb1ELb1EEENS1_21CollectiveEpilogueFwdINS6_IJS8_SA_S9_EEENS6_IJNS7_ILi1EEESI_SI_EEESC_SE_Li256ELb0ELb1ELb1ELb0EEENS1_30DynamicPersistentTileSchedulerILi256ELi256ELb1ELb1ELb0EEEEEEEEEvNT_6ParamsE --------------------------
	.section	.text._ZN7cutlass13device_kernelIN5flash19enable_sm80_to_sm89INS1_16FlashAttnFwdSm80INS1_25CollectiveMainloopFwdSm80ILi8ELi1ELb0EN4cute5tupleIJNS5_1CILi128EEENS7_ILi96EEENS7_ILi256EEEEEELi256ENS_6half_tEfNS_4arch4Sm80ELb1ELb0ELb1ELb0ELb0ELb0ELb1ELb1EEENS1_21CollectiveEpilogueFwdINS6_IJS8_SA_S9_EEENS6_IJNS7_ILi1EEESI_SI_EEESC_SE_Li256ELb0ELb1ELb1ELb0EEENS1_30DynamicPersistentTileSchedulerILi256ELi256ELb1ELb1ELb0EEEEEEEEEvNT_6ParamsE,"ax",@progbits
	.align	128
.text._ZN7cutlass13device_kernelIN5flash19enable_sm80_to_sm89INS1_16FlashAttnFwdSm80INS1_25CollectiveMainloopFwdSm80ILi8ELi1ELb0EN4cute5tupleIJNS5_1CILi128EEENS7_ILi96EEENS7_ILi256EEEEEELi256ENS_6half_tEfNS_4arch4Sm80ELb1ELb0ELb1ELb0ELb0ELb0ELb1ELb1EEENS1_21CollectiveEpilogueFwdINS6_IJS8_SA_S9_EEENS6_IJNS7_ILi1EEESI_SI_EEESC_SE_Li256ELb0ELb1ELb1ELb0EEENS1_30DynamicPersistentTileSchedulerILi256ELi256ELb1ELb1ELb0EEEEEEEEEvNT_6ParamsE:
        .type           _ZN7cutlass13device_kernelIN5flash19enable_sm80_to_sm89INS1_16FlashAttnFwdSm80INS1_25CollectiveMainloopFwdSm80ILi8ELi1ELb0EN4cute5tupleIJNS5_1CILi128EEENS7_ILi96EEENS7_ILi256EEEEEELi256ENS_6half_tEfNS_4arch4Sm80ELb1ELb0ELb1ELb0ELb0ELb0ELb1ELb1EEENS1_21CollectiveEpilogueFwdINS6_IJS8_SA_S9_EEENS6_IJNS7_ILi1EEESI_SI_EEESC_SE_Li256ELb0ELb1ELb1ELb0EEENS1_30DynamicPersistentTileSchedulerILi256ELi256ELb1ELb1ELb0EEEEEEEEEvNT_6ParamsE,@function
        .size           _ZN7cutlass13device_kernelIN5flash19enable_sm80_to_sm89INS1_16FlashAttnFwdSm80INS1_25CollectiveMainloopFwdSm80ILi8ELi1ELb0EN4cute5tupleIJNS5_1CILi128EEENS7_ILi96EEENS7_ILi256EEEEEELi256ENS_6half_tEfNS_4arch4Sm80ELb1ELb0ELb1ELb0ELb0ELb0ELb1ELb1EEENS1_21CollectiveEpilogueFwdINS6_IJS8_SA_S9_EEENS6_IJNS7_ILi1EEESI_SI_EEESC_SE_Li256ELb0ELb1ELb1ELb0EEENS1_30DynamicPersistentTileSchedulerILi256ELi256ELb1ELb1ELb0EEEEEEEEEvNT_6ParamsE,(.L_x_51 - _ZN7cutlass13device_kernelIN5flash19enable_sm80_to_sm89INS1_16FlashAttnFwdSm80INS1_25CollectiveMainloopFwdSm80ILi8ELi1ELb0EN4cute5tupleIJNS5_1CILi128EEENS7_ILi96EEENS7_ILi256EEEEEELi256ENS_6half_tEfNS_4arch4Sm80ELb1ELb0ELb1ELb0ELb0ELb0ELb1ELb1EEENS1_21CollectiveEpilogueFwdINS6_IJS8_SA_S9_EEENS6_IJNS7_ILi1EEESI_SI_EEESC_SE_Li256ELb0ELb1ELb1ELb0EEENS1_30DynamicPersistentTileSchedulerILi256ELi256ELb1ELb1ELb0EEEEEEEEEvNT_6ParamsE)
        .other          _ZN7cutlass13device_kernelIN5flash19enable_sm80_to_sm89INS1_16FlashAttnFwdSm80INS1_25CollectiveMainloopFwdSm80ILi8ELi1ELb0EN4cute5tupleIJNS5_1CILi128EEENS7_ILi96EEENS7_ILi256EEEEEELi256ENS_6half_tEfNS_4arch4Sm80ELb1ELb0ELb1ELb0ELb0ELb0ELb1ELb1EEENS1_21CollectiveEpilogueFwdINS6_IJS8_SA_S9_EEENS6_IJNS7_ILi1EEESI_SI_EEESC_SE_Li256ELb0ELb1ELb1ELb0EEENS1_30DynamicPersistentTileSchedulerILi256ELi256ELb1ELb1ELb0EEEEEEEEEvNT_6ParamsE,@"STO_CUDA_ENTRY STV_DEFAULT"
_ZN7cutlass13device_kernelIN5flash19enable_sm80_to_sm89INS1_16FlashAttnFwdSm80INS1_25CollectiveMainloopFwdSm80ILi8ELi1ELb0EN4cute5tupleIJNS5_1CILi128EEENS7_ILi96EEENS7_ILi256EEEEEELi256ENS_6half_tEfNS_4arch4Sm80ELb1ELb0ELb1ELb0ELb0ELb0ELb1ELb1EEENS1_21CollectiveEpilogueFwdINS6_IJS8_SA_S9_EEENS6_IJNS7_ILi1EEESI_SI_EEESC_SE_Li256ELb0ELb1ELb1ELb0EEENS1_30DynamicPersistentTileSchedulerILi256ELi256ELb1ELb1ELb0EEEEEEEEEvNT_6ParamsE:
[----:B------:R-:W-:Y:S01]  /*0000*/  LDC R1, c[0x0][0x28] ;  /* 0x00000a00ff017b82 */ /* 0x000fe20000000800 */
[----:B------:R-:W-:Y:S05]  /*0010*/  EXIT ;  /* 0x000000000000794d */ /* 0x000fea0003800000 */
.L_x_15:
        /* <DEDUP_REMOVED lines=14> */
.L_x_51:


//--------------------- .text._ZN7cutlass13device_kernelIN5flash19enable_sm80_to_sm89INS1_16FlashAttnFwdSm80INS1_25CollectiveMainloopFwdSm80ILi8ELi1ELb0EN4cute5tupleIJNS5_1CILi128EEENS7_ILi64EEENS7_ILi256EEEEEELi256ENS_6half_tEfNS_4arch4Sm80ELb1ELb0ELb1ELb1ELb0ELb0ELb1ELb1EEENS1_21CollectiveEpilogueFwdINS6_IJS8_SA_S9_EEENS6_IJNS7_ILi1EEESI_SI_EEESC_SE_Li256ELb1ELb1ELb1ELb0EEENS1_36VarlenDynamicPersistentTileSchedulerILi128ELi64ELi256ELi256ELb1ELb1ELb0ELb1ELb1ELb1EEEEEEEEEvNT_6ParamsE --------------------------
	.section	.text._ZN7cutlass13device_kernelIN5flash19enable_sm80_to_sm89INS1_16FlashAttnFwdSm80INS1_25CollectiveMainloopFwdSm80ILi8ELi1ELb0EN4cute5tupleIJNS5_1CILi128EEENS7_ILi64EEENS7_ILi256EEEEEELi256ENS_6half_tEfNS_4arch4Sm80ELb1ELb0ELb1ELb1ELb0ELb0ELb1ELb1EEENS1_21CollectiveEpilogueFwdINS6_IJS8_SA_S9_EEENS6_IJNS7_ILi1EEESI_SI_EEESC_SE_Li256ELb1ELb1ELb1ELb0EEENS1_36VarlenDynamicPersistentTileSchedulerILi128ELi64ELi256ELi256ELb1ELb1ELb0ELb1ELb1ELb1EEEEEEEEEvNT_6ParamsE,"ax",@progbits
	.align	128
.text._ZN7cutlass13device_kernelIN5flash19enable_sm80_to_sm89INS1_16FlashAttnFwdSm80INS1_25CollectiveMainloopFwdSm80ILi8ELi1ELb0EN4cute5tupleIJNS5_1CILi128EEENS7_ILi64EEENS7_ILi256EEEEEELi256ENS_6half_tEfNS_4arch4Sm80ELb1ELb0ELb1ELb1ELb0ELb0ELb1ELb1EEENS1_21CollectiveEpilogueFwdINS6_IJS8_SA_S9_EEENS6_IJNS7_ILi1EEESI_SI_EEESC_SE_Li256ELb1ELb1ELb1ELb0EEENS1_36VarlenDynamicPersistentTileSchedulerILi128ELi64ELi256ELi256ELb1ELb1ELb0ELb1ELb1ELb1EEEEEEEEEvNT_6ParamsE:
        .type           _ZN7cutlass13device_kernelIN5flash19enable_sm80_to_sm89INS1_16FlashAttnFwdSm80INS1_25CollectiveMainloopFwdSm80ILi8ELi1ELb0EN4cute5tupleIJNS5_1CILi128EEENS7_ILi64EEENS7_ILi256EEEEEELi256ENS_6half_tEfNS_4arch4Sm80ELb1ELb0ELb1ELb1ELb0ELb0ELb1ELb1EEENS1_21CollectiveEpilogueFwdINS6_IJS8_SA_S9_EEENS6_IJNS7_ILi1EEESI_SI_EEESC_SE_Li256ELb1ELb1ELb1ELb0EEENS1_36VarlenDynamicPersistentTileSchedulerILi128ELi64ELi256ELi256ELb1ELb1ELb0ELb1ELb1ELb1EEEEEEEEEvNT_6ParamsE,@function
        .size           _ZN7cutlass13device_kernelIN5flash19enable_sm80_to_sm89INS1_16FlashAttnFwdSm80INS1_25CollectiveMainloopFwdSm80ILi8ELi1ELb0EN4cute5tupleIJNS5_1CILi128EEENS7_ILi64EEENS7_ILi256EEEEEELi256ENS_6half_tEfNS_4arch4Sm80ELb1ELb0ELb1ELb1ELb0ELb0ELb1ELb1EEENS1_21CollectiveEpilogueFwdINS6_IJS8_SA_S9_EEENS6_IJNS7_ILi1EEESI_SI_EEESC_SE_Li256ELb1ELb1ELb1ELb0EEENS1_36VarlenDynamicPersistentTileSchedulerILi128ELi64ELi256ELi256ELb1ELb1ELb0ELb1ELb1ELb1EEEEEEEEEvNT_6ParamsE,(.L_x_52 - _ZN7cutlass13device_kernelIN5flash19enable_sm80_to_sm89INS1_16FlashAttnFwdSm80INS1_25CollectiveMainloopFwdSm80ILi8ELi1ELb0EN4cute5tupleIJNS5_1CILi128EEENS7_ILi64EEENS7_ILi256EEEEEELi256ENS_6half_tEfNS_4arch4Sm80ELb1ELb0ELb1ELb1ELb0ELb0ELb1ELb1EEENS1_21CollectiveEpilogueFwdINS6_IJS8_SA_S9_EEENS6_IJNS7_ILi1EEESI_SI_EEESC_SE_Li256ELb1ELb1ELb1ELb0EEENS1_36VarlenDynamicPersistentTileSchedulerILi128ELi64ELi256ELi256ELb1ELb1ELb0ELb1ELb1ELb1EEEEEEEEEvNT_6ParamsE)
        .other          _ZN7cutlass13device_kernelIN5flash19enable_sm80_to_sm89INS1_16FlashAttnFwdSm80INS1_25CollectiveMainloopFwdSm80ILi8ELi1ELb0EN4cute5tupleIJNS5_1CILi128EEENS7_ILi64EEENS7_ILi256EEEEEELi256ENS_6half_tEfNS_4arch4Sm80ELb1ELb0ELb1ELb1ELb0ELb0ELb1ELb1EEENS1_21CollectiveEpilogueFwdINS6_IJS8_SA_S9_EEENS6_IJNS7_ILi1EEESI_SI_EEESC_SE_Li256ELb1ELb1ELb1ELb0EEENS1_36VarlenDynamicPersistentTileSchedulerILi128ELi64ELi256ELi256ELb1ELb1ELb0ELb1ELb1ELb1EEEEEEEEEvNT_6ParamsE,@"STO_CUDA_ENTRY STV_DEFAULT"
_ZN7cutlass13device_kernelIN5flash19enable_sm80_to_sm89INS1_16FlashAttnFwdSm80INS1_25CollectiveMainloopFwdSm80ILi8ELi1ELb0EN4cute5tupleIJNS5_1CILi128EEENS7_ILi64EEENS7_ILi256EEEEEELi256ENS_6half_tEfNS_4arch4Sm80ELb1ELb0ELb1ELb1ELb0ELb0ELb1ELb1EEENS1_21CollectiveEpilogueFwdINS6_IJS8_SA_S9_EEENS6_IJNS7_ILi1EEESI_SI_EEESC_SE_Li256ELb1ELb1ELb1ELb0EEENS1_36VarlenDynamicPersistentTileSchedulerILi128ELi64ELi256ELi256ELb1ELb1ELb0ELb1ELb1ELb1EEEEEEEEEvNT_6ParamsE:
[----:B------:R-:W-:Y:S01]  /*0000*/  LDC R1, c[0x0][0x28] ;  /* 0x00000a00ff017b82 */ /* 0x000fe20000000800 */
[----:B------:R-:W-:Y:S05]  /*0010*/  EXIT ;  /* 0x000000000000794d */ /* 0x000fea0003800000 */
.L_x_16:
        /* <DEDUP_REMOVED lines=14> */
.L_x_52:


//--------------------- .text._ZN7cutlass13device_kernelIN5flash19enable_sm80_to_sm89INS1_16FlashAttnFwdSm80INS1_25CollectiveMainloopFwdSm80ILi8ELi1ELb0EN4cute5tupleIJNS5_1CILi128EEENS7_ILi48EEENS7_ILi256EEEEEELi256ENS_6half_tEfNS_4arch4Sm80ELb1ELb0ELb1ELb1ELb0ELb1ELb1ELb1EEENS1_21CollectiveEpilogueFwdINS6_IJS8_SA_S9_EEENS6_IJNS7_ILi1EEESI_SI_EEESC_SE_Li256ELb1ELb1ELb1ELb0EEENS1_36VarlenDynamicPersistentTileSchedulerILi128ELi48ELi256ELi256ELb1ELb1ELb0ELb1ELb1ELb1EEEEEEEEEvNT_6ParamsE --------------------------
	.section	.text._ZN7cutlass13device_kernelIN5flash19enable_sm80_to_sm89INS1_16FlashAttnFwdSm80INS1_25CollectiveMainloopFwdSm80ILi8ELi1ELb0EN4cute5tupleIJNS5_1CILi128EEENS7_ILi48EEENS7_ILi256EEEEEELi256ENS_6half_tEfNS_4arch4Sm80ELb1ELb0ELb1ELb1ELb0ELb1ELb1ELb1EEENS1_21CollectiveEpilogueFwdINS6_IJS8_SA_S9_EEENS6_IJNS7_ILi1EEESI_SI_EEESC_SE_Li256ELb1ELb1ELb1ELb0EEENS1_36VarlenDynamicPersistentTileSchedulerILi128ELi48ELi256ELi256ELb1ELb1ELb0ELb1ELb1ELb1EEEEEEEEEvNT_6ParamsE,"ax",@progbits
	.align	128
.text._ZN7cutlass13device_kernelIN5flash19enable_sm80_to_sm89INS1_16FlashAttnFwdSm80INS1_25CollectiveMainloopFwdSm80ILi8ELi1ELb0EN4cute5tupleIJNS5_1CILi128EEENS7_ILi48EEENS7_ILi256EEEEEELi256ENS_6half_tEfNS_4arch4Sm80ELb1ELb0ELb1ELb1ELb0ELb1ELb1ELb1EEENS1_21CollectiveEpilogueFwdINS6_IJS8_SA_S9_EEENS6_IJNS7_ILi1EEESI_SI_EEESC_SE_Li256ELb1ELb1ELb1ELb0EEENS1_36VarlenDynamicPersistentTileSchedulerILi128ELi48ELi256ELi256ELb1ELb1ELb0ELb1ELb1ELb1EEEEEEEEEvNT_6ParamsE:
        .type           _ZN7cutlass13device_kernelIN5flash19enable_sm80_to_sm89INS1_16FlashAttnFwdSm80INS1_25CollectiveMainloopFwdSm80ILi8ELi1ELb0EN4cute5tupleIJNS5_1CILi128EEENS7_ILi48EEENS7_ILi256EEEEEELi256ENS_6half_tEfNS_4arch4Sm80ELb1ELb0ELb1ELb1ELb0ELb1ELb1ELb1EEENS1_21CollectiveEpilogueFwdINS6_IJS8_SA_S9_EEENS6_IJNS7_ILi1EEESI_SI_EEESC_SE_Li256ELb1ELb1ELb1ELb0EEENS1_36VarlenDynamicPersistentTileSchedulerILi128ELi48ELi256ELi256ELb1ELb1ELb0ELb1ELb1ELb1EEEEEEEEEvNT_6ParamsE,@function
        .size           _ZN7cutlass13device_kernelIN5flash19enable_sm80_to_sm89INS1_16FlashAttnFwdSm80INS1_25CollectiveMainloopFwdSm80ILi8ELi1ELb0EN4cute5tupleIJNS5_1CILi128EEENS7_ILi48EEENS7_ILi256EEEEEELi256ENS_6half_tEfNS_4arch4Sm80ELb1ELb0ELb1ELb1ELb0ELb1ELb1ELb1EEENS1_21CollectiveEpilogueFwdINS6_IJS8_SA_S9_EEENS6_IJNS7_ILi1EEESI_SI_EEESC_SE_Li256ELb1ELb1ELb1ELb0EEENS1_36VarlenDynamicPersistentTileSchedulerILi128ELi48ELi256ELi256ELb1ELb1ELb0ELb1ELb1ELb1EEEEEEEEEvNT_6ParamsE,(.L_x_53 - _ZN7cutlass13device_kernelIN5flash19enable_sm80_to_sm89INS1_16FlashAttnFwdSm80INS1_25CollectiveMainloopFwdSm80ILi8ELi1ELb0EN4cute5tupleIJNS5_1CILi128EEENS7_ILi48EEENS7_ILi256EEEEEELi256ENS_6half_tEfNS_4arch4Sm80ELb1ELb0ELb1ELb1ELb0ELb1ELb1ELb1EEENS1_21CollectiveEpilogueFwdINS6_IJS8_SA_S9_EEENS6_IJNS7_ILi1EEESI_SI_EEESC_SE_Li256ELb1ELb1ELb1ELb0EEENS1_36VarlenDynamicPersistentTileSchedulerILi128ELi48ELi256ELi256ELb1ELb1ELb0ELb1ELb1ELb1EEEEEEEEEvNT_6ParamsE)
        .other          _ZN7cutlass13device_kernelIN5flash19enable_sm80_to_sm89INS1_16FlashAttnFwdSm80INS1_25CollectiveMainloopFwdSm80ILi8ELi1ELb0EN4cute5tupleIJNS5_1CILi128EEENS7_ILi48EEENS7_ILi256EEEEEELi256ENS_6half_tEfNS_4arch4Sm80ELb1ELb0ELb1ELb1ELb0ELb1ELb1ELb1EEENS1_21CollectiveEpilogueFwdINS6_IJS8_SA_S9_EEENS6_IJNS7_ILi1EEESI_SI_EEESC_SE_Li256ELb1ELb1ELb1ELb0EEENS1_36VarlenDynamicPersistentTileSchedulerILi128ELi48ELi256ELi256ELb1ELb1ELb0ELb1ELb1ELb1EEEEEEEEEvNT_6ParamsE,@"STO_CUDA_ENTRY STV_DEFAULT"
_ZN7cutlass13device_kernelIN5flash19enable_sm80_to_sm89INS1_16FlashAttnFwdSm80INS1_25CollectiveMainloopFwdSm80ILi8ELi1ELb0EN4cute5tupleIJNS5_1CILi128EEENS7_ILi48EEENS7_ILi256EEEEEELi256ENS_6half_tEfNS_4arch4Sm80ELb1ELb0ELb1ELb1ELb0ELb1ELb1ELb1EEENS1_21CollectiveEpilogueFwdINS6_IJS8_SA_S9_EEENS6_IJNS7_ILi1EEESI_SI_EEESC_SE_Li256ELb1ELb1ELb1ELb0EEENS1_36VarlenDynamicPersistentTileSchedulerILi128ELi48ELi256ELi256ELb1ELb1ELb0ELb1ELb1ELb1EEEEEEEEEvNT_6ParamsE:
[----:B------:R-:W-:Y:S01]  /*0000*/  LDC R1, c[0x0][0x28] ;  /* 0x00000a00ff017b82 */ /* 0x000fe20000000800 */
[----:B------:R-:W-:Y:S05]  /*0010*/  EXIT ;  /* 0x000000000000794d */ /* 0x000fea0003800000 */
.L_x_17:
        /* <DEDUP_REMOVED lines=14> */
.L_x_53:


//--------------------- .text._ZN7cutlass13device_kernelIN5flash19enable_sm80_to_sm89INS1_16FlashAttnFwdSm80INS1_25CollectiveMainloopFwdSm80ILi8ELi1ELb1EN4cute5tupleIJNS5_1CILi128EEENS7_ILi64EEENS7_ILi256EEEEEELi256ENS_6half_tEfNS_4arch4Sm80ELb0ELb0ELb0ELb0ELb0ELb0ELb1ELb1EEENS1_21CollectiveEpilogueFwdINS6_IJS8_SA_S9_EEENS6_IJNS7_ILi1EEESI_SI_EEESC_SE_Li256ELb0ELb1ELb1ELb0EEENS1_19SingleTileSchedulerILb0ELb1ELb1ELi128EEEEEEEEEvNT_6ParamsE --------------------------
	.section	.text._ZN7cutlass13device_kernelIN5flash19enable_sm80_to_sm89INS1_16FlashAttnFwdSm80INS1_25CollectiveMainloopFwdSm80ILi8ELi1ELb1EN4cute5tupleIJNS5_1CILi128EEENS7_ILi64EEENS7_ILi256EEEEEELi256ENS_6half_tEfNS_4arch4Sm80ELb0ELb0ELb0ELb0ELb0ELb0ELb1ELb1EEENS1_21CollectiveEpilogueFwdINS6_IJS8_SA_S9_EEENS6_IJNS7_ILi1EEESI_SI_EEESC_SE_Li256ELb0ELb1ELb1ELb0EEENS1_19SingleTileSchedulerILb0ELb1ELb1ELi128EEEEEEEEEvNT_6ParamsE,"ax",@progbits
	.align	128
.text._ZN7cutlass13device_kernelIN5flash19enable_sm80_to_sm89INS1_16FlashAttnFwdSm80INS1_25CollectiveMainloopFwdSm80ILi8ELi1ELb1EN4cute5tupleIJNS5_1CILi128EEENS7_ILi64EEENS7_ILi256EEEEEELi256ENS_6half_tEfNS_4arch4Sm80ELb0ELb0ELb0ELb0ELb0ELb0ELb1ELb1EEENS1_21CollectiveEpilogueFwdINS6_IJS8_SA_S9_EEENS6_IJNS7_ILi1EEESI_SI_EEESC_SE_Li256ELb0ELb1ELb1ELb0EEENS1_19SingleTileSchedulerILb0ELb1ELb1ELi128EEEEEEEEEvNT_6ParamsE:
        .type           _ZN7cutlass13device_kernelIN5flash19enable_sm80_to_sm89INS1_16FlashAttnFwdSm80INS1_25CollectiveMainloopFwdSm80ILi8ELi1ELb1EN4cute5tupleIJNS5_1CILi128EEENS7_ILi64EEENS7_ILi256EEEEEELi256ENS_6half_tEfNS_4arch4Sm80ELb0ELb0ELb0ELb0ELb0ELb0ELb1ELb1EEENS1_21CollectiveEpilogueFwdINS6_IJS8_SA_S9_EEENS6_IJNS7_ILi1EEESI_SI_EEESC_SE_Li256ELb0ELb1ELb1ELb0EEENS1_19SingleTileSchedulerILb0ELb1ELb1ELi128EEEEEEEEEvNT_6ParamsE,@function
        .size           _ZN7cutlass13device_kernelIN5flash19enable_sm80_to_sm89INS1_16FlashAttnFwdSm80INS1_25CollectiveMainloopFwdSm80ILi8ELi1ELb1EN4cute5tupleIJNS5_1CILi128EEENS7_ILi64EEENS7_ILi256EEEEEELi256ENS_6half_tEfNS_4arch4Sm80ELb0ELb0ELb0ELb0ELb0ELb0ELb1ELb1EEENS1_21CollectiveEpilogueFwdINS6_IJS8_SA_S9_EEENS6_IJNS7_ILi1EEESI_SI_EEESC_SE_Li256ELb0ELb1ELb1ELb0EEENS1_19SingleTileSchedulerILb0ELb1ELb1ELi128EEEEEEEEEvNT_6ParamsE,(.L_x_54 - _ZN7cutlass13device_kernelIN5flash19enable_sm80_to_sm89INS1_16FlashAttnFwdSm80INS1_25CollectiveMainloopFwdSm80ILi8ELi1ELb1EN4cute5tupleIJNS5_1CILi128EEENS7_ILi64EEENS7_ILi256EEEEEELi256ENS_6half_tEfNS_4arch4Sm80ELb0ELb0ELb0ELb0ELb0ELb0ELb1ELb1EEENS1_21CollectiveEpilogueFwdINS6_IJS8_SA_S9_EEENS6_IJNS7_ILi1EEESI_SI_EEESC_SE_Li256ELb0ELb1ELb1ELb0EEENS1_19SingleTileSchedulerILb0ELb1ELb1ELi128EEEEEEEEEvNT_6ParamsE)
        .other          _ZN7cutlass13device_kernelIN5flash19enable_sm80_to_sm89INS1_16FlashAttnFwdSm80INS1_25CollectiveMainloopFwdSm80ILi8ELi1ELb1EN4cute5tupleIJNS5_1CILi128EEENS7_ILi64EEENS7_ILi256EEEEEELi256ENS_6half_tEfNS_4arch4Sm80ELb0ELb0ELb0ELb0ELb0ELb0ELb1ELb1EEENS1_21CollectiveEpilogueFwdINS6_IJS8_SA_S9_EEENS6_IJNS7_ILi1EEESI_SI_EEESC_SE_Li256ELb0ELb1ELb1ELb0EEENS1_19SingleTileSchedulerILb0ELb1ELb1ELi128EEEEEEEEEvNT_6ParamsE,@"STO_CUDA_ENTRY STV_DEFAULT"
_ZN7cutlass13device_kernelIN5flash19enable_sm80_to_sm89INS1_16FlashAttnFwdSm80INS1_25CollectiveMainloopFwdSm80ILi8ELi1ELb1EN4cute5tupleIJNS5_1CILi128EEENS7_ILi64EEENS7_ILi256EEEEEELi256ENS_6half_tEfNS_4arch4Sm80ELb0ELb0ELb0ELb0ELb0ELb0ELb1ELb1EEENS1_21CollectiveEpilogueFwdINS6_IJS8_SA_S9_EEENS6_IJNS7_ILi1EEESI_SI_EEESC_SE_Li256ELb0ELb1ELb1ELb0EEENS1_19SingleTileSchedulerILb0ELb1ELb1ELi128EEEEEEEEEvNT_6ParamsE:
[----:B------:R-:W-:Y:S01]  /*0000*/  LDC R1, c[0x0][0x28] ;  /* 0x00000a00ff017b82 */ /* 0x000fe20000000800 */
[----:B------:R-:W-:Y:S05]  /*0010*/  EXIT ;  /* 0x000000000000794d */ /* 0x000fea0003800000 */
.L_x_18:
        /* <DEDUP_REMOVED lines=14> */
.L_x_54:


//--------------------- .text._ZN7cutlass13device_kernelIN5flash19enable_sm80_to_sm89INS1_16FlashAttnFwdSm80INS1_25CollectiveMainloopFwdSm80ILi8ELi1ELb1EN4cute5tupleIJNS5_1CILi128EEENS7_ILi48EEENS7_ILi256EEEEEELi256ENS_6half_tEfNS_4arch4Sm80ELb0ELb0ELb0ELb1ELb0ELb0ELb1ELb1EEENS1_21CollectiveEpilogueFwdINS6_IJS8_SA_S9_EEENS6_IJNS7_ILi1EEESI_SI_EEESC_SE_Li256ELb1ELb1ELb1ELb0EEENS1_36VarlenDynamicPersistentTileSchedulerILi128ELi48ELi256ELi256ELb1ELb1ELb0ELb0ELb1ELb1EEEEEEEEEvNT_6ParamsE --------------------------
	.section	.text._ZN7cutlass13device_kernelIN5flash19enable_sm80_to_sm89INS1_16FlashAttnFwdSm80INS1_25CollectiveMainloopFwdSm80ILi8ELi1ELb1EN4cute5tupleIJNS5_1CILi128EEENS7_ILi48EEENS7_ILi256EEEEEELi256ENS_6half_tEfNS_4arch4Sm80ELb0ELb0ELb0ELb1ELb0ELb0ELb1ELb1EEENS1_21CollectiveEpilogueFwdINS6_IJS8_SA_S9_EEENS6_IJNS7_ILi1EEESI_SI_EEESC_SE_Li256ELb1ELb1ELb1ELb0EEENS1_36VarlenDynamicPersistentTileSchedulerILi128ELi48ELi256ELi256ELb1ELb1ELb0ELb0ELb1ELb1EEEEEEEEEvNT_6ParamsE,"ax",@progbits
	.align	128
.text._ZN7cutlass13device_kernelIN5flash19enable_sm80_to_sm89INS1_16FlashAttnFwdSm80INS1_25CollectiveMainloopFwdSm80ILi8ELi1ELb1EN4cute5tupleIJNS5_1CILi128EEENS7_ILi48EEENS7_ILi256EEEEEELi256ENS_6half_tEfNS_4arch4Sm80ELb0ELb0ELb0ELb1ELb0ELb0ELb1ELb1EEENS1_21CollectiveEpilogueFwdINS6_IJS8_SA_S9_EEENS6_IJNS7_ILi1EEESI_SI_EEESC_SE_Li256ELb1ELb1ELb1ELb0EEENS1_36VarlenDynamicPersistentTileSchedulerILi128ELi48ELi256ELi256ELb1ELb1ELb0ELb0ELb1ELb1EEEEEEEEEvNT_6ParamsE:
        .type           _ZN7cutlass13device_kernelIN5flash19enable_sm80_to_sm89INS1_16FlashAttnFwdSm80INS1_25CollectiveMainloopFwdSm80ILi8ELi1ELb1EN4cute5tupleIJNS5_1CILi128EEENS7_ILi48EEENS7_ILi256EEEEEELi256ENS_6half_tEfNS_4arch4Sm80ELb0ELb0ELb0ELb1ELb0ELb0ELb1ELb1EEENS1_21CollectiveEpilogueFwdINS6_IJS8_SA_S9_EEENS6_IJNS7_ILi1EEESI_SI_EEESC_SE_Li256ELb1ELb1ELb1ELb0EEENS1_36VarlenDynamicPersistentTileSchedulerILi128ELi48ELi256ELi256ELb1ELb1ELb0ELb0ELb1ELb1EEEEEEEEEvNT_6ParamsE,@function
        .size           _ZN7cutlass13device_kernelIN5flash19enable_sm80_to_sm89INS1_16FlashAttnFwdSm80INS1_25CollectiveMainloopFwdSm80ILi8ELi1ELb1EN4cute5tupleIJNS5_1CILi128EEENS7_ILi48EEENS7_ILi256EEEEEELi256ENS_6half_tEfNS_4arch4Sm80ELb0ELb0ELb0ELb1ELb0ELb0ELb1ELb1EEENS1_21CollectiveEpilogueFwdINS6_IJS8_SA_S9_EEENS6_IJNS7_ILi1EEESI_SI_EEESC_SE_Li256ELb1ELb1ELb1ELb0EEENS1_36VarlenDynamicPersistentTileSchedulerILi128ELi48ELi256ELi256ELb1ELb1ELb0ELb0ELb1ELb1EEEEEEEEEvNT_6ParamsE,(.L_x_55 - _ZN7cutlass13device_kernelIN5flash19enable_sm80_to_sm89INS1_16FlashAttnFwdSm80INS1_25CollectiveMainloopFwdSm80ILi8ELi1ELb1EN4cute5tupleIJNS5_1CILi128EEENS7_ILi48EEENS7_ILi256EEEEEELi256ENS_6half_tEfNS_4arch4Sm80ELb0ELb0ELb0ELb1ELb0ELb0ELb1ELb1EEENS1_21CollectiveEpilogueFwdINS6_IJS8_SA_S9_EEENS6_IJNS7_ILi1EEESI_SI_EEESC_SE_Li256ELb1ELb1ELb1ELb0EEENS1_36VarlenDynamicPersistentTileSchedulerILi128ELi48ELi256ELi256ELb1ELb1ELb0ELb0ELb1ELb1EEEEEEEEEvNT_6ParamsE)
        .other          _ZN7cutlass13device_kernelIN5flash19enable_sm80_to_sm89INS1_16FlashAttnFwdSm80INS1_25CollectiveMainloopFwdSm80ILi8ELi1ELb1EN4cute5tupleIJNS5_1CILi128EEENS7_ILi48EEENS7_ILi256EEEEEELi256ENS_6half_tEfNS_4arch4Sm80ELb0ELb0ELb0ELb1ELb0ELb0ELb1ELb1EEENS1_21CollectiveEpilogueFwdINS6_IJS8_SA_S9_EEENS6_IJNS7_ILi1EEESI_SI_EEESC_SE_Li256ELb1ELb1ELb1ELb0EEENS1_36VarlenDynamicPersistentTileSchedulerILi128ELi48ELi256ELi256ELb1ELb1ELb0ELb0ELb1ELb1EEEEEEEEEvNT_6ParamsE,@"STO_CUDA_ENTRY STV_DEFAULT"
_ZN7cutlass13device_kernelIN5flash19enable_sm80_to_sm89INS1_16FlashAttnFwdSm80INS1_25CollectiveMainloopFwdSm80ILi8ELi1ELb1EN4cute5tupleIJNS5_1CILi128EEENS7_ILi48EEENS7_ILi256EEEEEELi256ENS_6half_tEfNS_4arch4Sm80ELb0ELb0ELb0ELb1ELb0ELb0ELb1ELb1EEENS1_21CollectiveEpilogueFwdINS6_IJS8_SA_S9_EEENS6_IJNS7_ILi1EEESI_SI_EEESC_SE_Li256ELb1ELb1ELb1ELb0EEENS1_36VarlenDynamicPersistentTileSchedulerILi128ELi48ELi256ELi256ELb1ELb1ELb0ELb0ELb1ELb1EEEEEEEEEvNT_6ParamsE:
[----:B------:R-:W-:Y:S01]  /*0000*/  LDC R1, c[0x0][0x28] ;  /* 0x00000a00ff017b82 */ /* 0x000fe20000000800 */
[----:B------:R-:W-:Y:S05]  /*0010*/  EXIT ;  /* 0x000000000000794d */ /* 0x000fea0003800000 */
.L_x_19:
        /* <DEDUP_REMOVED lines=14> */
.L_x_55:


//--------------------- .text._ZN7cutlass13device_kernelIN5flash19enable_sm80_to_sm89INS1_16FlashAttnFwdSm80INS1_25CollectiveMainloopFwdSm80ILi8ELi1ELb0EN4cute5tupleIJNS5_1CILi128EEENS7_ILi32EEENS7_ILi256EEEEEELi256ENS_6half_tEfNS_4arch4Sm80ELb0ELb0ELb0ELb1ELb0ELb1ELb1ELb1EEENS1_21CollectiveEpilogueFwdINS6_IJS8_SA_S9_EEENS6_IJNS7_ILi1EEESI_SI_EEESC_SE_Li256ELb1ELb1ELb1ELb0EEENS1_36VarlenDynamicPersistentTileSchedulerILi128ELi32ELi256ELi256ELb1ELb1ELb0ELb0ELb1ELb1EEEEEEEEEvNT_6ParamsE --------------------------
	.section	.text._ZN7cutlass13device_kernelIN5flash19enable_sm80_to_sm89INS1_16FlashAttnFwdSm80INS1_25CollectiveMainloopFwdSm80ILi8ELi1ELb0EN4cute5tupleIJNS5_1CILi128EEENS7_ILi32EEENS7_ILi256EEEEEELi256ENS_6half_tEfNS_4arch4Sm80ELb0ELb0ELb0ELb1ELb0ELb1ELb1ELb1EEENS1_21CollectiveEpilogueFwdINS6_IJS8_SA_S9_EEENS6_IJNS7_ILi1EEESI_SI_EEESC_SE_Li256ELb1ELb1ELb1ELb0EEENS1_36VarlenDynamicPersistentTileSchedulerILi128ELi32ELi256ELi256ELb1ELb1ELb0ELb0ELb1ELb1EEEEEEEEEvNT_6ParamsE,"ax",@progbits
	.align	128
.text._ZN7cutlass13device_kernelIN5flash19enable_sm80_to_sm89INS1_16FlashAttnFwdSm80INS1_25CollectiveMainloopFwdSm80ILi8ELi1ELb0EN4cute5tupleIJNS5_1CILi128EEENS7_ILi32EEENS7_ILi256EEEEEELi256ENS_6half_tEfNS_4arch4Sm80ELb0ELb0ELb0ELb1ELb0ELb1ELb1ELb1EEENS1_21CollectiveEpilogueFwdINS6_IJS8_SA_S9_EEENS6_IJNS7_ILi1EEESI_SI_EEESC_SE_Li256ELb1ELb1ELb1ELb0EEENS1_36VarlenDynamicPersistentTileSchedulerILi128ELi32ELi256ELi256ELb1ELb1ELb0ELb0ELb1ELb1EEEEEEEEEvNT_6ParamsE:
        .type           _ZN7cutlass13device_kernelIN5flash19enable_sm80_to_sm89INS1_16FlashAttnFwdSm80INS1_25CollectiveMainloopFwdSm80ILi8ELi1ELb0EN4cute5tupleIJNS5_1CILi128EEENS7_ILi32EEENS7_ILi256EEEEEELi256ENS_6half_tEfNS_4arch4Sm80ELb0ELb0ELb0ELb1ELb0ELb1ELb1ELb1EEENS1_21CollectiveEpilogueFwdINS6_IJS8_SA_S9_EEENS6_IJNS7_ILi1EEESI_SI_EEESC_SE_Li256ELb1ELb1ELb1ELb0EEENS1_36VarlenDynamicPersistentTileSchedulerILi128ELi32ELi256ELi256ELb1ELb1ELb0ELb0ELb1ELb1EEEEEEEEEvNT_6ParamsE,@function
        .size           _ZN7cutlass13device_kernelIN5flash19enable_sm80_to_sm89INS1_16FlashAttnFwdSm80INS1_25CollectiveMainloopFwdSm80ILi8ELi1ELb0EN4cute5tupleIJNS5_1CILi128EEENS7_ILi32EEENS7_ILi256EEEEEELi256ENS_6half_tEfNS_4arch4Sm80ELb0ELb0ELb0ELb1ELb0ELb1ELb1ELb1EEENS1_21CollectiveEpilogueFwdINS6_IJS8_SA_S9_EEENS6_IJNS7_ILi1EEESI_SI_EEESC_SE_Li256ELb1ELb1ELb1ELb0EEENS1_36VarlenDynamicPersistentTileSchedulerILi128ELi32ELi256ELi256ELb1ELb1ELb0ELb0ELb1ELb1EEEEEEEEEvNT_6ParamsE,(.L_x_56 - _ZN7cutlass13device_kernelIN5flash19enable_sm80_to_sm89INS1_16FlashAttnFwdSm80INS1_25CollectiveMainloopFwdSm80ILi8ELi1ELb0EN4cute5tupleIJNS5_1CILi128EEENS7_ILi32EEENS7_ILi256EEEEEELi256ENS_6half_tEfNS_4arch4Sm80ELb0ELb0ELb0ELb1ELb0ELb1ELb1ELb1EEENS1_21CollectiveEpilogueFwdINS6_IJS8_SA_S9_EEENS6_IJNS7_ILi1EEESI_SI_EEESC_SE_Li256ELb1ELb1ELb1ELb0EEENS1_36VarlenDynamicPersistentTileSchedulerILi128ELi32ELi256ELi256ELb1ELb1ELb0ELb0ELb1ELb1EEEEEEEEEvNT_6ParamsE)
        .other          _ZN7cutlass13device_kernelIN5flash19enable_sm80_to_sm89INS1_16FlashAttnFwdSm80INS1_25CollectiveMainloopFwdSm80ILi8ELi1ELb0EN4cute5tupleIJNS5_1CILi128EEENS7_ILi32EEENS7_ILi256EEEEEELi256ENS_6half_tEfNS_4arch4Sm80ELb0ELb0ELb0ELb1ELb0ELb1ELb1ELb1EEENS1_21CollectiveEpilogueFwdINS6_IJS8_SA_S9_EEENS6_IJNS7_ILi1EEESI_SI_EEESC_SE_Li256ELb1ELb1ELb1ELb0EEENS1_36VarlenDynamicPersistentTileSchedulerILi128ELi32ELi256ELi256ELb1ELb1ELb0ELb0ELb1ELb1EEEEEEEEEvNT_6ParamsE,@"STO_CUDA_ENTRY STV_DEFAULT"
_ZN7cutlass13device_kernelIN5flash19enable_sm80_to_sm89INS1_16FlashAttnFwdSm80INS1_25CollectiveMainloopFwdSm80ILi8ELi1ELb0EN4cute5tupleIJNS5_1CILi128EEENS7_ILi32EEENS7_ILi256EEEEEELi256ENS_6half_tEfNS_4arch4Sm80ELb0ELb0ELb0ELb1ELb0ELb1ELb1ELb1EEENS1_21CollectiveEpilogueFwdINS6_IJS8_SA_S9_EEENS6_IJNS7_ILi1EEESI_SI_EEESC_SE_Li256ELb1ELb1ELb1ELb0EEENS1_36VarlenDynamicPersistentTileSchedulerILi128ELi32ELi256ELi256ELb1ELb1ELb0ELb0ELb1ELb1EEEEEEEEEvNT_6ParamsE:
[----:B------:R-:W-:Y:S01]  /*0000*/  LDC R1, c[0x0][0x28] ;  /* 0x00000a00ff017b82 */ /* 0x000fe20000000800 */
[----:B------:R-:W-:Y:S05]  /*0010*/  EXIT ;  /* 0x000000000000794d */ /* 0x000fea0003800000 */
.L_x_20:
        /* <DEDUP_REMOVED lines=14> */
.L_x_56:


//--------------------- .text._ZN7cutlass13device_kernelIN5flash19enable_sm80_to_sm89INS1_16FlashAttnFwdSm80INS1_25CollectiveMainloopFwdSm80ILi8ELi1ELb1EN4cute5tupleIJNS5_1CILi128EEENS7_ILi48EEENS7_ILi256EEEEEELi256ENS_6half_tEfNS_4arch4Sm80ELb0ELb1ELb0ELb0ELb0ELb0ELb1ELb1EEENS1_21CollectiveEpilogueFwdINS6_IJS8_SA_S9_EEENS6_IJNS7_ILi1EEESI_SI_EEESC_SE_Li256ELb0ELb1ELb1ELb0EEENS1_19SingleTileSchedulerILb0ELb1ELb1ELi128EEEEEEEEEvNT_6ParamsE --------------------------
	.section	.text._ZN7cutlass13device_kernelIN5flash19enable_sm80_to_sm89INS1_16FlashAttnFwdSm80INS1_25CollectiveMainloopFwdSm80ILi8ELi1ELb1EN4cute5tupleIJNS5_1CILi128EEENS7_ILi48EEENS7_ILi256EEEEEELi256ENS_6half_tEfNS_4arch4Sm80ELb0ELb1ELb0ELb0ELb0ELb0ELb1ELb1EEENS1_21CollectiveEpilogueFwdINS6_IJS8_SA_S9_EEENS6_IJNS7_ILi1EEESI_SI_EEESC_SE_Li256ELb0ELb1ELb1ELb0EEENS1_19SingleTileSchedulerILb0ELb1ELb1ELi128EEEEEEEEEvNT_6ParamsE,"ax",@progbits
	.align	128
.text._ZN7cutlass13device_kernelIN5flash19enable_sm80_to_sm89INS1_16FlashAttnFwdSm80INS1_25CollectiveMainloopFwdSm80ILi8ELi1ELb1EN4cute5tupleIJNS5_1CILi128EEENS7_ILi48EEENS7_ILi256EEEEEELi256ENS_6half_tEfNS_4arch4Sm80ELb0ELb1ELb0ELb0ELb0ELb0ELb1ELb1EEENS1_21CollectiveEpilogueFwdINS6_IJS8_SA_S9_EEENS6_IJNS7_ILi1EEESI_SI_EEESC_SE_Li256ELb0ELb1ELb1ELb0EEENS1_19SingleTileSchedulerILb0ELb1ELb1ELi128EEEEEEEEEvNT_6ParamsE:
        .type           _ZN7cutlass13device_kernelIN5flash19enable_sm80_to_sm89INS1_16FlashAttnFwdSm80INS1_25CollectiveMainloopFwdSm80ILi8ELi1ELb1EN4cute5tupleIJNS5_1CILi128EEENS7_ILi48EEENS7_ILi256EEEEEELi256ENS_6half_tEfNS_4arch4Sm80ELb0ELb1ELb0ELb0ELb0ELb0ELb1ELb1EEENS1_21CollectiveEpilogueFwdINS6_IJS8_SA_S9_EEENS6_IJNS7_ILi1EEESI_SI_EEESC_SE_Li256ELb0ELb1ELb1ELb0EEENS1_19SingleTileSchedulerILb0ELb1ELb1ELi128EEEEEEEEEvNT_6ParamsE,@function
        .size           _ZN7cutlass13device_kernelIN5flash19enable_sm80_to_sm89INS1_16FlashAttnFwdSm80INS1_25CollectiveMainloopFwdSm80ILi8ELi1ELb1EN4cute5tupleIJNS5_1CILi128EEENS7_ILi48EEENS7_ILi256EEEEEELi256ENS_6half_tEfNS_4arch4Sm80ELb0ELb1ELb0ELb0ELb0ELb0ELb1ELb1EEENS1_21CollectiveEpilogueFwdINS6_IJS8_SA_S9_EEENS6_IJNS7_ILi1EEESI_SI_EEESC_SE_Li256ELb0ELb1ELb1ELb0EEENS1_19SingleTileSchedulerILb0ELb1ELb1ELi128EEEEEEEEEvNT_6ParamsE,(.L_x_57 - _ZN7cutlass13device_kernelIN5flash19enable_sm80_to_sm89INS1_16FlashAttnFwdSm80INS1_25CollectiveMainloopFwdSm80ILi8ELi1ELb1EN4cute5tupleIJNS5_1CILi128EEENS7_ILi48EEENS7_ILi256EEEEEELi256ENS_6half_tEfNS_4arch4Sm80ELb0ELb1ELb0ELb0ELb0ELb0ELb1ELb1EEENS1_21CollectiveEpilogueFwdINS6_IJS8_SA_S9_EEENS6_IJNS7_ILi1EEESI_SI_EEESC_SE_Li256ELb0ELb1ELb1ELb0EEENS1_19SingleTileSchedulerILb0ELb1ELb1ELi128EEEEEEEEEvNT_6ParamsE)
        .other          _ZN7cutlass13device_kernelIN5flash19enable_sm80_to_sm89INS1_16FlashAttnFwdSm80INS1_25CollectiveMainloopFwdSm80ILi8ELi1ELb1EN4cute5tupleIJNS5_1CILi128EEENS7_ILi48EEENS7_ILi256EEEEEELi256ENS_6half_tEfNS_4arch4Sm80ELb0ELb1ELb0ELb0ELb0ELb0ELb1ELb1EEENS1_21CollectiveEpilogueFwdINS6_IJS8_SA_S9_EEENS6_IJNS7_ILi1EEESI_SI_EEESC_SE_Li256ELb0ELb1ELb1ELb0EEENS1_19SingleTileSchedulerILb0ELb1ELb1ELi128EEEEEEEEEvNT_6ParamsE,@"STO_CUDA_ENTRY STV_DEFAULT"
_ZN7cutlass13device_kernelIN5flash19enable_sm80_to_sm89INS1_16FlashAttnFwdSm80INS1_25CollectiveMainloopFwdSm80ILi8ELi1ELb1EN4cute5tupleIJNS5_1CILi128EEENS7_ILi48EEENS7_ILi256EEEEEELi256ENS_6half_tEfNS_4arch4Sm80ELb0ELb1ELb0ELb0ELb0ELb0ELb1ELb1EEENS1_21CollectiveEpilogueFwdINS6_IJS8_SA_S9_EEENS6_IJNS7_ILi1EEESI_SI_EEESC_SE_Li256ELb0ELb1ELb1ELb0EEENS1_19SingleTileSchedulerILb0ELb1ELb1ELi128EEEEEEEEEvNT_6ParamsE:
[----:B------:R-:W-:Y:S01]  /*0000*/  LDC R1, c[0x0][0x28] ;  /* 0x00000a00ff017b82 */ /* 0x000fe20000000800 */
[----:B------:R-:W-:Y:S05]  /*0010*/  EXIT ;  /* 0x000000000000794d */ /* 0x000fea0003800000 */
.L_x_21:
        /* <DEDUP_REMOVED lines=14> */
.L_x_57:


//--------------------- .text._ZN7cutlass13device_kernelIN5flash19enable_sm80_to_sm89INS1_16FlashAttnFwdSm80INS1_25CollectiveMainloopFwdSm80ILi8ELi1ELb1EN4cute5tupleIJNS5_1CILi128EEENS7_ILi48EEENS7_ILi256EEEEEELi256ENS_6half_tEfNS_4arch4Sm80ELb0ELb1ELb0ELb1ELb0ELb0ELb1ELb1EEENS1_21CollectiveEpilogueFwdINS6_IJS8_SA_S9_EEENS6_IJNS7_ILi1EEESI_SI_EEESC_SE_Li256ELb1ELb1ELb1ELb0EEENS1_36VarlenDynamicPersistentTileSchedulerILi128ELi48ELi256ELi256ELb1ELb1ELb0ELb1ELb0ELb1EEEEEEEEEvNT_6ParamsE --------------------------
	.section	.text._ZN7cutlass13device_kernelIN5flash19enable_sm80_to_sm89INS1_16FlashAttnFwdSm80INS1_25CollectiveMainloopFwdSm80ILi8ELi1ELb1EN4cute5tupleIJNS5_1CILi128EEENS7_ILi48EEENS7_ILi256EEEEEELi256ENS_6half_tEfNS_4arch4Sm80ELb0ELb1ELb0ELb1ELb0ELb0ELb1ELb1EEENS1_21CollectiveEpilogueFwdINS6_IJS8_SA_S9_EEENS6_IJNS7_ILi1EEESI_SI_EEESC_SE_Li256ELb1ELb1ELb1ELb0EEENS1_36VarlenDynamicPersistentTileSchedulerILi128ELi48ELi256ELi256ELb1ELb1ELb0ELb1ELb0ELb1EEEEEEEEEvNT_6ParamsE,"ax",@progbits
	.align	128
.text._ZN7cutlass13device_kernelIN5flash19enable_sm80_to_sm89INS1_16FlashAttnFwdSm80INS1_25CollectiveMainloopFwdSm80ILi8ELi1ELb1EN4cute5tupleIJNS5_1CILi128EEENS7_ILi48EEENS7_ILi256EEEEEELi256ENS_6half_tEfNS_4arch4Sm80ELb0ELb1ELb0ELb1ELb0ELb0ELb1ELb1EEENS1_21CollectiveEpilogueFwdINS6_IJS8_SA_S9_EEENS6_IJNS7_ILi1EEESI_SI_EEESC_SE_Li256ELb1ELb1ELb1ELb0EEENS1_36VarlenDynamicPersistentTileSchedulerILi128ELi48ELi256ELi256ELb1ELb1ELb0ELb1ELb0ELb1EEEEEEEEEvNT_6ParamsE:
        .type           _ZN7cutlass13device_kernelIN5flash19enable_sm80_to_sm89INS1_16FlashAttnFwdSm80INS1_25CollectiveMainloopFwdSm80ILi8ELi1ELb1EN4cute5tupleIJNS5_1CILi128EEENS7_ILi48EEENS7_ILi256EEEEEELi256ENS_6half_tEfNS_4arch4Sm80ELb0ELb1ELb0ELb1ELb0ELb0ELb1ELb1EEENS1_21CollectiveEpilogueFwdINS6_IJS8_SA_S9_EEENS6_IJNS7_ILi1EEESI_SI_EEESC_SE_Li256ELb1ELb1ELb1ELb0EEENS1_36VarlenDynamicPersistentTileSchedulerILi128ELi48ELi256ELi256ELb1ELb1ELb0ELb1ELb0ELb1EEEEEEEEEvNT_6ParamsE,@function
        .size           _ZN7cutlass13device_kernelIN5flash19enable_sm80_to_sm89INS1_16FlashAttnFwdSm80INS1_25CollectiveMainloopFwdSm80ILi8ELi1ELb1EN4cute5tupleIJNS5_1CILi128EEENS7_ILi48EEENS7_ILi256EEEEEELi256ENS_6half_tEfNS_4arch4Sm80ELb0ELb1ELb0ELb1ELb0ELb0ELb1ELb1EEENS1_21CollectiveEpilogueFwdINS6_IJS8_SA_S9_EEENS6_IJNS7_ILi1EEESI_SI_EEESC_SE_Li256ELb1ELb1ELb1ELb0EEENS1_36VarlenDynamicPersistentTileSchedulerILi128ELi48ELi256ELi256ELb1ELb1ELb0ELb1ELb0ELb1EEEEEEEEEvNT_6ParamsE,(.L_x_58 - _ZN7cutlass13device_kernelIN5flash19enable_sm80_to_sm89INS1_16FlashAttnFwdSm80INS1_25CollectiveMainloopFwdSm80ILi8ELi1ELb1EN4cute5tupleIJNS5_1CILi128EEENS7_ILi48EEENS7_ILi256EEEEEELi256ENS_6half_tEfNS_4arch4Sm80ELb0ELb1ELb0ELb1ELb0ELb0ELb1ELb1EEENS1_21CollectiveEpilogueFwdINS6_IJS8_SA_S9_EEENS6_IJNS7_ILi1EEESI_SI_EEESC_SE_Li256ELb1ELb1ELb1ELb0EEENS1_36VarlenDynamicPersistentTileSchedulerILi128ELi48ELi256ELi256ELb1ELb1ELb0ELb1ELb0ELb1EEEEEEEEEvNT_6ParamsE)
        .other          _ZN7cutlass13device_kernelIN5flash19enable_sm80_to_sm89INS1_16FlashAttnFwdSm80INS1_25CollectiveMainloopFwdSm80ILi8ELi1ELb1EN4cute5tupleIJNS5_1CILi128EEENS7_ILi48EEENS7_ILi256EEEEEELi256ENS_6half_tEfNS_4arch4Sm80ELb0ELb1ELb0ELb1ELb0ELb0ELb1ELb1EEENS1_21CollectiveEpilogueFwdINS6_IJS8_SA_S9_EEENS6_IJNS7_ILi1EEESI_SI_EEESC_SE_Li256ELb1ELb1ELb1ELb0EEENS1_36VarlenDynamicPersistentTileSchedulerILi128ELi48ELi256ELi256ELb1ELb1ELb0ELb1ELb0ELb1EEEEEEEEEvNT_6ParamsE,@"STO_CUDA_ENTRY STV_DEFAULT"
_ZN7cutlass13device_kernelIN5flash19enable_sm80_to_sm89INS1_16FlashAttnFwdSm80INS1_25CollectiveMainloopFwdSm80ILi8ELi1ELb1EN4cute5tupleIJNS5_1CILi128EEENS7_ILi48EEENS7_ILi256EEEEEELi256ENS_6half_tEfNS_4arch4Sm80ELb0ELb1ELb0ELb1ELb0ELb0ELb1ELb1EEENS1_21CollectiveEpilogueFwdINS6_IJS8_SA_S9_EEENS6_IJNS7_ILi1EEESI_SI_EEESC_SE_Li256ELb1ELb1ELb1ELb0EEENS1_36VarlenDynamicPersistentTileSchedulerILi128ELi48ELi256ELi256ELb1ELb1ELb0ELb1ELb0ELb1EEEEEEEEEvNT_6ParamsE:
[----:B------:R-:W-:Y:S01]  /*0000*/  LDC R1, c[0x0][0x28] ;  /* 0x00000a00ff017b82 */ /* 0x000fe20000000800 */
[----:B------:R-:W-:Y:S05]  /*0010*/  EXIT ;  /* 0x000000000000794d */ /* 0x000fea0003800000 */
.L_x_22:
        /* <DEDUP_REMOVED lines=14> */
.L_x_58:


//--------------------- .text._ZN7cutlass13device_kernelIN5flash19enable_sm80_to_sm89INS1_16FlashAttnFwdSm80INS1_25CollectiveMainloopFwdSm80ILi8ELi1ELb0EN4cute5tupleIJNS5_1CILi128EEENS7_ILi32EEENS7_ILi256EEEEEELi256ENS_6half_tEfNS_4arch4Sm80ELb0ELb1ELb0ELb1ELb0ELb1ELb1ELb1EEENS1_21CollectiveEpilogueFwdINS6_IJS8_SA_S9_EEENS6_IJNS7_ILi1EEESI_SI_EEESC_SE_Li256ELb1ELb1ELb1ELb0EEENS1_36VarlenDynamicPersistentTileSchedulerILi128ELi32ELi256ELi256ELb1ELb1ELb0ELb1ELb0ELb1EEEEEEEEEvNT_6ParamsE --------------------------
	.section	.text._ZN7cutlass13device_kernelIN5flash19enable_sm80_to_sm89INS1_16FlashAttnFwdSm80INS1_25CollectiveMainloopFwdSm80ILi8ELi1ELb0EN4cute5tupleIJNS5_1CILi128EEENS7_ILi32EEENS7_ILi256EEEEEELi256ENS_6half_tEfNS_4arch4Sm80ELb0ELb1ELb0ELb1ELb0ELb1ELb1ELb1EEENS1_21CollectiveEpilogueFwdINS6_IJS8_SA_S9_EEENS6_IJNS7_ILi1EEESI_SI_EEESC_SE_Li256ELb1ELb1ELb1ELb0EEENS1_36VarlenDynamicPersistentTileSchedulerILi128ELi32ELi256ELi256ELb1ELb1ELb0ELb1ELb0ELb1EEEEEEEEEvNT_6ParamsE,"ax",@progbits
	.align	128
.text._ZN7cutlass13device_kernelIN5flash19enable_sm80_to_sm89INS1_16FlashAttnFwdSm80INS1_25CollectiveMainloopFwdSm80ILi8ELi1ELb0EN4cute5tupleIJNS5_1CILi128EEENS7_ILi32EEENS7_ILi256EEEEEELi256ENS_6half_tEfNS_4arch4Sm80ELb0ELb1ELb0ELb1ELb0ELb1ELb1ELb1EEENS1_21CollectiveEpilogueFwdINS6_IJS8_SA_S9_EEENS6_IJNS7_ILi1EEESI_SI_EEESC_SE_Li256ELb1ELb1ELb1ELb0EEENS1_36VarlenDynamicPersistentTileSchedulerILi128ELi32ELi256ELi256ELb1ELb1ELb0ELb1ELb0ELb1EEEEEEEEEvNT_6ParamsE:
        .type           _ZN7cutlass13device_kernelIN5flash19enable_sm80_to_sm89INS1_16FlashAttnFwdSm80INS1_25CollectiveMainloopFwdSm80ILi8ELi1ELb0EN4cute5tupleIJNS5_1CILi128EEENS7_ILi32EEENS7_ILi256EEEEEELi256ENS_6half_tEfNS_4arch4Sm80ELb0ELb1ELb0ELb1ELb0ELb1ELb1ELb1EEENS1_21CollectiveEpilogueFwdINS6_IJS8_SA_S9_EEENS6_IJNS7_ILi1EEESI_SI_EEESC_SE_Li256ELb1ELb1ELb1ELb0EEENS1_36VarlenDynamicPersistentTileSchedulerILi128ELi32ELi256ELi256ELb1ELb1ELb0ELb1ELb0ELb1EEEEEEEEEvNT_6ParamsE,@function
        .size           _ZN7cutlass13device_kernelIN5flash19enable_sm80_to_sm89INS1_16FlashAttnFwdSm80INS1_25CollectiveMainloopFwdSm80ILi8ELi1ELb0EN4cute5tupleIJNS5_1CILi128EEENS7_ILi32EEENS7_ILi256EEEEEELi256ENS_6half_tEfNS_4arch4Sm80ELb0ELb1ELb0ELb1ELb0ELb1ELb1ELb1EEENS1_21CollectiveEpilogueFwdINS6_IJS8_SA_S9_EEENS6_IJNS7_ILi1EEESI_SI_EEESC_SE_Li256ELb1ELb1ELb1ELb0EEENS1_36VarlenDynamicPersistentTileSchedulerILi128ELi32ELi256ELi256ELb1ELb1ELb0ELb1ELb0ELb1EEEEEEEEEvNT_6ParamsE,(.L_x_59 - _ZN7cutlass13device_kernelIN5flash19enable_sm80_to_sm89INS1_16FlashAttnFwdSm80INS1_25CollectiveMainloopFwdSm80ILi8ELi1ELb0EN4cute5tupleIJNS5_1CILi128EEENS7_ILi32EEENS7_ILi256EEEEEELi256ENS_6half_tEfNS_4arch4Sm80ELb0ELb1ELb0ELb1ELb0ELb1ELb1ELb1EEENS1_21CollectiveEpilogueFwdINS6_IJS8_SA_S9_EEENS6_IJNS7_ILi1EEESI_SI_EEESC_SE_Li256ELb1ELb1ELb1ELb0EEENS1_36VarlenDynamicPersistentTileSchedulerILi128ELi32ELi256ELi256ELb1ELb1ELb0ELb1ELb0ELb1EEEEEEEEEvNT_6ParamsE)
        .other          _ZN7cutlass13device_kernelIN5flash19enable_sm80_to_sm89INS1_16FlashAttnFwdSm80INS1_25CollectiveMainloopFwdSm80ILi8ELi1ELb0EN4cute5tupleIJNS5_1CILi128EEENS7_ILi32EEENS7_ILi256EEEEEELi256ENS_6half_tEfNS_4arch4Sm80ELb0ELb1ELb0ELb1ELb0ELb1ELb1ELb1EEENS1_21CollectiveEpilogueFwdINS6_IJS8_SA_S9_EEENS6_IJNS7_ILi1EEESI_SI_EEESC_SE_Li256ELb1ELb1ELb1ELb0EEENS1_36VarlenDynamicPersistentTileSchedulerILi128ELi32ELi256ELi256ELb1ELb1ELb0ELb1ELb0ELb1EEEEEEEEEvNT_6ParamsE,@"STO_CUDA_ENTRY STV_DEFAULT"
_ZN7cutlass13device_kernelIN5flash19enable_sm80_to_sm89INS1_16FlashAttnFwdSm80INS1_25CollectiveMainloopFwdSm80ILi8ELi1ELb0EN4cute5tupleIJNS5_1CILi128EEENS7_ILi32EEENS7_ILi256EEEEEELi256ENS_6half_tEfNS_4arch4Sm80ELb0ELb1ELb0ELb1ELb0ELb1ELb1ELb1EEENS1_21CollectiveEpilogueFwdINS6_IJS8_SA_S9_EEENS6_IJNS7_ILi1EEESI_SI_EEESC_SE_Li256ELb1ELb1ELb1ELb0EEENS1_36VarlenDynamicPersistentTileSchedulerILi128ELi32ELi256ELi256ELb1ELb1ELb0ELb1ELb0ELb1EEEEEEEEEvNT_6ParamsE:
[----:B------:R-:W-:Y:S01]  /*0000*/  LDC R1, c[0x0][0x28] ;  /* 0x00000a00ff017b82 */ /* 0x000fe20000000800 */
[----:B------:R-:W-:Y:S05]  /*0010*/  EXIT ;  /* 0x000000000000794d */ /* 0x000fea0003800000 */
.L_x_23:
        /* <DEDUP_REMOVED lines=14> */
.L_x_59:


//--------------------- .text._ZN7cutlass13device_kernelIN5flash19enable_sm80_to_sm89INS1_16FlashAttnFwdSm80INS1_25CollectiveMainloopFwdSm80ILi8ELi1ELb1EN4cute5tupleIJNS5_1CILi128EEENS7_ILi64EEENS7_ILi256EEEEEELi256ENS_6half_tEfNS_4arch4Sm80ELb1ELb0ELb0ELb0ELb0ELb0ELb1ELb1EEENS1_21CollectiveEpilogueFwdINS6_IJS8_SA_S9_EEENS6_IJNS7_ILi1EEESI_SI_EEESC_SE_Li256ELb0ELb1ELb1ELb0EEENS1_30DynamicPersistentTileSchedulerILi256ELi256ELb1ELb1ELb0EEEEEEEEEvNT_6ParamsE --------------------------
	.section	.text._ZN7cutlass13device_kernelIN5flash19enable_sm80_to_sm89INS1_16FlashAttnFwdSm80INS1_25CollectiveMainloopFwdSm80ILi8ELi1ELb1EN4cute5tupleIJNS5_1CILi128EEENS7_ILi64EEENS7_ILi256EEEEEELi256ENS_6half_tEfNS_4arch4Sm80ELb1ELb0ELb0ELb0ELb0ELb0ELb1ELb1EEENS1_21CollectiveEpilogueFwdINS6_IJS8_SA_S9_EEENS6_IJNS7_ILi1EEESI_SI_EEESC_SE_Li256ELb0ELb1ELb1ELb0EEENS1_30DynamicPersistentTileSchedulerILi256ELi256ELb1ELb1ELb0EEEEEEEEEvNT_6ParamsE,"ax",@progbits
	.align	128
.text._ZN7cutlass13device_kernelIN5flash19enable_sm80_to_sm89INS1_16FlashAttnFwdSm80INS1_25CollectiveMainloopFwdSm80ILi8ELi1ELb1EN4cute5tupleIJNS5_1CILi128EEENS7_ILi64EEENS7_ILi256EEEEEELi256ENS_6half_tEfNS_4arch4Sm80ELb1ELb0ELb0ELb0ELb0ELb0ELb1ELb1EEENS1_21CollectiveEpilogueFwdINS6_IJS8_SA_S9_EEENS6_IJNS7_ILi1EEESI_SI_EEESC_SE_Li256ELb0ELb1ELb1ELb0EEENS1_30DynamicPersistentTileSchedulerILi256ELi256ELb1ELb1ELb0EEEEEEEEEvNT_6ParamsE:
        .type           _ZN7cutlass13device_kernelIN5flash19enable_sm80_to_sm89INS1_16FlashAttnFwdSm80INS1_25CollectiveMainloopFwdSm80ILi8ELi1ELb1EN4cute5tupleIJNS5_1CILi128EEENS7_ILi64EEENS7_ILi256EEEEEELi256ENS_6half_tEfNS_4arch4Sm80ELb1ELb0ELb0ELb0ELb0ELb0ELb1ELb1EEENS1_21CollectiveEpilogueFwdINS6_IJS8_SA_S9_EEENS6_IJNS7_ILi1EEESI_SI_EEESC_SE_Li256ELb0ELb1ELb1ELb0EEENS1_30DynamicPersistentTileSchedulerILi256ELi256ELb1ELb1ELb0EEEEEEEEEvNT_6ParamsE,@function
        .size           _ZN7cutlass13device_kernelIN5flash19enable_sm80_to_sm89INS1_16FlashAttnFwdSm80INS1_25CollectiveMainloopFwdSm80ILi8ELi1ELb1EN4cute5tupleIJNS5_1CILi128EEENS7_ILi64EEENS7_ILi256EEEEEELi256ENS_6half_tEfNS_4arch4Sm80ELb1ELb0ELb0ELb0ELb0ELb0ELb1ELb1EEENS1_21CollectiveEpilogueFwdINS6_IJS8_SA_S9_EEENS6_IJNS7_ILi1EEESI_SI_EEESC_SE_Li256ELb0ELb1ELb1ELb0EEENS1_30DynamicPersistentTileSchedulerILi256ELi256ELb1ELb1ELb0EEEEEEEEEvNT_6ParamsE,(.L_x_60 - _ZN7cutlass13device_kernelIN5flash19enable_sm80_to_sm89INS1_16FlashAttnFwdSm80INS1_25CollectiveMainloopFwdSm80ILi8ELi1ELb1EN4cute5tupleIJNS5_1CILi128EEENS7_ILi64EEENS7_ILi256EEEEEELi256ENS_6half_tEfNS_4arch4Sm80ELb1ELb0ELb0ELb0ELb0ELb0ELb1ELb1EEENS1_21CollectiveEpilogueFwdINS6_IJS8_SA_S9_EEENS6_IJNS7_ILi1EEESI_SI_EEESC_SE_Li256ELb0ELb1ELb1ELb0EEENS1_30DynamicPersistentTileSchedulerILi256ELi256ELb1ELb1ELb0EEEEEEEEEvNT_6ParamsE)
        .other          _ZN7cutlass13device_kernelIN5flash19enable_sm80_to_sm89INS1_16FlashAttnFwdSm80INS1_25CollectiveMainloopFwdSm80ILi8ELi1ELb1EN4cute5tupleIJNS5_1CILi128EEENS7_ILi64EEENS7_ILi256EEEEEELi256ENS_6half_tEfNS_4arch4Sm80ELb1ELb0ELb0ELb0ELb0ELb0ELb1ELb1EEENS1_21CollectiveEpilogueFwdINS6_IJS8_SA_S9_EEENS6_IJNS7_ILi1EEESI_SI_EEESC_SE_Li256ELb0ELb1ELb1ELb0EEENS1_30DynamicPersistentTileSchedulerILi256ELi256ELb1ELb1ELb0EEEEEEEEEvNT_6ParamsE,@"STO_CUDA_ENTRY STV_DEFAULT"
_ZN7cutlass13device_kernelIN5flash19enable_sm80_to_sm89INS1_16FlashAttnFwdSm80INS1_25CollectiveMainloopFwdSm80ILi8ELi1ELb1EN4cute5tupleIJNS5_1CILi128EEENS7_ILi64EEENS7_ILi256EEEEEELi256ENS_6half_tEfNS_4arch4Sm80ELb1ELb0ELb0ELb0ELb0ELb0ELb1ELb1EEENS1_21CollectiveEpilogueFwdINS6_IJS8_SA_S9_EEENS6_IJNS7_ILi1EEESI_SI_EEESC_SE_Li256ELb0ELb1ELb1ELb0EEENS1_30DynamicPersistentTileSchedulerILi256ELi256ELb1ELb1ELb0EEEEEEEEEvNT_6ParamsE:
[----:B------:R-:W-:Y:S01]  /*0000*/  LDC R1, c[0x0][0x28] ;  /* 0x00000a00ff017b82 */ /* 0x000fe20000000800 */
[----:B------:R-:W-:Y:S05]  /*0010*/  EXIT ;  /* 0x000000000000794d */ /* 0x000fea0003800000 */
.L_x_24:
        /* <DEDUP_REMOVED lines=14> */
.L_x_60:


//--------------------- .text._ZN7cutlass13device_kernelIN5flash19enable_sm80_to_sm89INS1_16FlashAttnFwdSm80INS1_25CollectiveMainloopFwdSm80ILi8ELi1ELb1EN4cute5tupleIJNS5_1CILi128EEENS7_ILi48EEENS7_ILi256EEEEEELi256ENS_6half_tEfNS_4arch4Sm80ELb1ELb0ELb0ELb1ELb0ELb0ELb1ELb1EEENS1_21CollectiveEpilogueFwdINS6_IJS8_SA_S9_EEENS6_IJNS7_ILi1EEESI_SI_EEESC_SE_Li256ELb1ELb1ELb1ELb0EEENS1_36VarlenDynamicPersistentTileSchedulerILi128ELi48ELi256ELi256ELb1ELb1ELb0ELb1ELb1ELb1EEEEEEEEEvNT_6ParamsE --------------------------
	.section	.text._ZN7cutlass13device_kernelIN5flash19enable_sm80_to_sm89INS1_16FlashAttnFwdSm80INS1_25CollectiveMainloopFwdSm80ILi8ELi1ELb1EN4cute5tupleIJNS5_1CILi128EEENS7_ILi48EEENS7_ILi256EEEEEELi256ENS_6half_tEfNS_4arch4Sm80ELb1ELb0ELb0ELb1ELb0ELb0ELb1ELb1EEENS1_21CollectiveEpilogueFwdINS6_IJS8_SA_S9_EEENS6_IJNS7_ILi1EEESI_SI_EEESC_SE_Li256ELb1ELb1ELb1ELb0EEENS1_36VarlenDynamicPersistentTileSchedulerILi128ELi48ELi256ELi256ELb1ELb1ELb0ELb1ELb1ELb1EEEEEEEEEvNT_6ParamsE,"ax",@progbits
	.align	128
.text._ZN7cutlass13device_kernelIN5flash19enable_sm80_to_sm89INS1_16FlashAttnFwdSm80INS1_25CollectiveMainloopFwdSm80ILi8ELi1ELb1EN4cute5tupleIJNS5_1CILi128EEENS7_ILi48EEENS7_ILi256EEEEEELi256ENS_6half_tEfNS_4arch4Sm80ELb1ELb0ELb0ELb1ELb0ELb0ELb1ELb1EEENS1_21CollectiveEpilogueFwdINS6_IJS8_SA_S9_EEENS6_IJNS7_ILi1EEESI_SI_EEESC_SE_Li256ELb1ELb1ELb1ELb0EEENS1_36VarlenDynamicPersistentTileSchedulerILi128ELi48ELi256ELi256ELb1ELb1ELb0ELb1ELb1ELb1EEEEEEEEEvNT_6ParamsE:
        .type           _ZN7cutlass13device_kernelIN5flash19enable_sm80_to_sm89INS1_16FlashAttnFwdSm80INS1_25CollectiveMainloopFwdSm80ILi8ELi1ELb1EN4cute5tupleIJNS5_1CILi128EEENS7_ILi48EEENS7_ILi256EEEEEELi256ENS_6half_tEfNS_4arch4Sm80ELb1ELb0ELb0ELb1ELb0ELb0ELb1ELb1EEENS1_21CollectiveEpilogueFwdINS6_IJS8_SA_S9_EEENS6_IJNS7_ILi1EEESI_SI_EEESC_SE_Li256ELb1ELb1ELb1ELb0EEENS1_36VarlenDynamicPersistentTileSchedulerILi128ELi48ELi256ELi256ELb1ELb1ELb0ELb1ELb1ELb1EEEEEEEEEvNT_6ParamsE,@function
        .size           _ZN7cutlass13device_kernelIN5flash19enable_sm80_to_sm89INS1_16FlashAttnFwdSm80INS1_25CollectiveMainloopFwdSm80ILi8ELi1ELb1EN4cute5tupleIJNS5_1CILi128EEENS7_ILi48EEENS7_ILi256EEEEEELi256ENS_6half_tEfNS_4arch4Sm80ELb1ELb0ELb0ELb1ELb0ELb0ELb1ELb1EEENS1_21CollectiveEpilogueFwdINS6_IJS8_SA_S9_EEENS6_IJNS7_ILi1EEESI_SI_EEESC_SE_Li256ELb1ELb1ELb1ELb0EEENS1_36VarlenDynamicPersistentTileSchedulerILi128ELi48ELi256ELi256ELb1ELb1ELb0ELb1ELb1ELb1EEEEEEEEEvNT_6ParamsE,(.L_x_61 - _ZN7cutlass13device_kernelIN5flash19enable_sm80_to_sm89INS1_16FlashAttnFwdSm80INS1_25CollectiveMainloopFwdSm80ILi8ELi1ELb1EN4cute5tupleIJNS5_1CILi128EEENS7_ILi48EEENS7_ILi256EEEEEELi256ENS_6half_tEfNS_4arch4Sm80ELb1ELb0ELb0ELb1ELb0ELb0ELb1ELb1EEENS1_21CollectiveEpilogueFwdINS6_IJS8_SA_S9_EEENS6_IJNS7_ILi1EEESI_SI_EEESC_SE_Li256ELb1ELb1ELb1ELb0EEENS1_36VarlenDynamicPersistentTileSchedulerILi128ELi48ELi256ELi256ELb1ELb1ELb0ELb1ELb1ELb1EEEEEEEEEvNT_6ParamsE)
        .other          _ZN7cutlass13device_kernelIN5flash19enable_sm80_to_sm89INS1_16FlashAttnFwdSm80INS1_25CollectiveMainloopFwdSm80ILi8ELi1ELb1EN4cute5tupleIJNS5_1CILi128EEENS7_ILi48EEENS7_ILi256EEEEEELi256ENS_6half_tEfNS_4arch4Sm80ELb1ELb0ELb0ELb1ELb0ELb0ELb1ELb1EEENS1_21CollectiveEpilogueFwdINS6_IJS8_SA_S9_EEENS6_IJNS7_ILi1EEESI_SI_EEESC_SE_Li256ELb1ELb1ELb1ELb0EEENS1_36VarlenDynamicPersistentTileSchedulerILi128ELi48ELi256ELi256ELb1ELb1ELb0ELb1ELb1ELb1EEEEEEEEEvNT_6ParamsE,@"STO_CUDA_ENTRY STV_DEFAULT"
_ZN7cutlass13device_kernelIN5flash19enable_sm80_to_sm89INS1_16FlashAttnFwdSm80INS1_25CollectiveMainloopFwdSm80ILi8ELi1ELb1EN4cute5tupleIJNS5_1CILi128EEENS7_ILi48EEENS7_ILi256EEEEEELi256ENS_6half_tEfNS_4arch4Sm80ELb1ELb0ELb0ELb1ELb0ELb0ELb1ELb1EEENS1_21CollectiveEpilogueFwdINS6_IJS8_SA_S9_EEENS6_IJNS7_ILi1EEESI_SI_EEESC_SE_Li256ELb1ELb1ELb1ELb0EEENS1_36VarlenDynamicPersistentTileSchedulerILi128ELi48ELi256ELi256ELb1ELb1ELb0ELb1ELb1ELb1EEEEEEEEEvNT_6ParamsE:
[----:B------:R-:W-:Y:S01]  /*0000*/  LDC R1, c[0x0][0x28] ;  /* 0x00000a00ff017b82 */ /* 0x000fe20000000800 */
[----:B------:R-:W-:Y:S05]  /*0010*/  EXIT ;  /* 0x000000000000794d */ /* 0x000fea0003800000 */
.L_x_25:
        /* <DEDUP_REMOVED lines=14> */
.L_x_61:


//--------------------- .text._ZN7cutlass13device_kernelIN5flash19enable_sm80_to_sm89INS1_16FlashAttnFwdSm80INS1_25CollectiveMainloopFwdSm80ILi8ELi1ELb0EN4cute5tupleIJNS5_1CILi128EEENS7_ILi32EEENS7_ILi256EEEEEELi256ENS_6half_tEfNS_4arch4Sm80ELb1ELb0ELb0ELb1ELb0ELb1ELb1ELb1EEENS1_21CollectiveEpilogueFwdINS6_IJS8_SA_S9_EEENS6_IJNS7_ILi1EEESI_SI_EEESC_SE_Li256ELb1ELb1ELb1ELb0EEENS1_36VarlenDynamicPersistentTileSchedulerILi128ELi32ELi256ELi256ELb1ELb1ELb0ELb1ELb1ELb1EEEEEEEEEvNT_6ParamsE --------------------------
	.section	.text._ZN7cutlass13device_kernelIN5flash19enable_sm80_to_sm89INS1_16FlashAttnFwdSm80INS1_25CollectiveMainloopFwdSm80ILi8ELi1ELb0EN4cute5tupleIJNS5_1CILi128EEENS7_ILi32EEENS7_ILi256EEEEEELi256ENS_6half_tEfNS_4arch4Sm80ELb1ELb0ELb0ELb1ELb0ELb1ELb1ELb1EEENS1_21CollectiveEpilogueFwdINS6_IJS8_SA_S9_EEENS6_IJNS7_ILi1EEESI_SI_EEESC_SE_Li256ELb1ELb1ELb1ELb0EEENS1_36VarlenDynamicPersistentTileSchedulerILi128ELi32ELi256ELi256ELb1ELb1ELb0ELb1ELb1ELb1EEEEEEEEEvNT_6ParamsE,"ax",@progbits
	.align	128
.text._ZN7cutlass13device_kernelIN5flash19enable_sm80_to_sm89INS1_16FlashAttnFwdSm80INS1_25CollectiveMainloopFwdSm80ILi8ELi1ELb0EN4cute5tupleIJNS5_1CILi128EEENS7_ILi32EEENS7_ILi256EEEEEELi256ENS_6half_tEfNS_4arch4Sm80ELb1ELb0ELb0ELb1ELb0ELb1ELb1ELb1EEENS1_21CollectiveEpilogueFwdINS6_IJS8_SA_S9_EEENS6_IJNS7_ILi1EEESI_SI_EEESC_SE_Li256ELb1ELb1ELb1ELb0EEENS1_36VarlenDynamicPersistentTileSchedulerILi128ELi32ELi256ELi256ELb1ELb1ELb0ELb1ELb1ELb1EEEEEEEEEvNT_6ParamsE:
        .type           _ZN7cutlass13device_kernelIN5flash19enable_sm80_to_sm89INS1_16FlashAttnFwdSm80INS1_25CollectiveMainloopFwdSm80ILi8ELi1ELb0EN4cute5tupleIJNS5_1CILi128EEENS7_ILi32EEENS7_ILi256EEEEEELi256ENS_6half_tEfNS_4arch4Sm80ELb1ELb0ELb0ELb1ELb0ELb1ELb1ELb1EEENS1_21CollectiveEpilogueFwdINS6_IJS8_SA_S9_EEENS6_IJNS7_ILi1EEESI_SI_EEESC_SE_Li256ELb1ELb1ELb1ELb0EEENS1_36VarlenDynamicPersistentTileSchedulerILi128ELi32ELi256ELi256ELb1ELb1ELb0ELb1ELb1ELb1EEEEEEEEEvNT_6ParamsE,@function
        .size           _ZN7cutlass13device_kernelIN5flash19enable_sm80_to_sm89INS1_16FlashAttnFwdSm80INS1_25CollectiveMainloopFwdSm80ILi8ELi1ELb0EN4cute5tupleIJNS5_1CILi128EEENS7_ILi32EEENS7_ILi256EEEEEELi256ENS_6half_tEfNS_4arch4Sm80ELb1ELb0ELb0ELb1ELb0ELb1ELb1ELb1EEENS1_21CollectiveEpilogueFwdINS6_IJS8_SA_S9_EEENS6_IJNS7_ILi1EEESI_SI_EEESC_SE_Li256ELb1ELb1ELb1ELb0EEENS1_36VarlenDynamicPersistentTileSchedulerILi128ELi32ELi256ELi256ELb1ELb1ELb0ELb1ELb1ELb1EEEEEEEEEvNT_6ParamsE,(.L_x_62 - _ZN7cutlass13device_kernelIN5flash19enable_sm80_to_sm89INS1_16FlashAttnFwdSm80INS1_25CollectiveMainloopFwdSm80ILi8ELi1ELb0EN4cute5tupleIJNS5_1CILi128EEENS7_ILi32EEENS7_ILi256EEEEEELi256ENS_6half_tEfNS_4arch4Sm80ELb1ELb0ELb0ELb1ELb0ELb1ELb1ELb1EEENS1_21CollectiveEpilogueFwdINS6_IJS8_SA_S9_EEENS6_IJNS7_ILi1EEESI_SI_EEESC_SE_Li256ELb1ELb1ELb1ELb0EEENS1_36VarlenDynamicPersistentTileSchedulerILi128ELi32ELi256ELi256ELb1ELb1ELb0ELb1ELb1ELb1EEEEEEEEEvNT_6ParamsE)
        .other          _ZN7cutlass13device_kernelIN5flash19enable_sm80_to_sm89INS1_16FlashAttnFwdSm80INS1_25CollectiveMainloopFwdSm80ILi8ELi1ELb0EN4cute5tupleIJNS5_1CILi128EEENS7_ILi32EEENS7_ILi256EEEEEELi256ENS_6half_tEfNS_4arch4Sm80ELb1ELb0ELb0ELb1ELb0ELb1ELb1ELb1EEENS1_21CollectiveEpilogueFwdINS6_IJS8_SA_S9_EEENS6_IJNS7_ILi1EEESI_SI_EEESC_SE_Li256ELb1ELb1ELb1ELb0EEENS1_36VarlenDynamicPersistentTileSchedulerILi128ELi32ELi256ELi256ELb1ELb1ELb0ELb1ELb1ELb1EEEEEEEEEvNT_6ParamsE,@"STO_CUDA_ENTRY STV_DEFAULT"
_ZN7cutlass13device_kernelIN5flash19enable_sm80_to_sm89INS1_16FlashAttnFwdSm80INS1_25CollectiveMainloopFwdSm80ILi8ELi1ELb0EN4cute5tupleIJNS5_1CILi128EEENS7_ILi32EEENS7_ILi256EEEEEELi256ENS_6half_tEfNS_4arch4Sm80ELb1ELb0ELb0ELb1ELb0ELb1ELb1ELb1EEENS1_21CollectiveEpilogueFwdINS6_IJS8_SA_S9_EEENS6_IJNS7_ILi1EEESI_SI_EEESC_SE_Li256ELb1ELb1ELb1ELb0EEENS1_36VarlenDynamicPersistentTileSchedulerILi128ELi32ELi256ELi256ELb1ELb1ELb0ELb1ELb1ELb1EEEEEEEEEvNT_6ParamsE:
[----:B------:R-:W-:Y:S01]  /*0000*/  LDC R1, c[0x0][0x28] ;  /* 0x00000a00ff017b82 */ /* 0x000fe20000000800 */
[----:B------:R-:W-:Y:S05]  /*0010*/  EXIT ;  /* 0x000000000000794d */ /* 0x000fea0003800000 */
.L_x_26:
        /* <DEDUP_REMOVED lines=14> */
.L_x_62:


//--------------------- .text._ZN7cutlass13device_kernelIN5flash19enable_sm80_to_sm89INS1_16FlashAttnFwdSm80INS1_25CollectiveMainloopFwdSm80ILi8ELi1ELb0EN4cute5tupleIJNS5_1CILi128EEENS7_ILi96EEENS7_ILi256EEEEEELi256ENS_6half_tEfNS_4arch4Sm80ELb0ELb0ELb0ELb0ELb0ELb0ELb1ELb1EEENS1_21CollectiveEpilogueFwdINS6_IJS8_SA_S9_EEENS6_IJNS7_ILi1EEESI_SI_EEESC_SE_Li256ELb0ELb1ELb1ELb0EEENS1_19SingleTileSchedulerILb0ELb1ELb1ELi128EEEEEEEEEvNT_6ParamsE --------------------------
	.section	.text._ZN7cutlass13device_kernelIN5flash19enable_sm80_to_sm89INS1_16FlashAttnFwdSm80INS1_25CollectiveMainloopFwdSm80ILi8ELi1ELb0EN4cute5tupleIJNS5_1CILi128EEENS7_ILi96EEENS7_ILi256EEEEEELi256ENS_6half_tEfNS_4arch4Sm80ELb0ELb0ELb0ELb0ELb0ELb0ELb1ELb1EEENS1_21CollectiveEpilogueFwdINS6_IJS8_SA_S9_EEENS6_IJNS7_ILi1EEESI_SI_EEESC_SE_Li256ELb0ELb1ELb1ELb0EEENS1_19SingleTileSchedulerILb0ELb1ELb1ELi128EEEEEEEEEvNT_6ParamsE,"ax",@progbits
	.align	128
.text._ZN7cutlass13device_kernelIN5flash19enable_sm80_to_sm89INS1_16FlashAttnFwdSm80INS1_25CollectiveMainloopFwdSm80ILi8ELi1ELb0EN4cute5tupleIJNS5_1CILi128EEENS7_ILi96EEENS7_ILi256EEEEEELi256ENS_6half_tEfNS_4arch4Sm80ELb0ELb0ELb0ELb0ELb0ELb0ELb1ELb1EEENS1_21CollectiveEpilogueFwdINS6_IJS8_SA_S9_EEENS6_IJNS7_ILi1EEESI_SI_EEESC_SE_Li256ELb0ELb1ELb1ELb0EEENS1_19SingleTileSchedulerILb0ELb1ELb1ELi128EEEEEEEEEvNT_6ParamsE:
        .type           _ZN7cutlass13device_kernelIN5flash19enable_sm80_to_sm89INS1_16FlashAttnFwdSm80INS1_25CollectiveMainloopFwdSm80ILi8ELi1ELb0EN4cute5tupleIJNS5_1CILi128EEENS7_ILi96EEENS7_ILi256EEEEEELi256ENS_6half_tEfNS_4arch4Sm80ELb0ELb0ELb0ELb0ELb0ELb0ELb1ELb1EEENS1_21CollectiveEpilogueFwdINS6_IJS8_SA_S9_EEENS6_IJNS7_ILi1EEESI_SI_EEESC_SE_Li256ELb0ELb1ELb1ELb0EEENS1_19SingleTileSchedulerILb0ELb1ELb1ELi128EEEEEEEEEvNT_6ParamsE,@function
        .size           _ZN7cutlass13device_kernelIN5flash19enable_sm80_to_sm89INS1_16FlashAttnFwdSm80INS1_25CollectiveMainloopFwdSm80ILi8ELi1ELb0EN4cute5tupleIJNS5_1CILi128EEENS7_ILi96EEENS7_ILi256EEEEEELi256ENS_6half_tEfNS_4arch4Sm80ELb0ELb0ELb0ELb0ELb0ELb0ELb1ELb1EEENS1_21CollectiveEpilogueFwdINS6_IJS8_SA_S9_EEENS6_IJNS7_ILi1EEESI_SI_EEESC_SE_Li256ELb0ELb1ELb1ELb0EEENS1_19SingleTileSchedulerILb0ELb1ELb1ELi128EEEEEEEEEvNT_6ParamsE,(.L_x_63 - _ZN7cutlass13device_kernelIN5flash19enable_sm80_to_sm89INS1_16FlashAttnFwdSm80INS1_25CollectiveMainloopFwdSm80ILi8ELi1ELb0EN4cute5tupleIJNS5_1CILi128EEENS7_ILi96EEENS7_ILi256EEEEEELi256ENS_6half_tEfNS_4arch4Sm80ELb0ELb0ELb0ELb0ELb0ELb0ELb1ELb1EEENS1_21CollectiveEpilogueFwdINS6_IJS8_SA_S9_EEENS6_IJNS7_ILi1EEESI_SI_EEESC_SE_Li256ELb0ELb1ELb1ELb0EEENS1_19SingleTileSchedulerILb0ELb1ELb1ELi128EEEEEEEEEvNT_6ParamsE)
        .other          _ZN7cutlass13device_kernelIN5flash19enable_sm80_to_sm89INS1_16FlashAttnFwdSm80INS1_25CollectiveMainloopFwdSm80ILi8ELi1ELb0EN4cute5tupleIJNS5_1CILi128EEENS7_ILi96EEENS7_ILi256EEEEEELi256ENS_6half_tEfNS_4arch4Sm80ELb0ELb0ELb0ELb0ELb0ELb0ELb1ELb1EEENS1_21CollectiveEpilogueFwdINS6_IJS8_SA_S9_EEENS6_IJNS7_ILi1EEESI_SI_EEESC_SE_Li256ELb0ELb1ELb1ELb0EEENS1_19SingleTileSchedulerILb0ELb1ELb1ELi128EEEEEEEEEvNT_6ParamsE,@"STO_CUDA_ENTRY STV_DEFAULT"
_ZN7cutlass13device_kernelIN5flash19enable_sm80_to_sm89INS1_16FlashAttnFwdSm80INS1_25CollectiveMainloopFwdSm80ILi8ELi1ELb0EN4cute5tupleIJNS5_1CILi128EEENS7_ILi96EEENS7_ILi256EEEEEELi256ENS_6half_tEfNS_4arch4Sm80ELb0ELb0ELb0ELb0ELb0ELb0ELb1ELb1EEENS1_21CollectiveEpilogueFwdINS6_IJS8_SA_S9_EEENS6_IJNS7_ILi1EEESI_SI_EEESC_SE_Li256ELb0ELb1ELb1ELb0EEENS1_19SingleTileSchedulerILb0ELb1ELb1ELi128EEEEEEEEEvNT_6ParamsE:
[----:B------:R-:W-:Y:S01]  /*0000*/  LDC R1, c[0x0][0x28] ;  /* 0x00000a00ff017b82 */ /* 0x000fe20000000800 */
[----:B------:R-:W-:Y:S05]  /*0010*/  EXIT ;  /* 0x000000000000794d */ /* 0x000fea0003800000 */
.L_x_27:
        /* <DEDUP_REMOVED lines=14> */
.L_x_63:


//--------------------- .text._ZN7cutlass13device_kernelIN5flash19enable_sm80_to_sm89INS1_16FlashAttnFwdSm80INS1_25CollectiveMainloopFwdSm80ILi8ELi1ELb0EN4cute5tupleIJNS5_1CILi128EEENS7_ILi64EEENS7_ILi256EEEEEELi256ENS_6half_tEfNS_4arch4Sm80ELb0ELb0ELb0ELb1ELb0ELb0ELb1ELb1EEENS1_21CollectiveEpilogueFwdINS6_IJS8_SA_S9_EEENS6_IJNS7_ILi1EEESI_SI_EEESC_SE_Li256ELb1ELb1ELb1ELb0EEENS1_36VarlenDynamicPersistentTileSchedulerILi128ELi64ELi256ELi256ELb1ELb1ELb0ELb0ELb1ELb1EEEEEEEEEvNT_6ParamsE --------------------------
	.section	.text._ZN7cutlass13device_kernelIN5flash19enable_sm80_to_sm89INS1_16FlashAttnFwdSm80INS1_25CollectiveMainloopFwdSm80ILi8ELi1ELb0EN4cute5tupleIJNS5_1CILi128EEENS7_ILi64EEENS7_ILi256EEEEEELi256ENS_6half_tEfNS_4arch4Sm80ELb0ELb0ELb0ELb1ELb0ELb0ELb1ELb1EEENS1_21CollectiveEpilogueFwdINS6_IJS8_SA_S9_EEENS6_IJNS7_ILi1EEESI_SI_EEESC_SE_Li256ELb1ELb1ELb1ELb0EEENS1_36VarlenDynamicPersistentTileSchedulerILi128ELi64ELi256ELi256ELb1ELb1ELb0ELb0ELb1ELb1EEEEEEEEEvNT_6ParamsE,"ax",@progbits
	.align	128
.text._ZN7cutlass13device_kernelIN5flash19enable_sm80_to_sm89INS1_16FlashAttnFwdSm80INS1_25CollectiveMainloopFwdSm80ILi8ELi1ELb0EN4cute5tupleIJNS5_1CILi128EEENS7_ILi64EEENS7_ILi256EEEEEELi256ENS_6half_tEfNS_4arch4Sm80ELb0ELb0ELb0ELb1ELb0ELb0ELb1ELb1EEENS1_21CollectiveEpilogueFwdINS6_IJS8_SA_S9_EEENS6_IJNS7_ILi1EEESI_SI_EEESC_SE_Li256ELb1ELb1ELb1ELb0EEENS1_36VarlenDynamicPersistentTileSchedulerILi128ELi64ELi256ELi256ELb1ELb1ELb0ELb0ELb1ELb1EEEEEEEEEvNT_6ParamsE:
        .type           _ZN7cutlass13device_kernelIN5flash19enable_sm80_to_sm89INS1_16FlashAttnFwdSm80INS1_25CollectiveMainloopFwdSm80ILi8ELi1ELb0EN4cute5tupleIJNS5_1CILi128EEENS7_ILi64EEENS7_ILi256EEEEEELi256ENS_6half_tEfNS_4arch4Sm80ELb0ELb0ELb0ELb1ELb0ELb0ELb1ELb1EEENS1_21CollectiveEpilogueFwdINS6_IJS8_SA_S9_EEENS6_IJNS7_ILi1EEESI_SI_EEESC_SE_Li256ELb1ELb1ELb1ELb0EEENS1_36VarlenDynamicPersistentTileSchedulerILi128ELi64ELi256ELi256ELb1ELb1ELb0ELb0ELb1ELb1EEEEEEEEEvNT_6ParamsE,@function
        .size           _ZN7cutlass13device_kernelIN5flash19enable_sm80_to_sm89INS1_16FlashAttnFwdSm80INS1_25CollectiveMainloopFwdSm80ILi8ELi1ELb0EN4cute5tupleIJNS5_1CILi128EEENS7_ILi64EEENS7_ILi256EEEEEELi256ENS_6half_tEfNS_4arch4Sm80ELb0ELb0ELb0ELb1ELb0ELb0ELb1ELb1EEENS1_21CollectiveEpilogueFwdINS6_IJS8_SA_S9_EEENS6_IJNS7_ILi1EEESI_SI_EEESC_SE_Li256ELb1ELb1ELb1ELb0EEENS1_36VarlenDynamicPersistentTileSchedulerILi128ELi64ELi256ELi256ELb1ELb1ELb0ELb0ELb1ELb1EEEEEEEEEvNT_6ParamsE,(.L_x_64 - _ZN7cutlass13device_kernelIN5flash19enable_sm80_to_sm89INS1_16FlashAttnFwdSm80INS1_25CollectiveMainloopFwdSm80ILi8ELi1ELb0EN4cute5tupleIJNS5_1CILi128EEENS7_ILi64EEENS7_ILi256EEEEEELi256ENS_6half_tEfNS_4arch4Sm80ELb0ELb0ELb0ELb1ELb0ELb0ELb1ELb1EEENS1_21CollectiveEpilogueFwdINS6_IJS8_SA_S9_EEENS6_IJNS7_ILi1EEESI_SI_EEESC_SE_Li256ELb1ELb1ELb1ELb0EEENS1_36VarlenDynamicPersistentTileSchedulerILi128ELi64ELi256ELi256ELb1ELb1ELb0ELb0ELb1ELb1EEEEEEEEEvNT_6ParamsE)
        .other          _ZN7cutlass13device_kernelIN5flash19enable_sm80_to_sm89INS1_16FlashAttnFwdSm80INS1_25CollectiveMainloopFwdSm80ILi8ELi1ELb0EN4cute5tupleIJNS5_1CILi128EEENS7_ILi64EEENS7_ILi256EEEEEELi256ENS_6half_tEfNS_4arch4Sm80ELb0ELb0ELb0ELb1ELb0ELb0ELb1ELb1EEENS1_21CollectiveEpilogueFwdINS6_IJS8_SA_S9_EEENS6_IJNS7_ILi1EEESI_SI_EEESC_SE_Li256ELb1ELb1ELb1ELb0EEENS1_36VarlenDynamicPersistentTileSchedulerILi128ELi64ELi256ELi256ELb1ELb1ELb0ELb0ELb1ELb1EEEEEEEEEvNT_6ParamsE,@"STO_CUDA_ENTRY STV_DEFAULT"
_ZN7cutlass13device_kernelIN5flash19enable_sm80_to_sm89INS1_16FlashAttnFwdSm80INS1_25CollectiveMainloopFwdSm80ILi8ELi1ELb0EN4cute5tupleIJNS5_1CILi128EEENS7_ILi64EEENS7_ILi256EEEEEELi256ENS_6half_tEfNS_4arch4Sm80ELb0ELb0ELb0ELb1ELb0ELb0ELb1ELb1EEENS1_21CollectiveEpilogueFwdINS6_IJS8_SA_S9_EEENS6_IJNS7_ILi1EEESI_SI_EEESC_SE_Li256ELb1ELb1ELb1ELb0EEENS1_36VarlenDynamicPersistentTileSchedulerILi128ELi64ELi256ELi256ELb1ELb1ELb0ELb0ELb1ELb1EEEEEEEEEvNT_6ParamsE:
[----:B------:R-:W-:Y:S01]  /*0000*/  LDC R1, c[0x0][0x28] ;  /* 0x00000a00ff017b82 */ /* 0x000fe20000000800 */
[----:B------:R-:W-:Y:S05]  /*0010*/  EXIT ;  /* 0x000000000000794d */ /* 0x000fea0003800000 */
.L_x_28:
        /* <DEDUP_REMOVED lines=14> */
.L_x_64:


//--------------------- .text._ZN7cutlass13device_kernelIN5flash19enable_sm80_to_sm89INS1_16FlashAttnFwdSm80INS1_25CollectiveMainloopFwdSm80ILi8ELi1ELb0EN4cute5tupleIJNS5_1CILi128EEENS7_ILi48EEENS7_ILi256EEEEEELi256ENS_6half_tEfNS_4arch4Sm80ELb0ELb0ELb0ELb1ELb0ELb1ELb1ELb1EEENS1_21CollectiveEpilogueFwdINS6_IJS8_SA_S9_EEENS6_IJNS7_ILi1EEESI_SI_EEESC_SE_Li256ELb1ELb1ELb1ELb0EEENS1_36VarlenDynamicPersistentTileSchedulerILi128ELi48ELi256ELi256ELb1ELb1ELb0ELb0ELb1ELb1EEEEEEEEEvNT_6ParamsE --------------------------
	.section	.text._ZN7cutlass13device_kernelIN5flash19enable_sm80_to_sm89INS1_16FlashAttnFwdSm80INS1_25CollectiveMainloopFwdSm80ILi8ELi1ELb0EN4cute5tupleIJNS5_1CILi128EEENS7_ILi48EEENS7_ILi256EEEEEELi256ENS_6half_tEfNS_4arch4Sm80ELb0ELb0ELb0ELb1ELb0ELb1ELb1ELb1EEENS1_21CollectiveEpilogueFwdINS6_IJS8_SA_S9_EEENS6_IJNS7_ILi1EEESI_SI_EEESC_SE_Li256ELb1ELb1ELb1ELb0EEENS1_36VarlenDynamicPersistentTileSchedulerILi128ELi48ELi256ELi256ELb1ELb1ELb0ELb0ELb1ELb1EEEEEEEEEvNT_6ParamsE,"ax",@progbits
	.align	128
.text._ZN7cutlass13device_kernelIN5flash19enable_sm80_to_sm89INS1_16FlashAttnFwdSm80INS1_25CollectiveMainloopFwdSm80ILi8ELi1ELb0EN4cute5tupleIJNS5_1CILi128EEENS7_ILi48EEENS7_ILi256EEEEEELi256ENS_6half_tEfNS_4arch4Sm80ELb0ELb0ELb0ELb1ELb0ELb1ELb1ELb1EEENS1_21CollectiveEpilogueFwdINS6_IJS8_SA_S9_EEENS6_IJNS7_ILi1EEESI_SI_EEESC_SE_Li256ELb1ELb1ELb1ELb0EEENS1_36VarlenDynamicPersistentTileSchedulerILi128ELi48ELi256ELi256ELb1ELb1ELb0ELb0ELb1ELb1EEEEEEEEEvNT_6ParamsE:
        .type           _ZN7cutlass13device_kernelIN5flash19enable_sm80_to_sm89INS1_16FlashAttnFwdSm80INS1_25CollectiveMainloopFwdSm80ILi8ELi1ELb0EN4cute5tupleIJNS5_1CILi128EEENS7_ILi48EEENS7_ILi256EEEEEELi256ENS_6half_tEfNS_4arch4Sm80ELb0ELb0ELb0ELb1ELb0ELb1ELb1ELb1EEENS1_21CollectiveEpilogueFwdINS6_IJS8_SA_S9_EEENS6_IJNS7_ILi1EEESI_SI_EEESC_SE_Li256ELb1ELb1ELb1ELb0EEENS1_36VarlenDynamicPersistentTileSchedulerILi128ELi48ELi256ELi256ELb1ELb1ELb0ELb0ELb1ELb1EEEEEEEEEvNT_6ParamsE,@function
        .size           _ZN7cutlass13device_kernelIN5flash19enable_sm80_to_sm89INS1_16FlashAttnFwdSm80INS1_25CollectiveMainloopFwdSm80ILi8ELi1ELb0EN4cute5tupleIJNS5_1CILi128EEENS7_ILi48EEENS7_ILi256EEEEEELi256ENS_6half_tEfNS_4arch4Sm80ELb0ELb0ELb0ELb1ELb0ELb1ELb1ELb1EEENS1_21CollectiveEpilogueFwdINS6_IJS8_SA_S9_EEENS6_IJNS7_ILi1EEESI_SI_EEESC_SE_Li256ELb1ELb1ELb1ELb0EEENS1_36VarlenDynamicPersistentTileSchedulerILi128ELi48ELi256ELi256ELb1ELb1ELb0ELb0ELb1ELb1EEEEEEEEEvNT_6ParamsE,(.L_x_65 - _ZN7cutlass13device_kernelIN5flash19enable_sm80_to_sm89INS1_16FlashAttnFwdSm80INS1_25CollectiveMainloopFwdSm80ILi8ELi1ELb0EN4cute5tupleIJNS5_1CILi128EEENS7_ILi48EEENS7_ILi256EEEEEELi256ENS_6half_tEfNS_4arch4Sm80ELb0ELb0ELb0ELb1ELb0ELb1ELb1ELb1EEENS1_21CollectiveEpilogueFwdINS6_IJS8_SA_S9_EEENS6_IJNS7_ILi1EEESI_SI_EEESC_SE_Li256ELb1ELb1ELb1ELb0EEENS1_36VarlenDynamicPersistentTileSchedulerILi128ELi48ELi256ELi256ELb1ELb1ELb0ELb0ELb1ELb1EEEEEEEEEvNT_6ParamsE)
        .other          _ZN7cutlass13device_kernelIN5flash19enable_sm80_to_sm89INS1_16FlashAttnFwdSm80INS1_25CollectiveMainloopFwdSm80ILi8ELi1ELb0EN4cute5tupleIJNS5_1CILi128EEENS7_ILi48EEENS7_ILi256EEEEEELi256ENS_6half_tEfNS_4arch4Sm80ELb0ELb0ELb0ELb1ELb0ELb1ELb1ELb1EEENS1_21CollectiveEpilogueFwdINS6_IJS8_SA_S9_EEENS6_IJNS7_ILi1EEESI_SI_EEESC_SE_Li256ELb1ELb1ELb1ELb0EEENS1_36VarlenDynamicPersistentTileSchedulerILi128ELi48ELi256ELi256ELb1ELb1ELb0ELb0ELb1ELb1EEEEEEEEEvNT_6ParamsE,@"STO_CUDA_ENTRY STV_DEFAULT"
_ZN7cutlass13device_kernelIN5flash19enable_sm80_to_sm89INS1_16FlashAttnFwdSm80INS1_25CollectiveMainloopFwdSm80ILi8ELi1ELb0EN4cute5tupleIJNS5_1CILi128EEENS7_ILi48EEENS7_ILi256EEEEEELi256ENS_6half_tEfNS_4arch4Sm80ELb0ELb0ELb0ELb1ELb0ELb1ELb1ELb1EEENS1_21CollectiveEpilogueFwdINS6_IJS8_SA_S9_EEENS6_IJNS7_ILi1EEESI_SI_EEESC_SE_Li256ELb1ELb1ELb1ELb0EEENS1_36VarlenDynamicPersistentTileSchedulerILi128ELi48ELi256ELi256ELb1ELb1ELb0ELb0ELb1ELb1EEEEEEEEEvNT_6ParamsE:
[----:B------:R-:W-:Y:S01]  /*0000*/  LDC R1, c[0x0][0x28] ;  /* 0x00000a00ff017b82 */ /* 0x000fe20000000800 */
[----:B------:R-:W-:Y:S05]  /*0010*/  EXIT ;  /* 0x000000000000794d */ /* 0x000fea0003800000 */
.L_x_29:
        /* <DEDUP_REMOVED lines=14> */
.L_x_65:


//--------------------- .text._ZN7cutlass13device_kernelIN5flash19enable_sm80_to_sm89INS1_16FlashAttnFwdSm80INS1_25CollectiveMainloopFwdSm80ILi8ELi1ELb0EN4cute5tupleIJNS5_1CILi128EEENS7_ILi64EEENS7_ILi256EEEEEELi256ENS_6half_tEfNS_4arch4Sm80ELb0ELb1ELb0ELb0ELb0ELb0ELb1ELb1EEENS1_21CollectiveEpilogueFwdINS6_IJS8_SA_S9_EEENS6_IJNS7_ILi1EEESI_SI_EEESC_SE_Li256ELb0ELb1ELb1ELb0EEENS1_19SingleTileSchedulerILb0ELb1ELb1ELi128EEEEEEEEEvNT_6ParamsE --------------------------
	.section	.text._ZN7cutlass13device_kernelIN5flash19enable_sm80_to_sm89INS1_16FlashAttnFwdSm80INS1_25CollectiveMainloopFwdSm80ILi8ELi1ELb0EN4cute5tupleIJNS5_1CILi128EEENS7_ILi64EEENS7_ILi256EEEEEELi256ENS_6half_tEfNS_4arch4Sm80ELb0ELb1ELb0ELb0ELb0ELb0ELb1ELb1EEENS1_21CollectiveEpilogueFwdINS6_IJS8_SA_S9_EEENS6_IJNS7_ILi1EEESI_SI_EEESC_SE_Li256ELb0ELb1ELb1ELb0EEENS1_19SingleTileSchedulerILb0ELb1ELb1ELi128EEEEEEEEEvNT_6ParamsE,"ax",@progbits
	.align	128
.text._ZN7cutlass13device_kernelIN5flash19enable_sm80_to_sm89INS1_16FlashAttnFwdSm80INS1_25CollectiveMainloopFwdSm80ILi8ELi1ELb0EN4cute5tupleIJNS5_1CILi128EEENS7_ILi64EEENS7_ILi256EEEEEELi256ENS_6half_tEfNS_4arch4Sm80ELb0ELb1ELb0ELb0ELb0ELb0ELb1ELb1EEENS1_21CollectiveEpilogueFwdINS6_IJS8_SA_S9_EEENS6_IJNS7_ILi1EEESI_SI_EEESC_SE_Li256ELb0ELb1ELb1ELb0EEENS1_19SingleTileSchedulerILb0ELb1ELb1ELi128EEEEEEEEEvNT_6ParamsE:
        .type           _ZN7cutlass13device_kernelIN5flash19enable_sm80_to_sm89INS1_16FlashAttnFwdSm80INS1_25CollectiveMainloopFwdSm80ILi8ELi1ELb0EN4cute5tupleIJNS5_1CILi128EEENS7_ILi64EEENS7_ILi256EEEEEELi256ENS_6half_tEfNS_4arch4Sm80ELb0ELb1ELb0ELb0ELb0ELb0ELb1ELb1EEENS1_21CollectiveEpilogueFwdINS6_IJS8_SA_S9_EEENS6_IJNS7_ILi1EEESI_SI_EEESC_SE_Li256ELb0ELb1ELb1ELb0EEENS1_19SingleTileSchedulerILb0ELb1ELb1ELi128EEEEEEEEEvNT_6ParamsE,@function
        .size           _ZN7cutlass13device_kernelIN5flash19enable_sm80_to_sm89INS1_16FlashAttnFwdSm80INS1_25CollectiveMainloopFwdSm80ILi8ELi1ELb0EN4cute5tupleIJNS5_1CILi128EEENS7_ILi64EEENS7_ILi256EEEEEELi256ENS_6half_tEfNS_4arch4Sm80ELb0ELb1ELb0ELb0ELb0ELb0ELb1ELb1EEENS1_21CollectiveEpilogueFwdINS6_IJS8_SA_S9_EEENS6_IJNS7_ILi1EEESI_SI_EEESC_SE_Li256ELb0ELb1ELb1ELb0EEENS1_19SingleTileSchedulerILb0ELb1ELb1ELi128EEEEEEEEEvNT_6ParamsE,(.L_x_66 - _ZN7cutlass13device_kernelIN5flash19enable_sm80_to_sm89INS1_16FlashAttnFwdSm80INS1_25CollectiveMainloopFwdSm80ILi8ELi1ELb0EN4cute5tupleIJNS5_1CILi128EEENS7_ILi64EEENS7_ILi256EEEEEELi256ENS_6half_tEfNS_4arch4Sm80ELb0ELb1ELb0ELb0ELb0ELb0ELb1ELb1EEENS1_21CollectiveEpilogueFwdINS6_IJS8_SA_S9_EEENS6_IJNS7_ILi1EEESI_SI_EEESC_SE_Li256ELb0ELb1ELb1ELb0EEENS1_19SingleTileSchedulerILb0ELb1ELb1ELi128EEEEEEEEEvNT_6ParamsE)
        .other          _ZN7cutlass13device_kernelIN5flash19enable_sm80_to_sm89INS1_16FlashAttnFwdSm80INS1_25CollectiveMainloopFwdSm80ILi8ELi1ELb0EN4cute5tupleIJNS5_1CILi128EEENS7_ILi64EEENS7_ILi256EEEEEELi256ENS_6half_tEfNS_4arch4Sm80ELb0ELb1ELb0ELb0ELb0ELb0ELb1ELb1EEENS1_21CollectiveEpilogueFwdINS6_IJS8_SA_S9_EEENS6_IJNS7_ILi1EEESI_SI_EEESC_SE_Li256ELb0ELb1ELb1ELb0EEENS1_19SingleTileSchedulerILb0ELb1ELb1ELi128EEEEEEEEEvNT_6ParamsE,@"STO_CUDA_ENTRY STV_DEFAULT"
_ZN7cutlass13device_kernelIN5flash19enable_sm80_to_sm89INS1_16FlashAttnFwdSm80INS1_25CollectiveMainloopFwdSm80ILi8ELi1ELb0EN4cute5tupleIJNS5_1CILi128EEENS7_ILi64EEENS7_ILi256EEEEEELi256ENS_6half_tEfNS_4arch4Sm80ELb0ELb1ELb0ELb0ELb0ELb0ELb1ELb1EEENS1_21CollectiveEpilogueFwdINS6_IJS8_SA_S9_EEENS6_IJNS7_ILi1EEESI_SI_EEESC_SE_Li256ELb0ELb1ELb1ELb0EEENS1_19SingleTileSchedulerILb0ELb1ELb1ELi128EEEEEEEEEvNT_6ParamsE:
[----:B------:R-:W-:Y:S01]  /*0000*/  LDC R1, c[0x0][0x28] ;  /* 0x00000a00ff017b82 */ /* 0x000fe20000000800 */
[----:B------:R-:W-:Y:S05]  /*0010*/  EXIT ;  /* 0x000000000000794d */ /* 0x000fea0003800000 */
.L_x_30:
        /* <DEDUP_REMOVED lines=14> */
.L_x_66:


//--------------------- .text._ZN7cutlass13device_kernelIN5flash19enable_sm80_to_sm89INS1_16FlashAttnFwdSm80INS1_25CollectiveMainloopFwdSm80ILi8ELi1ELb0EN4cute5tupleIJNS5_1CILi128EEENS7_ILi64EEENS7_ILi256EEEEEELi256ENS_6half_tEfNS_4arch4Sm80ELb0ELb1ELb0ELb1ELb0ELb0ELb1ELb1EEENS1_21CollectiveEpilogueFwdINS6_IJS8_SA_S9_EEENS6_IJNS7_ILi1EEESI_SI_EEESC_SE_Li256ELb1ELb1ELb1ELb0EEENS1_36VarlenDynamicPersistentTileSchedulerILi128ELi64ELi256ELi256ELb1ELb1ELb0ELb1ELb0ELb1EEEEEEEEEvNT_6ParamsE --------------------------
	.section	.text._ZN7cutlass13device_kernelIN5flash19enable_sm80_to_sm89INS1_16FlashAttnFwdSm80INS1_25CollectiveMainloopFwdSm80ILi8ELi1ELb0EN4cute5tupleIJNS5_1CILi128EEENS7_ILi64EEENS7_ILi256EEEEEELi256ENS_6half_tEfNS_4arch4Sm80ELb0ELb1ELb0ELb1ELb0ELb0ELb1ELb1EEENS1_21CollectiveEpilogueFwdINS6_IJS8_SA_S9_EEENS6_IJNS7_ILi1EEESI_SI_EEESC_SE_Li256ELb1ELb1ELb1ELb0EEENS1_36VarlenDynamicPersistentTileSchedulerILi128ELi64ELi256ELi256ELb1ELb1ELb0ELb1ELb0ELb1EEEEEEEEEvNT_6ParamsE,"ax",@progbits
	.align	128
.text._ZN7cutlass13device_kernelIN5flash19enable_sm80_to_sm89INS1_16FlashAttnFwdSm80INS1_25CollectiveMainloopFwdSm80ILi8ELi1ELb0EN4cute5tupleIJNS5_1CILi128EEENS7_ILi64EEENS7_ILi256EEEEEELi256ENS_6half_tEfNS_4arch4Sm80ELb0ELb1ELb0ELb1ELb0ELb0ELb1ELb1EEENS1_21CollectiveEpilogueFwdINS6_IJS8_SA_S9_EEENS6_IJNS7_ILi1EEESI_SI_EEESC_SE_Li256ELb1ELb1ELb1ELb0EEENS1_36VarlenDynamicPersistentTileSchedulerILi128ELi64ELi256ELi256ELb1ELb1ELb0ELb1ELb0ELb1EEEEEEEEEvNT_6ParamsE:
        .type           _ZN7cutlass13device_kernelIN5flash19enable_sm80_to_sm89INS1_16FlashAttnFwdSm80INS1_25CollectiveMainloopFwdSm80ILi8ELi1ELb0EN4cute5tupleIJNS5_1CILi128EEENS7_ILi64EEENS7_ILi256EEEEEELi256ENS_6half_tEfNS_4arch4Sm80ELb0ELb1ELb0ELb1ELb0ELb0ELb1ELb1EEENS1_21CollectiveEpilogueFwdINS6_IJS8_SA_S9_EEENS6_IJNS7_ILi1EEESI_SI_EEESC_SE_Li256ELb1ELb1ELb1ELb0EEENS1_36VarlenDynamicPersistentTileSchedulerILi128ELi64ELi256ELi256ELb1ELb1ELb0ELb1ELb0ELb1EEEEEEEEEvNT_6ParamsE,@function
        .size           _ZN7cutlass13device_kernelIN5flash19enable_sm80_to_sm89INS1_16FlashAttnFwdSm80INS1_25CollectiveMainloopFwdSm80ILi8ELi1ELb0EN4cute5tupleIJNS5_1CILi128EEENS7_ILi64EEENS7_ILi256EEEEEELi256ENS_6half_tEfNS_4arch4Sm80ELb0ELb1ELb0ELb1ELb0ELb0ELb1ELb1EEENS1_21CollectiveEpilogueFwdINS6_IJS8_SA_S9_EEENS6_IJNS7_ILi1EEESI_SI_EEESC_SE_Li256ELb1ELb1ELb1ELb0EEENS1_36VarlenDynamicPersistentTileSchedulerILi128ELi64ELi256ELi256ELb1ELb1ELb0ELb1ELb0ELb1EEEEEEEEEvNT_6ParamsE,(.L_x_67 - _ZN7cutlass13device_kernelIN5flash19enable_sm80_to_sm89INS1_16FlashAttnFwdSm80INS1_25CollectiveMainloopFwdSm80ILi8ELi1ELb0EN4cute5tupleIJNS5_1CILi128EEENS7_ILi64EEENS7_ILi256EEEEEELi256ENS_6half_tEfNS_4arch4Sm80ELb0ELb1ELb0ELb1ELb0ELb0ELb1ELb1EEENS1_21CollectiveEpilogueFwdINS6_IJS8_SA_S9_EEENS6_IJNS7_ILi1EEESI_SI_EEESC_SE_Li256ELb1ELb1ELb1ELb0EEENS1_36VarlenDynamicPersistentTileSchedulerILi128ELi64ELi256ELi256ELb1ELb1ELb0ELb1ELb0ELb1EEEEEEEEEvNT_6ParamsE)
        .other          _ZN7cutlass13device_kernelIN5flash19enable_sm80_to_sm89INS1_16FlashAttnFwdSm80INS1_25CollectiveMainloopFwdSm80ILi8ELi1ELb0EN4cute5tupleIJNS5_1CILi128EEENS7_ILi64EEENS7_ILi256EEEEEELi256ENS_6half_tEfNS_4arch4Sm80ELb0ELb1ELb0ELb1ELb0ELb0ELb1ELb1EEENS1_21CollectiveEpilogueFwdINS6_IJS8_SA_S9_EEENS6_IJNS7_ILi1EEESI_SI_EEESC_SE_Li256ELb1ELb1ELb1ELb0EEENS1_36VarlenDynamicPersistentTileSchedulerILi128ELi64ELi256ELi256ELb1ELb1ELb0ELb1ELb0ELb1EEEEEEEEEvNT_6ParamsE,@"STO_CUDA_ENTRY STV_DEFAULT"
_ZN7cutlass13device_kernelIN5flash19enable_sm80_to_sm89INS1_16FlashAttnFwdSm80INS1_25CollectiveMainloopFwdSm80ILi8ELi1ELb0EN4cute5tupleIJNS5_1CILi128EEENS7_ILi64EEENS7_ILi256EEEEEELi256ENS_6half_tEfNS_4arch4Sm80ELb0ELb1ELb0ELb1ELb0ELb0ELb1ELb1EEENS1_21CollectiveEpilogueFwdINS6_IJS8_SA_S9_EEENS6_IJNS7_ILi1EEESI_SI_EEESC_SE_Li256ELb1ELb1ELb1ELb0EEENS1_36VarlenDynamicPersistentTileSchedulerILi128ELi64ELi256ELi256ELb1ELb1ELb0ELb1ELb0ELb1EEEEEEEEEvNT_6ParamsE:
[----:B------:R-:W-:Y:S01]  /*0000*/  LDC R1, c[0x0][0x28] ;  /* 0x00000a00ff017b82 */ /* 0x000fe20000000800 */
[----:B------:R-:W-:Y:S05]  /*0010*/  EXIT ;  /* 0x000000000000794d */ /* 0x000fea0003800000 */
.L_x_31:
        /* <DEDUP_REMOVED lines=14> */
.L_x_67:


//--------------------- .text._ZN7cutlass13device_kernelIN5flash19enable_sm80_to_sm89INS1_16FlashAttnFwdSm80INS1_25CollectiveMainloopFwdSm80ILi8ELi1ELb0EN4cute5tupleIJNS5_1CILi128EEENS7_ILi48EEENS7_ILi256EEEEEELi256ENS_6half_tEfNS_4arch4Sm80ELb0ELb1ELb0ELb1ELb0ELb1ELb1ELb1EEENS1_21CollectiveEpilogueFwdINS6_IJS8_SA_S9_EEENS6_IJNS7_ILi1EEESI_SI_EEESC_SE_Li256ELb1ELb1ELb1ELb0EEENS1_36VarlenDynamicPersistentTileSchedulerILi128ELi48ELi256ELi256ELb1ELb1ELb0ELb1ELb0ELb1EEEEEEEEEvNT_6ParamsE --------------------------
	.section	.text._ZN7cutlass13device_kernelIN5flash19enable_sm80_to_sm89INS1_16FlashAttnFwdSm80INS1_25CollectiveMainloopFwdSm80ILi8ELi1ELb0EN4cute5tupleIJNS5_1CILi128EEENS7_ILi48EEENS7_ILi256EEEEEELi256ENS_6half_tEfNS_4arch4Sm80ELb0ELb1ELb0ELb1ELb0ELb1ELb1ELb1EEENS1_21CollectiveEpilogueFwdINS6_IJS8_SA_S9_EEENS6_IJNS7_ILi1EEESI_SI_EEESC_SE_Li256ELb1ELb1ELb1ELb0EEENS1_36VarlenDynamicPersistentTileSchedulerILi128ELi48ELi256ELi256ELb1ELb1ELb0ELb1ELb0ELb1EEEEEEEEEvNT_6ParamsE,"ax",@progbits
	.align	128
.text._ZN7cutlass13device_kernelIN5flash19enable_sm80_to_sm89INS1_16FlashAttnFwdSm80INS1_25CollectiveMainloopFwdSm80ILi8ELi1ELb0EN4cute5tupleIJNS5_1CILi128EEENS7_ILi48EEENS7_ILi256EEEEEELi256ENS_6half_tEfNS_4arch4Sm80ELb0ELb1ELb0ELb1ELb0ELb1ELb1ELb1EEENS1_21CollectiveEpilogueFwdINS6_IJS8_SA_S9_EEENS6_IJNS7_ILi1EEESI_SI_EEESC_SE_Li256ELb1ELb1ELb1ELb0EEENS1_36VarlenDynamicPersistentTileSchedulerILi128ELi48ELi256ELi256ELb1ELb1ELb0ELb1ELb0ELb1EEEEEEEEEvNT_6ParamsE:
        .type           _ZN7cutlass13device_kernelIN5flash19enable_sm80_to_sm89INS1_16FlashAttnFwdSm80INS1_25CollectiveMainloopFwdSm80ILi8ELi1ELb0EN4cute5tupleIJNS5_1CILi128EEENS7_ILi48EEENS7_ILi256EEEEEELi256ENS_6half_tEfNS_4arch4Sm80ELb0ELb1ELb0ELb1ELb0ELb1ELb1ELb1EEENS1_21CollectiveEpilogueFwdINS6_IJS8_SA_S9_EEENS6_IJNS7_ILi1EEESI_SI_EEESC_SE_Li256ELb1ELb1ELb1ELb0EEENS1_36VarlenDynamicPersistentTileSchedulerILi128ELi48ELi256ELi256ELb1ELb1ELb0ELb1ELb0ELb1EEEEEEEEEvNT_6ParamsE,@function
        .size           _ZN7cutlass13device_kernelIN5flash19enable_sm80_to_sm89INS1_16FlashAttnFwdSm80INS1_25CollectiveMainloopFwdSm80ILi8ELi1ELb0EN4cute5tupleIJNS5_1CILi128EEENS7_ILi48EEENS7_ILi256EEEEEELi256ENS_6half_tEfNS_4arch4Sm80ELb0ELb1ELb0ELb1ELb0ELb1ELb1ELb1EEENS1_21CollectiveEpilogueFwdINS6_IJS8_SA_S9_EEENS6_IJNS7_ILi1EEESI_SI_EEESC_SE_Li256ELb1ELb1ELb1ELb0EEENS1_36VarlenDynamicPersistentTileSchedulerILi128ELi48ELi256ELi256ELb1ELb1ELb0ELb1ELb0ELb1EEEEEEEEEvNT_6ParamsE,(.L_x_68 - _ZN7cutlass13device_kernelIN5flash19enable_sm80_to_sm89INS1_16FlashAttnFwdSm80INS1_25CollectiveMainloopFwdSm80ILi8ELi1ELb0EN4cute5tupleIJNS5_1CILi128EEENS7_ILi48EEENS7_ILi256EEEEEELi256ENS_6half_tEfNS_4arch4Sm80ELb0ELb1ELb0ELb1ELb0ELb1ELb1ELb1EEENS1_21CollectiveEpilogueFwdINS6_IJS8_SA_S9_EEENS6_IJNS7_ILi1EEESI_SI_EEESC_SE_Li256ELb1ELb1ELb1ELb0EEENS1_36VarlenDynamicPersistentTileSchedulerILi128ELi48ELi256ELi256ELb1ELb1ELb0ELb1ELb0ELb1EEEEEEEEEvNT_6ParamsE)
        .other          _ZN7cutlass13device_kernelIN5flash19enable_sm80_to_sm89INS1_16FlashAttnFwdSm80INS1_25CollectiveMainloopFwdSm80ILi8ELi1ELb0EN4cute5tupleIJNS5_1CILi128EEENS7_ILi48EEENS7_ILi256EEEEEELi256ENS_6half_tEfNS_4arch4Sm80ELb0ELb1ELb0ELb1ELb0ELb1ELb1ELb1EEENS1_21CollectiveEpilogueFwdINS6_IJS8_SA_S9_EEENS6_IJNS7_ILi1EEESI_SI_EEESC_SE_Li256ELb1ELb1ELb1ELb0EEENS1_36VarlenDynamicPersistentTileSchedulerILi128ELi48ELi256ELi256ELb1ELb1ELb0ELb1ELb0ELb1EEEEEEEEEvNT_6ParamsE,@"STO_CUDA_ENTRY STV_DEFAULT"
_ZN7cutlass13device_kernelIN5flash19enable_sm80_to_sm89INS1_16FlashAttnFwdSm80INS1_25CollectiveMainloopFwdSm80ILi8ELi1ELb0EN4cute5tupleIJNS5_1CILi128EEENS7_ILi48EEENS7_ILi256EEEEEELi256ENS_6half_tEfNS_4arch4Sm80ELb0ELb1ELb0ELb1ELb0ELb1ELb1ELb1EEENS1_21CollectiveEpilogueFwdINS6_IJS8_SA_S9_EEENS6_IJNS7_ILi1EEESI_SI_EEESC_SE_Li256ELb1ELb1ELb1ELb0EEENS1_36VarlenDynamicPersistentTileSchedulerILi128ELi48ELi256ELi256ELb1ELb1ELb0ELb1ELb0ELb1EEEEEEEEEvNT_6ParamsE:
[----:B------:R-:W-:Y:S01]  /*0000*/  LDC R1, c[0x0][0x28] ;  /* 0x00000a00ff017b82 */ /* 0x000fe20000000800 */
[----:B------:R-:W-:Y:S05]  /*0010*/  EXIT ;  /* 0x000000000000794d */ /* 0x000fea0003800000 */
.L_x_32:
        /* <DEDUP_REMOVED lines=14> */
.L_x_68:


//--------------------- .text._ZN7cutlass13device_kernelIN5flash19enable_sm80_to_sm89INS1_16FlashAttnFwdSm80INS1_25CollectiveMainloopFwdSm80ILi8ELi1ELb0EN4cute5tupleIJNS5_1CILi128EEENS7_ILi96EEENS7_ILi256EEEEEELi256ENS_6half_tEfNS_4arch4Sm80ELb1ELb0ELb0ELb0ELb0ELb0ELb1ELb1EEENS1_21CollectiveEpilogueFwdINS6_IJS8_SA_S9_EEENS6_IJNS7_ILi1EEESI_SI_EEESC_SE_Li256ELb0ELb1ELb1ELb0EEENS1_30DynamicPersistentTileSchedulerILi256ELi256ELb1ELb1ELb0EEEEEEEEEvNT_6ParamsE --------------------------
	.section	.text._ZN7cutlass13device_kernelIN5flash19enable_sm80_to_sm89INS1_16FlashAttnFwdSm80INS1_25CollectiveMainloopFwdSm80ILi8ELi1ELb0EN4cute5tupleIJNS5_1CILi128EEENS7_ILi96EEENS7_ILi256EEEEEELi256ENS_6half_tEfNS_4arch4Sm80ELb1ELb0ELb0ELb0ELb0ELb0ELb1ELb1EEENS1_21CollectiveEpilogueFwdINS6_IJS8_SA_S9_EEENS6_IJNS7_ILi1EEESI_SI_EEESC_SE_Li256ELb0ELb1ELb1ELb0EEENS1_30DynamicPersistentTileSchedulerILi256ELi256ELb1ELb1ELb0EEEEEEEEEvNT_6ParamsE,"ax",@progbits
	.align	128
.text._ZN7cutlass13device_kernelIN5flash19enable_sm80_to_sm89INS1_16FlashAttnFwdSm80INS1_25CollectiveMainloopFwdSm80ILi8ELi1ELb0EN4cute5tupleIJNS5_1CILi128EEENS7_ILi96EEENS7_ILi256EEEEEELi256ENS_6half_tEfNS_4arch4Sm80ELb1ELb0ELb0ELb0ELb0ELb0ELb1ELb1EEENS1_21CollectiveEpilogueFwdINS6_IJS8_SA_S9_EEENS6_IJNS7_ILi1EEESI_SI_EEESC_SE_Li256ELb0ELb1ELb1ELb0EEENS1_30DynamicPersistentTileSchedulerILi256ELi256ELb1ELb1ELb0EEEEEEEEEvNT_6ParamsE:
        .type           _ZN7cutlass13device_kernelIN5flash19enable_sm80_to_sm89INS1_16FlashAttnFwdSm80INS1_25CollectiveMainloopFwdSm80ILi8ELi1ELb0EN4cute5tupleIJNS5_1CILi128EEENS7_ILi96EEENS7_ILi256EEEEEELi256ENS_6half_tEfNS_4arch4Sm80ELb1ELb0ELb0ELb0ELb0ELb0ELb1ELb1EEENS1_21CollectiveEpilogueFwdINS6_IJS8_SA_S9_EEENS6_IJNS7_ILi1EEESI_SI_EEESC_SE_Li256ELb0ELb1ELb1ELb0EEENS1_30DynamicPersistentTileSchedulerILi256ELi256ELb1ELb1ELb0EEEEEEEEEvNT_6ParamsE,@function
        .size           _ZN7cutlass13device_kernelIN5flash19enable_sm80_to_sm89INS1_16FlashAttnFwdSm80INS1_25CollectiveMainloopFwdSm80ILi8ELi1ELb0EN4cute5tupleIJNS5_1CILi128EEENS7_ILi96EEENS7_ILi256EEEEEELi256ENS_6half_tEfNS_4arch4Sm80ELb1ELb0ELb0ELb0ELb0ELb0ELb1ELb1EEENS1_21CollectiveEpilogueFwdINS6_IJS8_SA_S9_EEENS6_IJNS7_ILi1EEESI_SI_EEESC_SE_Li256ELb0ELb1ELb1ELb0EEENS1_30DynamicPersistentTileSchedulerILi256ELi256ELb1ELb1ELb0EEEEEEEEEvNT_6ParamsE,(.L_x_69 - _ZN7cutlass13device_kernelIN5flash19enable_sm80_to_sm89INS1_16FlashAttnFwdSm80INS1_25CollectiveMainloopFwdSm80ILi8ELi1ELb0EN4cute5tupleIJNS5_1CILi128EEENS7_ILi96EEENS7_ILi256EEEEEELi256ENS_6half_tEfNS_4arch4Sm80ELb1ELb0ELb0ELb0ELb0ELb0ELb1ELb1EEENS1_21CollectiveEpilogueFwdINS6_IJS8_SA_S9_EEENS6_IJNS7_ILi1EEESI_SI_EEESC_SE_Li256ELb0ELb1ELb1ELb0EEENS1_30DynamicPersistentTileSchedulerILi256ELi256ELb1ELb1ELb0EEEEEEEEEvNT_6ParamsE)
        .other          _ZN7cutlass13device_kernelIN5flash19enable_sm80_to_sm89INS1_16FlashAttnFwdSm80INS1_25CollectiveMainloopFwdSm80ILi8ELi1ELb0EN4cute5tupleIJNS5_1CILi128EEENS7_ILi96EEENS7_ILi256EEEEEELi256ENS_6half_tEfNS_4arch4Sm80ELb1ELb0ELb0ELb0ELb0ELb0ELb1ELb1EEENS1_21CollectiveEpilogueFwdINS6_IJS8_SA_S9_EEENS6_IJNS7_ILi1EEESI_SI_EEESC_SE_Li256ELb0ELb1ELb1ELb0EEENS1_30DynamicPersistentTileSchedulerILi256ELi256ELb1ELb1ELb0EEEEEEEEEvNT_6ParamsE,@"STO_CUDA_ENTRY STV_DEFAULT"
_ZN7cutlass13device_kernelIN5flash19enable_sm80_to_sm89INS1_16FlashAttnFwdSm80INS1_25CollectiveMainloopFwdSm80ILi8ELi1ELb0EN4cute5tupleIJNS5_1CILi128EEENS7_ILi96EEENS7_ILi256EEEEEELi256ENS_6half_tEfNS_4arch4Sm80ELb1ELb0ELb0ELb0ELb0ELb0ELb1ELb1EEENS1_21CollectiveEpilogueFwdINS6_IJS8_SA_S9_EEENS6_IJNS7_ILi1EEESI_SI_EEESC_SE_Li256ELb0ELb1ELb1ELb0EEENS1_30DynamicPersistentTileSchedulerILi256ELi256ELb1ELb1ELb0EEEEEEEEEvNT_6ParamsE:
[----:B------:R-:W-:Y:S01]  /*0000*/  LDC R1, c[0x0][0x28] ;  /* 0x00000a00ff017b82 */ /* 0x000fe20000000800 */
[----:B------:R-:W-:Y:S05]  /*0010*/  EXIT ;  /* 0x000000000000794d */ /* 0x000fea0003800000 */
.L_x_33:
        /* <DEDUP_REMOVED lines=14> */
.L_x_69:


//--------------------- .text._ZN7cutlass13device_kernelIN5flash19enable_sm80_to_sm89INS1_16FlashAttnFwdSm80INS1_25CollectiveMainloopFwdSm80ILi8ELi1ELb0EN4cute5tupleIJNS5_1CILi128EEENS7_ILi64EEENS7_ILi256EEEEEELi256ENS_6half_tEfNS_4arch4Sm80ELb1ELb0ELb0ELb1ELb0ELb0ELb1ELb1EEENS1_21CollectiveEpilogueFwdINS6_IJS8_SA_S9_EEENS6_IJNS7_ILi1EEESI_SI_EEESC_SE_Li256ELb1ELb1ELb1ELb0EEENS1_36VarlenDynamicPersistentTileSchedulerILi128ELi64ELi256ELi256ELb1ELb1ELb0ELb1ELb1ELb1EEEEEEEEEvNT_6ParamsE --------------------------
	.section	.text._ZN7cutlass13device_kernelIN5flash19enable_sm80_to_sm89INS1_16FlashAttnFwdSm80INS1_25CollectiveMainloopFwdSm80ILi8ELi1ELb0EN4cute5tupleIJNS5_1CILi128EEENS7_ILi64EEENS7_ILi256EEEEEELi256ENS_6half_tEfNS_4arch4Sm80ELb1ELb0ELb0ELb1ELb0ELb0ELb1ELb1EEENS1_21CollectiveEpilogueFwdINS6_IJS8_SA_S9_EEENS6_IJNS7_ILi1EEESI_SI_EEESC_SE_Li256ELb1ELb1ELb1ELb0EEENS1_36VarlenDynamicPersistentTileSchedulerILi128ELi64ELi256ELi256ELb1ELb1ELb0ELb1ELb1ELb1EEEEEEEEEvNT_6ParamsE,"ax",@progbits
	.align	128
.text._ZN7cutlass13device_kernelIN5flash19enable_sm80_to_sm89INS1_16FlashAttnFwdSm80INS1_25CollectiveMainloopFwdSm80ILi8ELi1ELb0EN4cute5tupleIJNS5_1CILi128EEENS7_ILi64EEENS7_ILi256EEEEEELi256ENS_6half_tEfNS_4arch4Sm80ELb1ELb0ELb0ELb1ELb0ELb0ELb1ELb1EEENS1_21CollectiveEpilogueFwdINS6_IJS8_SA_S9_EEENS6_IJNS7_ILi1EEESI_SI_EEESC_SE_Li256ELb1ELb1ELb1ELb0EEENS1_36VarlenDynamicPersistentTileSchedulerILi128ELi64ELi256ELi256ELb1ELb1ELb0ELb1ELb1ELb1EEEEEEEEEvNT_6ParamsE:
        .type           _ZN7cutlass13device_kernelIN5flash19enable_sm80_to_sm89INS1_16FlashAttnFwdSm80INS1_25CollectiveMainloopFwdSm80ILi8ELi1ELb0EN4cute5tupleIJNS5_1CILi128EEENS7_ILi64EEENS7_ILi256EEEEEELi256ENS_6half_tEfNS_4arch4Sm80ELb1ELb0ELb0ELb1ELb0ELb0ELb1ELb1EEENS1_21CollectiveEpilogueFwdINS6_IJS8_SA_S9_EEENS6_IJNS7_ILi1EEESI_SI_EEESC_SE_Li256ELb1ELb1ELb1ELb0EEENS1_36VarlenDynamicPersistentTileSchedulerILi128ELi64ELi256ELi256ELb1ELb1ELb0ELb1ELb1ELb1EEEEEEEEEvNT_6ParamsE,@function
        .size           _ZN7cutlass13device_kernelIN5flash19enable_sm80_to_sm89INS1_16FlashAttnFwdSm80INS1_25CollectiveMainloopFwdSm80ILi8ELi1ELb0EN4cute5tupleIJNS5_1CILi128EEENS7_ILi64EEENS7_ILi256EEEEEELi256ENS_6half_tEfNS_4arch4Sm80ELb1ELb0ELb0ELb1ELb0ELb0ELb1ELb1EEENS1_21CollectiveEpilogueFwdINS6_IJS8_SA_S9_EEENS6_IJNS7_ILi1EEESI_SI_EEESC_SE_Li256ELb1ELb1ELb1ELb0EEENS1_36VarlenDynamicPersistentTileSchedulerILi128ELi64ELi256ELi256ELb1ELb1ELb0ELb1ELb1ELb1EEEEEEEEEvNT_6ParamsE,(.L_x_70 - _ZN7cutlass13device_kernelIN5flash19enable_sm80_to_sm89INS1_16FlashAttnFwdSm80INS1_25CollectiveMainloopFwdSm80ILi8ELi1ELb0EN4cute5tupleIJNS5_1CILi128EEENS7_ILi64EEENS7_ILi256EEEEEELi256ENS_6half_tEfNS_4arch4Sm80ELb1ELb0ELb0ELb1ELb0ELb0ELb1ELb1EEENS1_21CollectiveEpilogueFwdINS6_IJS8_SA_S9_EEENS6_IJNS7_ILi1EEESI_SI_EEESC_SE_Li256ELb1ELb1ELb1ELb0EEENS1_36VarlenDynamicPersistentTileSchedulerILi128ELi64ELi256ELi256ELb1ELb1ELb0ELb1ELb1ELb1EEEEEEEEEvNT_6ParamsE)
        .other          _ZN7cutlass13device_kernelIN5flash19enable_sm80_to_sm89INS1_16FlashAttnFwdSm80INS1_25CollectiveMainloopFwdSm80ILi8ELi1ELb0EN4cute5tupleIJNS5_1CILi128EEENS7_ILi64EEENS7_ILi256EEEEEELi256ENS_6half_tEfNS_4arch4Sm80ELb1ELb0ELb0ELb1ELb0ELb0ELb1ELb1EEENS1_21CollectiveEpilogueFwdINS6_IJS8_SA_S9_EEENS6_IJNS7_ILi1EEESI_SI_EEESC_SE_Li256ELb1ELb1ELb1ELb0EEENS1_36VarlenDynamicPersistentTileSchedulerILi128ELi64ELi256ELi256ELb1ELb1ELb0ELb1ELb1ELb1EEEEEEEEEvNT_6ParamsE,@"STO_CUDA_ENTRY STV_DEFAULT"
_ZN7cutlass13device_kernelIN5flash19enable_sm80_to_sm89INS1_16FlashAttnFwdSm80INS1_25CollectiveMainloopFwdSm80ILi8ELi1ELb0EN4cute5tupleIJNS5_1CILi128EEENS7_ILi64EEENS7_ILi256EEEEEELi256ENS_6half_tEfNS_4arch4Sm80ELb1ELb0ELb0ELb1ELb0ELb0ELb1ELb1EEENS1_21CollectiveEpilogueFwdINS6_IJS8_SA_S9_EEENS6_IJNS7_ILi1EEESI_SI_EEESC_SE_Li256ELb1ELb1ELb1ELb0EEENS1_36VarlenDynamicPersistentTileSchedulerILi128ELi64ELi256ELi256ELb1ELb1ELb0ELb1ELb1ELb1EEEEEEEEEvNT_6ParamsE:
[----:B------:R-:W-:Y:S01]  /*0000*/  LDC R1, c[0x0][0x28] ;  /* 0x00000a00ff017b82 */ /* 0x000fe20000000800 */
[----:B------:R-:W-:Y:S05]  /*0010*/  EXIT ;  /* 0x000000000000794d */ /* 0x000fea0003800000 */
.L_x_34:
        /* <DEDUP_REMOVED lines=14> */
.L_x_70:


//--------------------- .text._ZN7cutlass13device_kernelIN5flash19enable_sm80_to_sm89INS1_16FlashAttnFwdSm80INS1_25CollectiveMainloopFwdSm80ILi8ELi1ELb0EN4cute5tupleIJNS5_1CILi128EEENS7_ILi48EEENS7_ILi256EEEEEELi256ENS_6half_tEfNS_4arch4Sm80ELb1ELb0ELb0ELb1ELb0ELb1ELb1ELb1EEENS1_21CollectiveEpilogueFwdINS6_IJS8_SA_S9_EEENS6_IJNS7_ILi1EEESI_SI_EEESC_SE_Li256ELb1ELb1ELb1ELb0EEENS1_36VarlenDynamicPersistentTileSchedulerILi128ELi48ELi256ELi256ELb1ELb1ELb0ELb1ELb1ELb1EEEEEEEEEvNT_6ParamsE --------------------------
	.section	.text._ZN7cutlass13device_kernelIN5flash19enable_sm80_to_sm89INS1_16FlashAttnFwdSm80INS1_25CollectiveMainloopFwdSm80ILi8ELi1ELb0EN4cute5tupleIJNS5_1CILi128EEENS7_ILi48EEENS7_ILi256EEEEEELi256ENS_6half_tEfNS_4arch4Sm80ELb1ELb0ELb0ELb1ELb0ELb1ELb1ELb1EEENS1_21CollectiveEpilogueFwdINS6_IJS8_SA_S9_EEENS6_IJNS7_ILi1EEESI_SI_EEESC_SE_Li256ELb1ELb1ELb1ELb0EEENS1_36VarlenDynamicPersistentTileSchedulerILi128ELi48ELi256ELi256ELb1ELb1ELb0ELb1ELb1ELb1EEEEEEEEEvNT_6ParamsE,"ax",@progbits
	.align	128
.text._ZN7cutlass13device_kernelIN5flash19enable_sm80_to_sm89INS1_16FlashAttnFwdSm80INS1_25CollectiveMainloopFwdSm80ILi8ELi1ELb0EN4cute5tupleIJNS5_1CILi128EEENS7_ILi48EEENS7_ILi256EEEEEELi256ENS_6half_tEfNS_4arch4Sm80ELb1ELb0ELb0ELb1ELb0ELb1ELb1ELb1EEENS1_21CollectiveEpilogueFwdINS6_IJS8_SA_S9_EEENS6_IJNS7_ILi1EEESI_SI_EEESC_SE_Li256ELb1ELb1ELb1ELb0EEENS1_36VarlenDynamicPersistentTileSchedulerILi128ELi48ELi256ELi256ELb1ELb1ELb0ELb1ELb1ELb1EEEEEEEEEvNT_6ParamsE:
        .type           _ZN7cutlass13device_kernelIN5flash19enable_sm80_to_sm89INS1_16FlashAttnFwdSm80INS1_25CollectiveMainloopFwdSm80ILi8ELi1ELb0EN4cute5tupleIJNS5_1CILi128EEENS7_ILi48EEENS7_ILi256EEEEEELi256ENS_6half_tEfNS_4arch4Sm80ELb1ELb0ELb0ELb1ELb0ELb1ELb1ELb1EEENS1_21CollectiveEpilogueFwdINS6_IJS8_SA_S9_EEENS6_IJNS7_ILi1EEESI_SI_EEESC_SE_Li256ELb1ELb1ELb1ELb0EEENS1_36VarlenDynamicPersistentTileSchedulerILi128ELi48ELi256ELi256ELb1ELb1ELb0ELb1ELb1ELb1EEEEEEEEEvNT_6ParamsE,@function
        .size           _ZN7cutlass13device_kernelIN5flash19enable_sm80_to_sm89INS1_16FlashAttnFwdSm80INS1_25CollectiveMainloopFwdSm80ILi8ELi1ELb0EN4cute5tupleIJNS5_1CILi128EEENS7_ILi48EEENS7_ILi256EEEEEELi256ENS_6half_tEfNS_4arch4Sm80ELb1ELb0ELb0ELb1ELb0ELb1ELb1ELb1EEENS1_21CollectiveEpilogueFwdINS6_IJS8_SA_S9_EEENS6_IJNS7_ILi1EEESI_SI_EEESC_SE_Li256ELb1ELb1ELb1ELb0EEENS1_36VarlenDynamicPersistentTileSchedulerILi128ELi48ELi256ELi256ELb1ELb1ELb0ELb1ELb1ELb1EEEEEEEEEvNT_6ParamsE,(.L_x_71 - _ZN7cutlass13device_kernelIN5flash19enable_sm80_to_sm89INS1_16FlashAttnFwdSm80INS1_25CollectiveMainloopFwdSm80ILi8ELi1ELb0EN4cute5tupleIJNS5_1CILi128EEENS7_ILi48EEENS7_ILi256EEEEEELi256ENS_6half_tEfNS_4arch4Sm80ELb1ELb0ELb0ELb1ELb0ELb1ELb1ELb1EEENS1_21CollectiveEpilogueFwdINS6_IJS8_SA_S9_EEENS6_IJNS7_ILi1EEESI_SI_EEESC_SE_Li256ELb1ELb1ELb1ELb0EEENS1_36VarlenDynamicPersistentTileSchedulerILi128ELi48ELi256ELi256ELb1ELb1ELb0ELb1ELb1ELb1EEEEEEEEEvNT_6ParamsE)
        .other          _ZN7cutlass13device_kernelIN5flash19enable_sm80_to_sm89INS1_16FlashAttnFwdSm80INS1_25CollectiveMainloopFwdSm80ILi8ELi1ELb0EN4cute5tupleIJNS5_1CILi128EEENS7_ILi48EEENS7_ILi256EEEEEELi256ENS_6half_tEfNS_4arch4Sm80ELb1ELb0ELb0ELb1ELb0ELb1ELb1ELb1EEENS1_21CollectiveEpilogueFwdINS6_IJS8_SA_S9_EEENS6_IJNS7_ILi1EEESI_SI_EEESC_SE_Li256ELb1ELb1ELb1ELb0EEENS1_36VarlenDynamicPersistentTileSchedulerILi128ELi48ELi256ELi256ELb1ELb1ELb0ELb1ELb1ELb1EEEEEEEEEvNT_6ParamsE,@"STO_CUDA_ENTRY STV_DEFAULT"
_ZN7cutlass13device_kernelIN5flash19enable_sm80_to_sm89INS1_16FlashAttnFwdSm80INS1_25CollectiveMainloopFwdSm80ILi8ELi1ELb0EN4cute5tupleIJNS5_1CILi128EEENS7_ILi48EEENS7_ILi256EEEEEELi256ENS_6half_tEfNS_4arch4Sm80ELb1ELb0ELb0ELb1ELb0ELb1ELb1ELb1EEENS1_21CollectiveEpilogueFwdINS6_IJS8_SA_S9_EEENS6_IJNS7_ILi1EEESI_SI_EEESC_SE_Li256ELb1ELb1ELb1ELb0EEENS1_36VarlenDynamicPersistentTileSchedulerILi128ELi48ELi256ELi256ELb1ELb1ELb0ELb1ELb1ELb1EEEEEEEEEvNT_6ParamsE:
[----:B------:R-:W-:Y:S01]  /*0000*/  LDC R1, c[0x0][0x28] ;  /* 0x00000a00ff017b82 */ /* 0x000fe20000000800 */
[----:B------:R-:W-:Y:S05]  /*0010*/  EXIT ;  /* 0x000000000000794d */ /* 0x000fea0003800000 */
.L_x_35:
        /* <DEDUP_REMOVED lines=14> */
.L_x_71:


//--------------------- .nv.shared.reserved.0     --------------------------
	.section	.nv.shared.reserved.0,"aw",@nobits
	.weak		__nv_reservedSMEM_offset_0_alias
	.size		__nv_reservedSMEM_offset_0_alias, 0, 0
	.other		__nv_reservedSMEM_offset_0_alias,@"STO_CUDA_RESERVED_SHARED STV_DEFAULT"
__nv_reservedSMEM_offset_0_alias:
	.zero		0


//--------------------- .nv.global                --------------------------
	.section	.nv.global,"aw",@nobits
.nv.global:
	.type		_ZN83_INTERNAL_63ead672_47_flash_fwd_hdim256_fp16_split_softcapall_sm80_cu_3fbc093a_37364cute1_E,@object
	.size		_ZN83_INTERNAL_63ead672_47_flash_fwd_hdim256_fp16_split_softcapall_sm80_cu_3fbc093a_37364cute1_E,(_ZN83_INTERNAL_63ead672_47_flash_fwd_hdim256_fp16_split_softcapall_sm80_cu_3fbc093a_37364cuda3std3__45__cpo6cbeginE - _ZN83_INTERNAL_63ead672_47_flash_fwd_hdim256_fp16_split_softcapall_sm80_cu_3fbc093a_37364cute1_E)
_ZN83_INTERNAL_63ead672_47_flash_fwd_hdim256_fp16_split_softcapall_sm80_cu_3fbc093a_37364cute1_E:
	.zero		1
	.type		_ZN83_INTERNAL_63ead672_47_flash_fwd_hdim256_fp16_split_softcapall_sm80_cu_3fbc093a_37364cuda3std3__45__cpo6cbeginE,@object
	.size		_ZN83_INTERNAL_63ead672_47_flash_fwd_hdim256_fp16_split_softcapall_sm80_cu_3fbc093a_37364cuda3std3__45__cpo6cbeginE,(_ZN83_INTERNAL_63ead672_47_flash_fwd_hdim256_fp16_split_softcapall_sm80_cu_3fbc093a_37364cuda3std3__48in_placeE - _ZN83_INTERNAL_63ead672_47_flash_fwd_hdim256_fp16_split_softcapall_sm80_cu_3fbc093a_37364cuda3std3__45__cpo6cbeginE)
_ZN83_INTERNAL_63ead672_47_flash_fwd_hdim256_fp16_split_softcapall_sm80_cu_3fbc093a_37364cuda3std3__45__cpo6cbeginE:
	.zero		1
	.type		_ZN83_INTERNAL_63ead672_47_flash_fwd_hdim256_fp16_split_softcapall_sm80_cu_3fbc093a_37364cuda3std3__48in_placeE,@object
	.size		_ZN83_INTERNAL_63ead672_47_flash_fwd_hdim256_fp16_split_softcapall_sm80_cu_3fbc093a_37364cuda3std3__48in_placeE,(_ZN83_INTERNAL_63ead672_47_flash_fwd_hdim256_fp16_split_softcapall_sm80_cu_3fbc093a_37364cuda3std6ranges3__45__cpo9iter_moveE - _ZN83_INTERNAL_63ead672_47_flash_fwd_hdim256_fp16_split_softcapall_sm80_cu_3fbc093a_37364cuda3std3__48in_placeE)
_ZN83_INTERNAL_63ead672_47_flash_fwd_hdim256_fp16_split_softcapall_sm80_cu_3fbc093a_37364cuda3std3__48in_placeE:
	.zero		1
	.type		_ZN83_INTERNAL_63ead672_47_flash_fwd_hdim256_fp16_split_softcapall_sm80_cu_3fbc093a_37364cuda3std6ranges3__45__cpo9iter_moveE,@object
	.size		_ZN83_INTERNAL_63ead672_47_flash_fwd_hdim256_fp16_split_softcapall_sm80_cu_3fbc093a_37364cuda3std6ranges3__45__cpo9iter_moveE,(_ZN83_INTERNAL_63ead672_47_flash_fwd_hdim256_fp16_split_softcapall_sm80_cu_3fbc093a_37364cuda3std3__45__cpo5beginE - _ZN83_INTERNAL_63ead672_47_flash_fwd_hdim256_fp16_split_softcapall_sm80_cu_3fbc093a_37364cuda3std6ranges3__45__cpo9iter_moveE)
_ZN83_INTERNAL_63ead672_47_flash_fwd_hdim256_fp16_split_softcapall_sm80_cu_3fbc093a_37364cuda3std6ranges3__45__cpo9iter_moveE:
	.zero		1
	.type		_ZN83_INTERNAL_63ead672_47_flash_fwd_hdim256_fp16_split_softcapall_sm80_cu_3fbc093a_37364cuda3std3__45__cpo5beginE,@object
	.size		_ZN83_INTERNAL_63ead672_47_flash_fwd_hdim256_fp16_split_softcapall_sm80_cu_3fbc093a_37364cuda3std3__45__cpo5beginE,(_ZN83_INTERNAL_63ead672_47_flash_fwd_hdim256_fp16_split_softcapall_sm80_cu_3fbc093a_37364cuda3std3__485_GLOBAL__N__63ead672_47_flash_fwd_hdim256_fp16_split_softcapall_sm80_cu_3fbc093a_37366ignoreE - _ZN83_INTERNAL_63ead672_47_flash_fwd_hdim256_fp16_split_softcapall_sm80_cu_3fbc093a_37364cuda3std3__45__cpo5beginE)
_ZN83_INTERNAL_63ead672_47_flash_fwd_hdim256_fp16_split_softcapall_sm80_cu_3fbc093a_37364cuda3std3__45__cpo5beginE:
	.zero		1
	.type		_ZN83_INTERNAL_63ead672_47_flash_fwd_hdim256_fp16_split_softcapall_sm80_cu_3fbc093a_37364cuda3std3__485_GLOBAL__N__63ead672_47_flash_fwd_hdim256_fp16_split_softcapall_sm80_cu_3fbc093a_37366ignoreE,@object
	.size		_ZN83_INTERNAL_63ead672_47_flash_fwd_hdim256_fp16_split_softcapall_sm80_cu_3fbc093a_37364cuda3std3__485_GLOBAL__N__63ead672_47_flash_fwd_hdim256_fp16_split_softcapall_sm80_cu_3fbc093a_37366ignoreE,(_ZN83_INTERNAL_63ead672_47_flash_fwd_hdim256_fp16_split_softcapall_sm80_cu_3fbc093a_37364cute7productE - _ZN83_INTERNAL_63ead672_47_flash_fwd_hdim256_fp16_split_softcapall_sm80_cu_3fbc093a_37364cuda3std3__485_GLOBAL__N__63ead672_47_flash_fwd_hdim256_fp16_split_softcapall_sm80_cu_3fbc093a_37366ignoreE)
_ZN83_INTERNAL_63ead672_47_flash_fwd_hdim256_fp16_split_softcapall_sm80_cu_3fbc093a_37364cuda3std3__485_GLOBAL__N__63ead672_47_flash_fwd_hdim256_fp16_split_softcapall_sm80_cu_3fbc093a_37366ignoreE:
	.zero		1
	.type		_ZN83_INTERNAL_63ead672_47_flash_fwd_hdim256_fp16_split_softcapall_sm80_cu_3fbc093a_37364cute7productE,@object
	.size		_ZN83_INTERNAL_63ead672_47_flash_fwd_hdim256_fp16_split_softcapall_sm80_cu_3fbc093a_37364cute7productE,(_ZN83_INTERNAL_63ead672_47_flash_fwd_hdim256_fp16_split_softcapall_sm80_cu_3fbc093a_37364cuda3std3__45__cpo3endE - _ZN83_INTERNAL_63ead672_47_flash_fwd_hdim256_fp16_split_softcapall_sm80_cu_3fbc093a_37364cute7productE)
_ZN83_INTERNAL_63ead672_47_flash_fwd_hdim256_fp16_split_softcapall_sm80_cu_3fbc093a_37364cute7productE:
	.zero		1
	.type		_ZN83_INTERNAL_63ead672_47_flash_fwd_hdim256_fp16_split_softcapall_sm80_cu_3fbc093a_37364cuda3std3__45__cpo3endE,@object
	.size		_ZN83_INTERNAL_63ead672_47_flash_fwd_hdim256_fp16_split_softcapall_sm80_cu_3fbc093a_37364cuda3std3__45__cpo3endE,(_ZN83_INTERNAL_63ead672_47_flash_fwd_hdim256_fp16_split_softcapall_sm80_cu_3fbc093a_37364cuda3std3__419piecewise_constructE - _ZN83_INTERNAL_63ead672_47_flash_fwd_hdim256_fp16_split_softcapall_sm80_cu_3fbc093a_37364cuda3std3__45__cpo3endE)
_ZN83_INTERNAL_63ead672_47_flash_fwd_hdim256_fp16_split_softcapall_sm80_cu_3fbc093a_37364cuda3std3__45__cpo3endE:
	.zero		1
	.type		_ZN83_INTERNAL_63ead672_47_flash_fwd_hdim256_fp16_split_softcapall_sm80_cu_3fbc093a_37364cuda3std3__419piecewise_constructE,@object
	.size		_ZN83_INTERNAL_63ead672_47_flash_fwd_hdim256_fp16_split_softcapall_sm80_cu_3fbc093a_37364cuda3std3__419piecewise_constructE,(_ZN83_INTERNAL_63ead672_47_flash_fwd_hdim256_fp16_split_softcapall_sm80_cu_3fbc093a_37364cuda3std3__45__cpo4cendE - _ZN83_INTERNAL_63ead672_47_flash_fwd_hdim256_fp16_split_softcapall_sm80_cu_3fbc093a_37364cuda3std3__419piecewise_constructE)
_ZN83_INTERNAL_63ead672_47_flash_fwd_hdim256_fp16_split_softcapall_sm80_cu_3fbc093a_37364cuda3std3__419piecewise_constructE:
	.zero		1
	.type		_ZN83_INTERNAL_63ead672_47_flash_fwd_hdim256_fp16_split_softcapall_sm80_cu_3fbc093a_37364cuda3std3__45__cpo4cendE,@object
	.size		_ZN83_INTERNAL_63ead672_47_flash_fwd_hdim256_fp16_split_softcapall_sm80_cu_3fbc093a_37364cuda3std3__45__cpo4cendE,(_ZN83_INTERNAL_63ead672_47_flash_fwd_hdim256_fp16_split_softcapall_sm80_cu_3fbc093a_37364cuda3std6ranges3__45__cpo4swapE - _ZN83_INTERNAL_63ead672_47_flash_fwd_hdim256_fp16_split_softcapall_sm80_cu_3fbc093a_37364cuda3std3__45__cpo4cendE)
_ZN83_INTERNAL_63ead672_47_flash_fwd_hdim256_fp16_split_softcapall_sm80_cu_3fbc093a_37364cuda3std3__45__cpo4cendE:
	.zero		1
	.type		_ZN83_INTERNAL_63ead672_47_flash_fwd_hdim256_fp16_split_softcapall_sm80_cu_3fbc093a_37364cuda3std6ranges3__45__cpo4swapE,@object
	.size		_ZN83_INTERNAL_63ead672_47_flash_fwd_hdim256_fp16_split_softcapall_sm80_cu_3fbc093a_37364cuda3std6ranges3__45__cpo4swapE,(.L_7 - _ZN83_INTERNAL_63ead672_47_flash_fwd_hdim256_fp16_split_softcapall_sm80_cu_3fbc093a_37364cuda3std6ranges3__45__cpo4swapE)
_ZN83_INTERNAL_63ead672_47_flash_fwd_hdim256_fp16_split_softcapall_sm80_cu_3fbc093a_37364cuda3std6ranges3__45__cpo4swapE:
	.zero		1
.L_7:


//--------------------- .nv.constant0._ZN7cutlass13device_kernelIN5flash19enable_sm80_to_sm89INS1_16FlashAttnFwdSm80INS1_25CollectiveMainloopFwdSm80ILi8ELi1ELb1EN4cute5tupleIJNS5_1CILi128EEENS7_ILi64EEENS7_ILi256EEEEEELi256ENS_6half_tEfNS_4arch4Sm80ELb0ELb0ELb1ELb0ELb0ELb0ELb1ELb1EEENS1_21CollectiveEpilogueFwdINS6_IJS8_SA_S9_EEENS6_IJNS7_ILi1EEESI_SI_EEESC_SE_Li256ELb0ELb1ELb1ELb0EEENS1_19SingleTileSchedulerILb0ELb1ELb1ELi128EEEEEEEEEvNT_6ParamsE --------------------------
	.section	.nv.constant0._ZN7cutlass13device_kernelIN5flash19enable_sm80_to_sm89INS1_16FlashAttnFwdSm80INS1_25CollectiveMainloopFwdSm80ILi8ELi1ELb1EN4cute5tupleIJNS5_1CILi128EEENS7_ILi64EEENS7_ILi256EEEEEELi256ENS_6half_tEfNS_4arch4Sm80ELb0ELb0ELb1ELb0ELb0ELb0ELb1ELb1EEENS1_21CollectiveEpilogueFwdINS6_IJS8_SA_S9_EEENS6_IJNS7_ILi1EEESI_SI_EEESC_SE_Li256ELb0ELb1ELb1ELb0EEENS1_19SingleTileSchedulerILb0ELb1ELb1ELi128EEEEEEEEEvNT_6ParamsE,"a",@progbits
	.sectionflags	@""
	.align	4
.nv.constant0._ZN7cutlass13device_kernelIN5flash19enable_sm80_to_sm89INS1_16FlashAttnFwdSm80INS1_25CollectiveMainloopFwdSm80ILi8ELi1ELb1EN4cute5tupleIJNS5_1CILi128EEENS7_ILi64EEENS7_ILi256EEEEEELi256ENS_6half_tEfNS_4arch4Sm80ELb0ELb0ELb1ELb0ELb0ELb0ELb1ELb1EEENS1_21CollectiveEpilogueFwdINS6_IJS8_SA_S9_EEENS6_IJNS7_ILi1EEESI_SI_EEESC_SE_Li256ELb0ELb1ELb1ELb0EEENS1_19SingleTileSchedulerILb0ELb1ELb1ELi128EEEEEEEEEvNT_6ParamsE:
	.zero		1576


//--------------------- .nv.constant0._ZN7cutlass13device_kernelIN5flash19enable_sm80_to_sm89INS1_16FlashAttnFwdSm80INS1_25CollectiveMainloopFwdSm80ILi8ELi1ELb1EN4cute5tupleIJNS5_1CILi128EEENS7_ILi48EEENS7_ILi256EEEEEELi256ENS_6half_tEfNS_4arch4Sm80ELb0ELb0ELb1ELb1ELb0ELb0ELb1ELb1EEENS1_21CollectiveEpilogueFwdINS6_IJS8_SA_S9_EEENS6_IJNS7_ILi1EEESI_SI_EEESC_SE_Li256ELb1ELb1ELb1ELb0EEENS1_36VarlenDynamicPersistentTileSchedulerILi128ELi48ELi256ELi256ELb1ELb1ELb0ELb0ELb1ELb1EEEEEEEEEvNT_6ParamsE --------------------------
	.section	.nv.constant0._ZN7cutlass13device_kernelIN5flash19enable_sm80_to_sm89INS1_16FlashAttnFwdSm80INS1_25CollectiveMainloopFwdSm80ILi8ELi1ELb1EN4cute5tupleIJNS5_1CILi128EEENS7_ILi48EEENS7_ILi256EEEEEELi256ENS_6half_tEfNS_4arch4Sm80ELb0ELb0ELb1ELb1ELb0ELb0ELb1ELb1EEENS1_21CollectiveEpilogueFwdINS6_IJS8_SA_S9_EEENS6_IJNS7_ILi1EEESI_SI_EEESC_SE_Li256ELb1ELb1ELb1ELb0EEENS1_36VarlenDynamicPersistentTileSchedulerILi128ELi48ELi256ELi256ELb1ELb1ELb0ELb0ELb1ELb1EEEEEEEEEvNT_6ParamsE,"a",@progbits
	.sectionflags	@""
	.align	4
.nv.constant0._ZN7cutlass13device_kernelIN5flash19enable_sm80_to_sm89INS1_16FlashAttnFwdSm80INS1_25CollectiveMainloopFwdSm80ILi8ELi1ELb1EN4cute5tupleIJNS5_1CILi128EEENS7_ILi48EEENS7_ILi256EEEEEELi256ENS_6half_tEfNS_4arch4Sm80ELb0ELb0ELb1ELb1ELb0ELb0ELb1ELb1EEENS1_21CollectiveEpilogueFwdINS6_IJS8_SA_S9_EEENS6_IJNS7_ILi1EEESI_SI_EEESC_SE_Li256ELb1ELb1ELb1ELb0EEENS1_36VarlenDynamicPersistentTileSchedulerILi128ELi48ELi256ELi256ELb1ELb1ELb0ELb0ELb1ELb1EEEEEEEEEvNT_6ParamsE:
	.zero		1608


//--------------------- .nv.constant0._ZN7cutlass13device_kernelIN5flash19enable_sm80_to_sm89INS1_16FlashAttnFwdSm80INS1_25CollectiveMainloopFwdSm80ILi8ELi1ELb0EN4cute5tupleIJNS5_1CILi128EEENS7_ILi32EEENS7_ILi256EEEEEELi256ENS_6half_tEfNS_4arch4Sm80ELb0ELb0ELb1ELb1ELb0ELb1ELb1ELb1EEENS1_21CollectiveEpilogueFwdINS6_IJS8_SA_S9_EEENS6_IJNS7_ILi1EEESI_SI_EEESC_SE_Li256ELb1ELb1ELb1ELb0EEENS1_36VarlenDynamicPersistentTileSchedulerILi128ELi32ELi256ELi256ELb1ELb1ELb0ELb0ELb1ELb1EEEEEEEEEvNT_6ParamsE --------------------------
	.section	.nv.constant0._ZN7cutlass13device_kernelIN5flash19enable_sm80_to_sm89INS1_16FlashAttnFwdSm80INS1_25CollectiveMainloopFwdSm80ILi8ELi1ELb0EN4cute5tupleIJNS5_1CILi128EEENS7_ILi32EEENS7_ILi256EEEEEELi256ENS_6half_tEfNS_4arch4Sm80ELb0ELb0ELb1ELb1ELb0ELb1ELb1ELb1EEENS1_21CollectiveEpilogueFwdINS6_IJS8_SA_S9_EEENS6_IJNS7_ILi1EEESI_SI_EEESC_SE_Li256ELb1ELb1ELb1ELb0EEENS1_36VarlenDynamicPersistentTileSchedulerILi128ELi32ELi256ELi256ELb1ELb1ELb0ELb0ELb1ELb1EEEEEEEEEvNT_6ParamsE,"a",@progbits
	.sectionflags	@""
	.align	4
.nv.constant0._ZN7cutlass13device_kernelIN5flash19enable_sm80_to_sm89INS1_16FlashAttnFwdSm80INS1_25CollectiveMainloopFwdSm80ILi8ELi1ELb0EN4cute5tupleIJNS5_1CILi128EEENS7_ILi32EEENS7_ILi256EEEEEELi256ENS_6half_tEfNS_4arch4Sm80ELb0ELb0ELb1ELb1ELb0ELb1ELb1ELb1EEENS1_21CollectiveEpilogueFwdINS6_IJS8_SA_S9_EEENS6_IJNS7_ILi1EEESI_SI_EEESC_SE_Li256ELb1ELb1ELb1ELb0EEENS1_36VarlenDynamicPersistentTileSchedulerILi128ELi32ELi256ELi256ELb1ELb1ELb0ELb0ELb1ELb1EEEEEEEEEvNT_6ParamsE:
	.zero		1608


//--------------------- .nv.constant0._ZN7cutlass13device_kernelIN5flash19enable_sm80_to_sm89INS1_16FlashAttnFwdSm80INS1_25CollectiveMainloopFwdSm80ILi8ELi1ELb1EN4cute5tupleIJNS5_1CILi128EEENS7_ILi48EEENS7_ILi256EEEEEELi256ENS_6half_tEfNS_4arch4Sm80ELb0ELb1ELb1ELb0ELb0ELb0ELb1ELb1EEENS1_21CollectiveEpilogueFwdINS6_IJS8_SA_S9_EEENS6_IJNS7_ILi1EEESI_SI_EEESC_SE_Li256ELb0ELb1ELb1ELb0EEENS1_19SingleTileSchedulerILb0ELb1ELb1ELi128EEEEEEEEEvNT_6ParamsE --------------------------
	.section	.nv.constant0._ZN7cutlass13device_kernelIN5flash19enable_sm80_to_sm89INS1_16FlashAttnFwdSm80INS1_25CollectiveMainloopFwdSm80ILi8ELi1ELb1EN4cute5tupleIJNS5_1CILi128EEENS7_ILi48EEENS7_ILi256EEEEEELi256ENS_6half_tEfNS_4arch4Sm80ELb0ELb1ELb1ELb0ELb0ELb0ELb1ELb1EEENS1_21CollectiveEpilogueFwdINS6_IJS8_SA_S9_EEENS6_IJNS7_ILi1EEESI_SI_EEESC_SE_Li256ELb0ELb1ELb1ELb0EEENS1_19SingleTileSchedulerILb0ELb1ELb1ELi128EEEEEEEEEvNT_6ParamsE,"a",@progbits
	.sectionflags	@""
	.align	4
.nv.constant0._ZN7cutlass13device_kernelIN5flash19enable_sm80_to_sm89INS1_16FlashAttnFwdSm80INS1_25CollectiveMainloopFwdSm80ILi8ELi1ELb1EN4cute5tupleIJNS5_1CILi128EEENS7_ILi48EEENS7_ILi256EEEEEELi256ENS_6half_tEfNS_4arch4Sm80ELb0ELb1ELb1ELb0ELb0ELb0ELb1ELb1EEENS1_21CollectiveEpilogueFwdINS6_IJS8_SA_S9_EEENS6_IJNS7_ILi1EEESI_SI_EEESC_SE_Li256ELb0ELb1ELb1ELb0EEENS1_19SingleTileSchedulerILb0ELb1ELb1ELi128EEEEEEEEEvNT_6ParamsE:
	.zero		1576


//--------------------- .nv.constant0._ZN7cutlass13device_kernelIN5flash19enable_sm80_to_sm89INS1_16FlashAttnFwdSm80INS1_25CollectiveMainloopFwdSm80ILi8ELi1ELb1EN4cute5tupleIJNS5_1CILi128EEENS7_ILi48EEENS7_ILi256EEEEEELi256ENS_6half_tEfNS_4arch4Sm80ELb0ELb1ELb1ELb1ELb0ELb0ELb1ELb1EEENS1_21CollectiveEpilogueFwdINS6_IJS8_SA_S9_EEENS6_IJNS7_ILi1EEESI_SI_EEESC_SE_Li256ELb1ELb1ELb1ELb0EEENS1_36VarlenDynamicPersistentTileSchedulerILi128ELi48ELi256ELi256ELb1ELb1ELb0ELb1ELb0ELb1EEEEEEEEEvNT_6ParamsE --------------------------
	.section	.nv.constant0._ZN7cutlass13device_kernelIN5flash19enable_sm80_to_sm89INS1_16FlashAttnFwdSm80INS1_25CollectiveMainloopFwdSm80ILi8ELi1ELb1EN4cute5tupleIJNS5_1CILi128EEENS7_ILi48EEENS7_ILi256EEEEEELi256ENS_6half_tEfNS_4arch4Sm80ELb0ELb1ELb1ELb1ELb0ELb0ELb1ELb1EEENS1_21CollectiveEpilogueFwdINS6_IJS8_SA_S9_EEENS6_IJNS7_ILi1EEESI_SI_EEESC_SE_Li256ELb1ELb1ELb1ELb0EEENS1_36VarlenDynamicPersistentTileSchedulerILi128ELi48ELi256ELi256ELb1ELb1ELb0ELb1ELb0ELb1EEEEEEEEEvNT_6ParamsE,"a",@progbits
	.sectionflags	@""
	.align	4
.nv.constant0._ZN7cutlass13device_kernelIN5flash19enable_sm80_to_sm89INS1_16FlashAttnFwdSm80INS1_25CollectiveMainloopFwdSm80ILi8ELi1ELb1EN4cute5tupleIJNS5_1CILi128EEENS7_ILi48EEENS7_ILi256EEEEEELi256ENS_6half_tEfNS_4arch4Sm80ELb0ELb1ELb1ELb1ELb0ELb0ELb1ELb1EEENS1_21CollectiveEpilogueFwdINS6_IJS8_SA_S9_EEENS6_IJNS7_ILi1EEESI_SI_EEESC_SE_Li256ELb1ELb1ELb1ELb0EEENS1_36VarlenDynamicPersistentTileSchedulerILi128ELi48ELi256ELi256ELb1ELb1ELb0ELb1ELb0ELb1EEEEEEEEEvNT_6ParamsE:
	.zero		1608


//--------------------- .nv.constant0._ZN7cutlass13device_kernelIN5flash19enable_sm80_to_sm89INS1_16FlashAttnFwdSm80INS1_25CollectiveMainloopFwdSm80ILi8ELi1ELb0EN4cute5tupleIJNS5_1CILi128EEENS7_ILi32EEENS7_ILi256EEEEEELi256ENS_6half_tEfNS_4arch4Sm80ELb0ELb1ELb1ELb1ELb0ELb1ELb1ELb1EEENS1_21CollectiveEpilogueFwdINS6_IJS8_SA_S9_EEENS6_IJNS7_ILi1EEESI_SI_EEESC_SE_Li256ELb1ELb1ELb1ELb0EEENS1_36VarlenDynamicPersistentTileSchedulerILi128ELi32ELi256ELi256ELb1ELb1ELb0ELb1ELb0ELb1EEEEEEEEEvNT_6ParamsE --------------------------
	.section	.nv.constant0._ZN7cutlass13device_kernelIN5flash19enable_sm80_to_sm89INS1_16FlashAttnFwdSm80INS1_25CollectiveMainloopFwdSm80ILi8ELi1ELb0EN4cute5tupleIJNS5_1CILi128EEENS7_ILi32EEENS7_ILi256EEEEEELi256ENS_6half_tEfNS_4arch4Sm80ELb0ELb1ELb1ELb1ELb0ELb1ELb1ELb1EEENS1_21CollectiveEpilogueFwdINS6_IJS8_SA_S9_EEENS6_IJNS7_ILi1EEESI_SI_EEESC_SE_Li256ELb1ELb1ELb1ELb0EEENS1_36VarlenDynamicPersistentTileSchedulerILi128ELi32ELi256ELi256ELb1ELb1ELb0ELb1ELb0ELb1EEEEEEEEEvNT_6ParamsE,"a",@progbits
	.sectionflags	@""
	.align	4
.nv.constant0._ZN7cutlass13device_kernelIN5flash19enable_sm80_to_sm89INS1_16FlashAttnFwdSm80INS1_25CollectiveMainloopFwdSm80ILi8ELi1ELb0EN4cute5tupleIJNS5_1CILi128EEENS7_ILi32EEENS7_ILi256EEEEEELi256ENS_6half_tEfNS_4arch4Sm80ELb0ELb1ELb1ELb1ELb0ELb1ELb1ELb1EEENS1_21CollectiveEpilogueFwdINS6_IJS8_SA_S9_EEENS6_IJNS7_ILi1EEESI_SI_EEESC_SE_Li256ELb1ELb1ELb1ELb0EEENS1_36VarlenDynamicPersistentTileSchedulerILi128ELi32ELi256ELi256ELb1ELb1ELb0ELb1ELb0ELb1EEEEEEEEEvNT_6ParamsE:
	.zero		1608


//--------------------- .nv.constant0._ZN7cutlass13device_kernelIN5flash19enable_sm80_to_sm89INS1_16FlashAttnFwdSm80INS1_25CollectiveMainloopFwdSm80ILi8ELi1ELb1EN4cute5tupleIJNS5_1CILi128EEENS7_ILi64EEENS7_ILi256EEEEEELi256ENS_6half_tEfNS_4arch4Sm80ELb1ELb0ELb1ELb0ELb0ELb0ELb1ELb1EEENS1_21CollectiveEpilogueFwdINS6_IJS8_SA_S9_EEENS6_IJNS7_ILi1EEESI_SI_EEESC_SE_Li256ELb0ELb1ELb1ELb0EEENS1_30DynamicPersistentTileSchedulerILi256ELi256ELb1ELb1ELb0EEEEEEEEEvNT_6ParamsE --------------------------
	.section	.nv.constant0._ZN7cutlass13device_kernelIN5flash19enable_sm80_to_sm89INS1_16FlashAttnFwdSm80INS1_25CollectiveMainloopFwdSm80ILi8ELi1ELb1EN4cute5tupleIJNS5_1CILi128EEENS7_ILi64EEENS7_ILi256EEEEEELi256ENS_6half_tEfNS_4arch4Sm80ELb1ELb0ELb1ELb0ELb0ELb0ELb1ELb1EEENS1_21CollectiveEpilogueFwdINS6_IJS8_SA_S9_EEENS6_IJNS7_ILi1EEESI_SI_EEESC_SE_Li256ELb0ELb1ELb1ELb0EEENS1_30DynamicPersistentTileSchedulerILi256ELi256ELb1ELb1ELb0EEEEEEEEEvNT_6ParamsE,"a",@progbits
	.sectionflags	@""
	.align	4
.nv.constant0._ZN7cutlass13device_kernelIN5flash19enable_sm80_to_sm89INS1_16FlashAttnFwdSm80INS1_25CollectiveMainloopFwdSm80ILi8ELi1ELb1EN4cute5tupleIJNS5_1CILi128EEENS7_ILi64EEENS7_ILi256EEEEEELi256ENS_6half_tEfNS_4arch4Sm80ELb1ELb0ELb1ELb0ELb0ELb0ELb1ELb1EEENS1_21CollectiveEpilogueFwdINS6_IJS8_SA_S9_EEENS6_IJNS7_ILi1EEESI_SI_EEESC_SE_Li256ELb0ELb1ELb1ELb0EEENS1_30DynamicPersistentTileSchedulerILi256ELi256ELb1ELb1ELb0EEEEEEEEEvNT_6ParamsE:
	.zero		1592


//--------------------- .nv.constant0._ZN7cutlass13device_kernelIN5flash19enable_sm80_to_sm89INS1_16FlashAttnFwdSm80INS1_25CollectiveMainloopFwdSm80ILi8ELi1ELb1EN4cute5tupleIJNS5_1CILi128EEENS7_ILi48EEENS7_ILi256EEEEEELi256ENS_6half_tEfNS_4arch4Sm80ELb1ELb0ELb1ELb1ELb0ELb0ELb1ELb1EEENS1_21CollectiveEpilogueFwdINS6_IJS8_SA_S9_EEENS6_IJNS7_ILi1EEESI_SI_EEESC_SE_Li256ELb1ELb1ELb1ELb0EEENS1_36VarlenDynamicPersistentTileSchedulerILi128ELi48ELi256ELi256ELb1ELb1ELb0ELb1ELb1ELb1EEEEEEEEEvNT_6ParamsE --------------------------
	.section	.nv.constant0._ZN7cutlass13device_kernelIN5flash19enable_sm80_to_sm89INS1_16FlashAttnFwdSm80INS1_25CollectiveMainloopFwdSm80ILi8ELi1ELb1EN4cute5tupleIJNS5_1CILi128EEENS7_ILi48EEENS7_ILi256EEEEEELi256ENS_6half_tEfNS_4arch4Sm80ELb1ELb0ELb1ELb1ELb0ELb0ELb1ELb1EEENS1_21CollectiveEpilogueFwdINS6_IJS8_SA_S9_EEENS6_IJNS7_ILi1EEESI_SI_EEESC_SE_Li256ELb1ELb1ELb1ELb0EEENS1_36VarlenDynamicPersistentTileSchedulerILi128ELi48ELi256ELi256ELb1ELb1ELb0ELb1ELb1ELb1EEEEEEEEEvNT_6ParamsE,"a",@progbits
	.sectionflags	@""
	.align	4
.nv.constant0._ZN7cutlass13device_kernelIN5flash19enable_sm80_to_sm89INS1_16FlashAttnFwdSm80INS1_25CollectiveMainloopFwdSm80ILi8ELi1ELb1EN4cute5tupleIJNS5_1CILi128EEENS7_ILi48EEENS7_ILi256EEEEEELi256ENS_6half_tEfNS_4arch4Sm80ELb1ELb0ELb1ELb1ELb0ELb0ELb1ELb1EEENS1_21CollectiveEpilogueFwdINS6_IJS8_SA_S9_EEENS6_IJNS7_ILi1EEESI_SI_EEESC_SE_Li256ELb1ELb1ELb1ELb0EEENS1_36VarlenDynamicPersistentTileSchedulerILi128ELi48ELi256ELi256ELb1ELb1ELb0ELb1ELb1ELb1EEEEEEEEEvNT_6ParamsE:
	.zero		1608


//--------------------- .nv.constant0._ZN7cutlass13device_kernelIN5flash19enable_sm80_to_sm89INS1_16FlashAttnFwdSm80INS1_25CollectiveMainloopFwdSm80ILi8ELi1ELb0EN4cute5tupleIJNS5_1CILi128EEENS7_ILi32EEENS7_ILi256EEEEEELi256ENS_6half_tEfNS_4arch4Sm80ELb1ELb0ELb1ELb1ELb0ELb1ELb1ELb1EEENS1_21CollectiveEpilogueFwdINS6_IJS8_SA_S9_EEENS6_IJNS7_ILi1EEESI_SI_EEESC_SE_Li256ELb1ELb1ELb1ELb0EEENS1_36VarlenDynamicPersistentTileSchedulerILi128ELi32ELi256ELi256ELb1ELb1ELb0ELb1ELb1ELb1EEEEEEEEEvNT_6ParamsE --------------------------
	.section	.nv.constant0._ZN7cutlass13device_kernelIN5flash19enable_sm80_to_sm89INS1_16FlashAttnFwdSm80INS1_25CollectiveMainloopFwdSm80ILi8ELi1ELb0EN4cute5tupleIJNS5_1CILi128EEENS7_ILi32EEENS7_ILi256EEEEEELi256ENS_6half_tEfNS_4arch4Sm80ELb1ELb0ELb1ELb1ELb0ELb1ELb1ELb1EEENS1_21CollectiveEpilogueFwdINS6_IJS8_SA_S9_EEENS6_IJNS7_ILi1EEESI_SI_EEESC_SE_Li256ELb1ELb1ELb1ELb0EEENS1_36VarlenDynamicPersistentTileSchedulerILi128ELi32ELi256ELi256ELb1ELb1ELb0ELb1ELb1ELb1EEEEEEEEEvNT_6ParamsE,"a",@progbits
	.sectionflags	@""
	.align	4
.nv.constant0._ZN7cutlass13device_kernelIN5flash19enable_sm80_to_sm89INS1_16FlashAttnFwdSm80INS1_25CollectiveMainloopFwdSm80ILi8ELi1ELb0EN4cute5tupleIJNS5_1CILi128EEENS7_ILi32EEENS7_ILi256EEEEEELi256ENS_6half_tEfNS_4arch4Sm80ELb1ELb0ELb1ELb1ELb0ELb1ELb1ELb1EEENS1_21CollectiveEpilogueFwdINS6_IJS8_SA_S9_EEENS6_IJNS7_ILi1EEESI_SI_EEESC_SE_Li256ELb1ELb1ELb1ELb0EEENS1_36VarlenDynamicPersistentTileSchedulerILi128ELi32ELi256ELi256ELb1ELb1ELb0ELb1ELb1ELb1EEEEEEEEEvNT_6ParamsE:
	.zero		1608


//--------------------- .nv.constant0._ZN7cutlass13device_kernelIN5flash19enable_sm80_to_sm89INS1_16FlashAttnFwdSm80INS1_25CollectiveMainloopFwdSm80ILi8ELi1ELb0EN4cute5tupleIJNS5_1CILi128EEENS7_ILi96EEENS7_ILi256EEEEEELi256ENS_6half_tEfNS_4arch4Sm80ELb0ELb0ELb1ELb0ELb0ELb0ELb1ELb1EEENS1_21CollectiveEpilogueFwdINS6_IJS8_SA_S9_EEENS6_IJNS7_ILi1EEESI_SI_EEESC_SE_Li256ELb0ELb1ELb1ELb0EEENS1_19SingleTileSchedulerILb0ELb1ELb1ELi128EEEEEEEEEvNT_6ParamsE --------------------------
	.section	.nv.constant0._ZN7cutlass13device_kernelIN5flash19enable_sm80_to_sm89INS1_16FlashAttnFwdSm80INS1_25CollectiveMainloopFwdSm80ILi8ELi1ELb0EN4cute5tupleIJNS5_1CILi128EEENS7_ILi96EEENS7_ILi256EEEEEELi256ENS_6half_tEfNS_4arch4Sm80ELb0ELb0ELb1ELb0ELb0ELb0ELb1ELb1EEENS1_21CollectiveEpilogueFwdINS6_IJS8_SA_S9_EEENS6_IJNS7_ILi1EEESI_SI_EEESC_SE_Li256ELb0ELb1ELb1ELb0EEENS1_19SingleTileSchedulerILb0ELb1ELb1ELi128EEEEEEEEEvNT_6ParamsE,"a",@progbits
	.sectionflags	@""
	.align	4
.nv.constant0._ZN7cutlass13device_kernelIN5flash19enable_sm80_to_sm89INS1_16FlashAttnFwdSm80INS1_25CollectiveMainloopFwdSm80ILi8ELi1ELb0EN4cute5tupleIJNS5_1CILi128EEENS7_ILi96EEENS7_ILi256EEEEEELi256ENS_6half_tEfNS_4arch4Sm80ELb0ELb0ELb1ELb0ELb0ELb0ELb1ELb1EEENS1_21CollectiveEpilogueFwdINS6_IJS8_SA_S9_EEENS6_IJNS7_ILi1EEESI_SI_EEESC_SE_Li256ELb0ELb1ELb1ELb0EEENS1_19SingleTileSchedulerILb0ELb1ELb1ELi128EEEEEEEEEvNT_6ParamsE:
	.zero		1576


//--------------------- .nv.constant0._ZN7cutlass13device_kernelIN5flash19enable_sm80_to_sm89INS1_16FlashAttnFwdSm80INS1_25CollectiveMainloopFwdSm80ILi8ELi1ELb0EN4cute5tupleIJNS5_1CILi128EEENS7_ILi64EEENS7_ILi256EEEEEELi256ENS_6half_tEfNS_4arch4Sm80ELb0ELb0ELb1ELb1ELb0ELb0ELb1ELb1EEENS1_21CollectiveEpilogueFwdINS6_IJS8_SA_S9_EEENS6_IJNS7_ILi1EEESI_SI_EEESC_SE_Li256ELb1ELb1ELb1ELb0EEENS1_36VarlenDynamicPersistentTileSchedulerILi128ELi64ELi256ELi256ELb1ELb1ELb0ELb0ELb1ELb1EEEEEEEEEvNT_6ParamsE --------------------------
	.section	.nv.constant0._ZN7cutlass13device_kernelIN5flash19enable_sm80_to_sm89INS1_16FlashAttnFwdSm80INS1_25CollectiveMainloopFwdSm80ILi8ELi1ELb0EN4cute5tupleIJNS5_1CILi128EEENS7_ILi64EEENS7_ILi256EEEEEELi256ENS_6half_tEfNS_4arch4Sm80ELb0ELb0ELb1ELb1ELb0ELb0ELb1ELb1EEENS1_21CollectiveEpilogueFwdINS6_IJS8_SA_S9_EEENS6_IJNS7_ILi1EEESI_SI_EEESC_SE_Li256ELb1ELb1ELb1ELb0EEENS1_36VarlenDynamicPersistentTileSchedulerILi128ELi64ELi256ELi256ELb1ELb1ELb0ELb0ELb1ELb1EEEEEEEEEvNT_6ParamsE,"a",@progbits
	.sectionflags	@""
	.align	4
.nv.constant0._ZN7cutlass13device_kernelIN5flash19enable_sm80_to_sm89INS1_16FlashAttnFwdSm80INS1_25CollectiveMainloopFwdSm80ILi8ELi1ELb0EN4cute5tupleIJNS5_1CILi128EEENS7_ILi64EEENS7_ILi256EEEEEELi256ENS_6half_tEfNS_4arch4Sm80ELb0ELb0ELb1ELb1ELb0ELb0ELb1ELb1EEENS1_21CollectiveEpilogueFwdINS6_IJS8_SA_S9_EEENS6_IJNS7_ILi1EEESI_SI_EEESC_SE_Li256ELb1ELb1ELb1ELb0EEENS1_36VarlenDynamicPersistentTileSchedulerILi128ELi64ELi256ELi256ELb1ELb1ELb0ELb0ELb1ELb1EEEEEEEEEvNT_6ParamsE:
	.zero		1608


//--------------------- .nv.constant0._ZN7cutlass13device_kernelIN5flash19enable_sm80_to_sm89INS1_16FlashAttnFwdSm80INS1_25CollectiveMainloopFwdSm80ILi8ELi1ELb0EN4cute5tupleIJNS5_1CILi128EEENS7_ILi48EEENS7_ILi256EEEEEELi256ENS_6half_tEfNS_4arch4Sm80ELb0ELb0ELb1ELb1ELb0ELb1ELb1ELb1EEENS1_21CollectiveEpilogueFwdINS6_IJS8_SA_S9_EEENS6_IJNS7_ILi1EEESI_SI_EEESC_SE_Li256ELb1ELb1ELb1ELb0EEENS1_36VarlenDynamicPersistentTileSchedulerILi128ELi48ELi256ELi256ELb1ELb1ELb0ELb0ELb1ELb1EEEEEEEEEvNT_6ParamsE --------------------------
	.section	.nv.constant0._ZN7cutlass13device_kernelIN5flash19enable_sm80_to_sm89INS1_16FlashAttnFwdSm80INS1_25CollectiveMainloopFwdSm80ILi8ELi1ELb0EN4cute5tupleIJNS5_1CILi128EEENS7_ILi48EEENS7_ILi256EEEEEELi256ENS_6half_tEfNS_4arch4Sm80ELb0ELb0ELb1ELb1ELb0ELb1ELb1ELb1EEENS1_21CollectiveEpilogueFwdINS6_IJS8_SA_S9_EEENS6_IJNS7_ILi1EEESI_SI_EEESC_SE_Li256ELb1ELb1ELb1ELb0EEENS1_36VarlenDynamicPersistentTileSchedulerILi128ELi48ELi256ELi256ELb1ELb1ELb0ELb0ELb1ELb1EEEEEEEEEvNT_6ParamsE,"a",@progbits
	.sectionflags	@""
	.align	4
.nv.constant0._ZN7cutlass13device_kernelIN5flash19enable_sm80_to_sm89INS1_16FlashAttnFwdSm80INS1_25CollectiveMainloopFwdSm80ILi8ELi1ELb0EN4cute5tupleIJNS5_1CILi128EEENS7_ILi48EEENS7_ILi256EEEEEELi256ENS_6half_tEfNS_4arch4Sm80ELb0ELb0ELb1ELb1ELb0ELb1ELb1ELb1EEENS1_21CollectiveEpilogueFwdINS6_IJS8_SA_S9_EEENS6_IJNS7_ILi1EEESI_SI_EEESC_SE_Li256ELb1ELb1ELb1ELb0EEENS1_36VarlenDynamicPersistentTileSchedulerILi128ELi48ELi256ELi256ELb1ELb1ELb0ELb0ELb1ELb1EEEEEEEEEvNT_6ParamsE:
	.zero		1608


//--------------------- .nv.constant0._ZN7cutlass13device_kernelIN5flash19enable_sm80_to_sm89INS1_16FlashAttnFwdSm80INS1_25CollectiveMainloopFwdSm80ILi8ELi1ELb0EN4cute5tupleIJNS5_1CILi128EEENS7_ILi64EEENS7_ILi256EEEEEELi256ENS_6half_tEfNS_4arch4Sm80ELb0ELb1ELb1ELb0ELb0ELb0ELb1ELb1EEENS1_21CollectiveEpilogueFwdINS6_IJS8_SA_S9_EEENS6_IJNS7_ILi1EEESI_SI_EEESC_SE_Li256ELb0ELb1ELb1ELb0EEENS1_19SingleTileSchedulerILb0ELb1ELb1ELi128EEEEEEEEEvNT_6ParamsE --------------------------
	.section	.nv.constant0._ZN7cutlass13device_kernelIN5flash19enable_sm80_to_sm89INS1_16FlashAttnFwdSm80INS1_25CollectiveMainloopFwdSm80ILi8ELi1ELb0EN4cute5tupleIJNS5_1CILi128EEENS7_ILi64EEENS7_ILi256EEEEEELi256ENS_6half_tEfNS_4arch4Sm80ELb0ELb1ELb1ELb0ELb0ELb0ELb1ELb1EEENS1_21CollectiveEpilogueFwdINS6_IJS8_SA_S9_EEENS6_IJNS7_ILi1EEESI_SI_EEESC_SE_Li256ELb0ELb1ELb1ELb0EEENS1_19SingleTileSchedulerILb0ELb1ELb1ELi128EEEEEEEEEvNT_6ParamsE,"a",@progbits
	.sectionflags	@""
	.align	4
.nv.constant0._ZN7cutlass13device_kernelIN5flash19enable_sm80_to_sm89INS1_16FlashAttnFwdSm80INS1_25CollectiveMainloopFwdSm80ILi8ELi1ELb0EN4cute5tupleIJNS5_1CILi128EEENS7_ILi64EEENS7_ILi256EEEEEELi256ENS_6half_tEfNS_4arch4Sm80ELb0ELb1ELb1ELb0ELb0ELb0ELb1ELb1EEENS1_21CollectiveEpilogueFwdINS6_IJS8_SA_S9_EEENS6_IJNS7_ILi1EEESI_SI_EEESC_SE_Li256ELb0ELb1ELb1ELb0EEENS1_19SingleTileSchedulerILb0ELb1ELb1ELi128EEEEEEEEEvNT_6ParamsE:
	.zero		1576


//--------------------- .nv.constant0._ZN7cutlass13device_kernelIN5flash19enable_sm80_to_sm89INS1_16FlashAttnFwdSm80INS1_25CollectiveMainloopFwdSm80ILi8ELi1ELb0EN4cute5tupleIJNS5_1CILi128EEENS7_ILi64EEENS7_ILi256EEEEEELi256ENS_6half_tEfNS_4arch4Sm80ELb0ELb1ELb1ELb1ELb0ELb0ELb1ELb1EEENS1_21CollectiveEpilogueFwdINS6_IJS8_SA_S9_EEENS6_IJNS7_ILi1EEESI_SI_EEESC_SE_Li256ELb1ELb1ELb1ELb0EEENS1_36VarlenDynamicPersistentTileSchedulerILi128ELi64ELi256ELi256ELb1ELb1ELb0ELb1ELb0ELb1EEEEEEEEEvNT_6ParamsE --------------------------
	.section	.nv.constant0._ZN7cutlass13device_kernelIN5flash19enable_sm80_to_sm89INS1_16FlashAttnFwdSm80INS1_25CollectiveMainloopFwdSm80ILi8ELi1ELb0EN4cute5tupleIJNS5_1CILi128EEENS7_ILi64EEENS7_ILi256EEEEEELi256ENS_6half_tEfNS_4arch4Sm80ELb0ELb1ELb1ELb1ELb0ELb0ELb1ELb1EEENS1_21CollectiveEpilogueFwdINS6_IJS8_SA_S9_EEENS6_IJNS7_ILi1EEESI_SI_EEESC_SE_Li256ELb1ELb1ELb1ELb0EEENS1_36VarlenDynamicPersistentTileSchedulerILi128ELi64ELi256ELi256ELb1ELb1ELb0ELb1ELb0ELb1EEEEEEEEEvNT_6ParamsE,"a",@progbits
	.sectionflags	@""
	.align	4
.nv.constant0._ZN7cutlass13device_kernelIN5flash19enable_sm80_to_sm89INS1_16FlashAttnFwdSm80INS1_25CollectiveMainloopFwdSm80ILi8ELi1ELb0EN4cute5tupleIJNS5_1CILi128EEENS7_ILi64EEENS7_ILi256EEEEEELi256ENS_6half_tEfNS_4arch4Sm80ELb0ELb1ELb1ELb1ELb0ELb0ELb1ELb1EEENS1_21CollectiveEpilogueFwdINS6_IJS8_SA_S9_EEENS6_IJNS7_ILi1EEESI_SI_EEESC_SE_Li256ELb1ELb1ELb1ELb0EEENS1_36VarlenDynamicPersistentTileSchedulerILi128ELi64ELi256ELi256ELb1ELb1ELb0ELb1ELb0ELb1EEEEEEEEEvNT_6ParamsE:
	.zero		1608


//--------------------- .nv.constant0._ZN7cutlass13device_kernelIN5flash19enable_sm80_to_sm89INS1_16FlashAttnFwdSm80INS1_25CollectiveMainloopFwdSm80ILi8ELi1ELb0EN4cute5tupleIJNS5_1CILi128EEENS7_ILi48EEENS7_ILi256EEEEEELi256ENS_6half_tEfNS_4arch4Sm80ELb0ELb1ELb1ELb1ELb0ELb1ELb1ELb1EEENS1_21CollectiveEpilogueFwdINS6_IJS8_SA_S9_EEENS6_IJNS7_ILi1EEESI_SI_EEESC_SE_Li256ELb1ELb1ELb1ELb0EEENS1_36VarlenDynamicPersistentTileSchedulerILi128ELi48ELi256ELi256ELb1ELb1ELb0ELb1ELb0ELb1EEEEEEEEEvNT_6ParamsE --------------------------
	.section	.nv.constant0._ZN7cutlass13device_kernelIN5flash19enable_sm80_to_sm89INS1_16FlashAttnFwdSm80INS1_25CollectiveMainloopFwdSm80ILi8ELi1ELb0EN4cute5tupleIJNS5_1CILi128EEENS7_ILi48EEENS7_ILi256EEEEEELi256ENS_6half_tEfNS_4arch4Sm80ELb0ELb1ELb1ELb1ELb0ELb1ELb1ELb1EEENS1_21CollectiveEpilogueFwdINS6_IJS8_SA_S9_EEENS6_IJNS7_ILi1EEESI_SI_EEESC_SE_Li256ELb1ELb1ELb1ELb0EEENS1_36VarlenDynamicPersistentTileSchedulerILi128ELi48ELi256ELi256ELb1ELb1ELb0ELb1ELb0ELb1EEEEEEEEEvNT_6ParamsE,"a",@progbits
	.sectionflags	@""
	.align	4
.nv.constant0._ZN7cutlass13device_kernelIN5flash19enable_sm80_to_sm89INS1_16FlashAttnFwdSm80INS1_25CollectiveMainloopFwdSm80ILi8ELi1ELb0EN4cute5tupleIJNS5_1CILi128EEENS7_ILi48EEENS7_ILi256EEEEEELi256ENS_6half_tEfNS_4arch4Sm80ELb0ELb1ELb1ELb1ELb0ELb1ELb1ELb1EEENS1_21CollectiveEpilogueFwdINS6_IJS8_SA_S9_EEENS6_IJNS7_ILi1EEESI_SI_EEESC_SE_Li256ELb1ELb1ELb1ELb0EEENS1_36VarlenDynamicPersistentTileSchedulerILi128ELi48ELi256ELi256ELb1ELb1ELb0ELb1ELb0ELb1EEEEEEEEEvNT_6ParamsE:
	.zero		1608


//--------------------- .nv.constant0._ZN7cutlass13device_kernelIN5flash19enable_sm80_to_sm89INS1_16FlashAttnFwdSm80INS1_25CollectiveMainloopFwdSm80ILi8ELi1ELb0EN4cute5tupleIJNS5_1CILi128EEENS7_ILi96EEENS7_ILi256EEEEEELi256ENS_6half_tEfNS_4arch4Sm80ELb1ELb0ELb1ELb0ELb0ELb0ELb1ELb1EEENS1_21CollectiveEpilogueFwdINS6_IJS8_SA_S9_EEENS6_IJNS7_ILi1EEESI_SI_EEESC_SE_Li256ELb0ELb1ELb1ELb0EEENS1_30DynamicPersistentTileSchedulerILi256ELi256ELb1ELb1ELb0EEEEEEEEEvNT_6ParamsE --------------------------
	.section	.nv.constant0._ZN7cutlass13device_kernelIN5flash19enable_sm80_to_sm89INS1_16FlashAttnFwdSm80INS1_25CollectiveMainloopFwdSm80ILi8ELi1ELb0EN4cute5tupleIJNS5_1CILi128EEENS7_ILi96EEENS7_ILi256EEEEEELi256ENS_6half_tEfNS_4arch4Sm80ELb1ELb0ELb1ELb0ELb0ELb0ELb1ELb1EEENS1_21CollectiveEpilogueFwdINS6_IJS8_SA_S9_EEENS6_IJNS7_ILi1EEESI_SI_EEESC_SE_Li256ELb0ELb1ELb1ELb0EEENS1_30DynamicPersistentTileSchedulerILi256ELi256ELb1ELb1ELb0EEEEEEEEEvNT_6ParamsE,"a",@progbits
	.sectionflags	@""
	.align	4
.nv.constant0._ZN7cutlass13device_kernelIN5flash19enable_sm80_to_sm89INS1_16FlashAttnFwdSm80INS1_25CollectiveMainloopFwdSm80ILi8ELi1ELb0EN4cute5tupleIJNS5_1CILi128EEENS7_ILi96EEENS7_ILi256EEEEEELi256ENS_6half_tEfNS_4arch4Sm80ELb1ELb0ELb1ELb0ELb0ELb0ELb1ELb1EEENS1_21CollectiveEpilogueFwdINS6_IJS8_SA_S9_EEENS6_IJNS7_ILi1EEESI_SI_EEESC_SE_Li256ELb0ELb1ELb1ELb0EEENS1_30DynamicPersistentTileSchedulerILi256ELi256ELb1ELb1ELb0EEEEEEEEEvNT_6ParamsE:
	.zero		1592


//--------------------- .nv.constant0._ZN7cutlass13device_kernelIN5flash19enable_sm80_to_sm89INS1_16FlashAttnFwdSm80INS1_25CollectiveMainloopFwdSm80ILi8ELi1ELb0EN4cute5tupleIJNS5_1CILi128EEENS7_ILi64EEENS7_ILi256EEEEEELi256ENS_6half_tEfNS_4arch4Sm80ELb1ELb0ELb1ELb1ELb0ELb0ELb1ELb1EEENS1_21CollectiveEpilogueFwdINS6_IJS8_SA_S9_EEENS6_IJNS7_ILi1EEESI_SI_EEESC_SE_Li256ELb1ELb1ELb1ELb0EEENS1_36VarlenDynamicPersistentTileSchedulerILi128ELi64ELi256ELi256ELb1ELb1ELb0ELb1ELb1ELb1EEEEEEEEEvNT_6ParamsE --------------------------
	.section	.nv.constant0._ZN7cutlass13device_kernelIN5flash19enable_sm80_to_sm89INS1_16FlashAttnFwdSm80INS1_25CollectiveMainloopFwdSm80ILi8ELi1ELb0EN4cute5tupleIJNS5_1CILi128EEENS7_ILi64EEENS7_ILi256EEEEEELi256ENS_6half_tEfNS_4arch4Sm80ELb1ELb0ELb1ELb1ELb0ELb0ELb1ELb1EEENS1_21CollectiveEpilogueFwdINS6_IJS8_SA_S9_EEENS6_IJNS7_ILi1EEESI_SI_EEESC_SE_Li256ELb1ELb1ELb1ELb0EEENS1_36VarlenDynamicPersistentTileSchedulerILi128ELi64ELi256ELi256ELb1ELb1ELb0ELb1ELb1ELb1EEEEEEEEEvNT_6ParamsE,"a",@progbits
	.sectionflags	@""
	.align	4
.nv.constant0._ZN7cutlass13device_kernelIN5flash19enable_sm80_to_sm89INS1_16FlashAttnFwdSm80INS1_25CollectiveMainloopFwdSm80ILi8ELi1ELb0EN4cute5tupleIJNS5_1CILi128EEENS7_ILi64EEENS7_ILi256EEEEEELi256ENS_6half_tEfNS_4arch4Sm80ELb1ELb0ELb1ELb1ELb0ELb0ELb1ELb1EEENS1_21CollectiveEpilogueFwdINS6_IJS8_SA_S9_EEENS6_IJNS7_ILi1EEESI_SI_EEESC_SE_Li256ELb1ELb1ELb1ELb0EEENS1_36VarlenDynamicPersistentTileSchedulerILi128ELi64ELi256ELi256ELb1ELb1ELb0ELb1ELb1ELb1EEEEEEEEEvNT_6ParamsE:
	.zero		1608


//--------------------- .nv.constant0._ZN7cutlass13device_kernelIN5flash19enable_sm80_to_sm89INS1_16FlashAttnFwdSm80INS1_25CollectiveMainloopFwdSm80ILi8ELi1ELb0EN4cute5tupleIJNS5_1CILi128EEENS7_ILi48EEENS7_ILi256EEEEEELi256ENS_6half_tEfNS_4arch4Sm80ELb1ELb0ELb1ELb1ELb0ELb1ELb1ELb1EEENS1_21CollectiveEpilogueFwdINS6_IJS8_SA_S9_EEENS6_IJNS7_ILi1EEESI_SI_EEESC_SE_Li256ELb1ELb1ELb1ELb0EEENS1_36VarlenDynamicPersistentTileSchedulerILi128ELi48ELi256ELi256ELb1ELb1ELb0ELb1ELb1ELb1EEEEEEEEEvNT_6ParamsE --------------------------
	.section	.nv.constant0._ZN7cutlass13device_kernelIN5flash19enable_sm80_to_sm89INS1_16FlashAttnFwdSm80INS1_25CollectiveMainloopFwdSm80ILi8ELi1ELb0EN4cute5tupleIJNS5_1CILi128EEENS7_ILi48EEENS7_ILi256EEEEEELi256ENS_6half_tEfNS_4arch4Sm80ELb1ELb0ELb1ELb1ELb0ELb1ELb1ELb1EEENS1_21CollectiveEpilogueFwdINS6_IJS8_SA_S9_EEENS6_IJNS7_ILi1EEESI_SI_EEESC_SE_Li256ELb1ELb1ELb1ELb0EEENS1_36VarlenDynamicPersistentTileSchedulerILi128ELi48ELi256ELi256ELb1ELb1ELb0ELb1ELb1ELb1EEEEEEEEEvNT_6ParamsE,"a",@progbits
	.sectionflags	@""
	.align	4
.nv.constant0._ZN7cutlass13device_kernelIN5flash19enable_sm80_to_sm89INS1_16FlashAttnFwdSm80INS1_25CollectiveMainloopFwdSm80ILi8ELi1ELb0EN4cute5tupleIJNS5_1CILi128EEENS7_ILi48EEENS7_ILi256EEEEEELi256ENS_6half_tEfNS_4arch4Sm80ELb1ELb0ELb1ELb1ELb0ELb1ELb1ELb1EEENS1_21CollectiveEpilogueFwdINS6_IJS8_SA_S9_EEENS6_IJNS7_ILi1EEESI_SI_EEESC_SE_Li256ELb1ELb1ELb1ELb0EEENS1_36VarlenDynamicPersistentTileSchedulerILi128ELi48ELi256ELi256ELb1ELb1ELb0ELb1ELb1ELb1EEEEEEEEEvNT_6ParamsE:
	.zero		1608


//--------------------- .nv.constant0._ZN7cutlass13device_kernelIN5flash19enable_sm80_to_sm89INS1_16FlashAttnFwdSm80INS1_25CollectiveMainloopFwdSm80ILi8ELi1ELb1EN4cute5tupleIJNS5_1CILi128EEENS7_ILi64EEENS7_ILi256EEEEEELi256ENS_6half_tEfNS_4arch4Sm80ELb0ELb0ELb0ELb0ELb0ELb0ELb1ELb1EEENS1_21CollectiveEpilogueFwdINS6_IJS8_SA_S9_EEENS6_IJNS7_ILi1EEESI_SI_EEESC_SE_Li256ELb0ELb1ELb1ELb0EEENS1_19SingleTileSchedulerILb0ELb1ELb1ELi128EEEEEEEEEvNT_6ParamsE --------------------------
	.section	.nv.constant0._ZN7cutlass13device_kernelIN5flash19enable_sm80_to_sm89INS1_16FlashAttnFwdSm80INS1_25CollectiveMainloopFwdSm80ILi8ELi1ELb1EN4cute5tupleIJNS5_1CILi128EEENS7_ILi64EEENS7_ILi256EEEEEELi256ENS_6half_tEfNS_4arch4Sm80ELb0ELb0ELb0ELb0ELb0ELb0ELb1ELb1EEENS1_21CollectiveEpilogueFwdINS6_IJS8_SA_S9_EEENS6_IJNS7_ILi1EEESI_SI_EEESC_SE_Li256ELb0ELb1ELb1ELb0EEENS1_19SingleTileSchedulerILb0ELb1ELb1ELi128EEEEEEEEEvNT_6ParamsE,"a",@progbits
	.sectionflags	@""
	.align	4
.nv.constant0._ZN7cutlass13device_kernelIN5flash19enable_sm80_to_sm89INS1_16FlashAttnFwdSm80INS1_25CollectiveMainloopFwdSm80ILi8ELi1ELb1EN4cute5tupleIJNS5_1CILi128EEENS7_ILi64EEENS7_ILi256EEEEEELi256ENS_6half_tEfNS_4arch4Sm80ELb0ELb0ELb0ELb0ELb0ELb0ELb1ELb1EEENS1_21CollectiveEpilogueFwdINS6_IJS8_SA_S9_EEENS6_IJNS7_ILi1EEESI_SI_EEESC_SE_Li256ELb0ELb1ELb1ELb0EEENS1_19SingleTileSchedulerILb0ELb1ELb1ELi128EEEEEEEEEvNT_6ParamsE:
	.zero		1576


//--------------------- .nv.constant0._ZN7cutlass13device_kernelIN5flash19enable_sm80_to_sm89INS1_16FlashAttnFwdSm80INS1_25CollectiveMainloopFwdSm80ILi8ELi1ELb1EN4cute5tupleIJNS5_1CILi128EEENS7_ILi48EEENS7_ILi256EEEEEELi256ENS_6half_tEfNS_4arch4Sm80ELb0ELb0ELb0ELb1ELb0ELb0ELb1ELb1EEENS1_21CollectiveEpilogueFwdINS6_IJS8_SA_S9_EEENS6_IJNS7_ILi1EEESI_SI_EEESC_SE_Li256ELb1ELb1ELb1ELb0EEENS1_36VarlenDynamicPersistentTileSchedulerILi128ELi48ELi256ELi256ELb1ELb1ELb0ELb0ELb1ELb1EEEEEEEEEvNT_6ParamsE --------------------------
	.section	.nv.constant0._ZN7cutlass13device_kernelIN5flash19enable_sm80_to_sm89INS1_16FlashAttnFwdSm80INS1_25CollectiveMainloopFwdSm80ILi8ELi1ELb1EN4cute5tupleIJNS5_1CILi128EEENS7_ILi48EEENS7_ILi256EEEEEELi256ENS_6half_tEfNS_4arch4Sm80ELb0ELb0ELb0ELb1ELb0ELb0ELb1ELb1EEENS1_21CollectiveEpilogueFwdINS6_IJS8_SA_S9_EEENS6_IJNS7_ILi1EEESI_SI_EEESC_SE_Li256ELb1ELb1ELb1ELb0EEENS1_36VarlenDynamicPersistentTileSchedulerILi128ELi48ELi256ELi256ELb1ELb1ELb0ELb0ELb1ELb1EEEEEEEEEvNT_6ParamsE,"a",@progbits
	.sectionflags	@""
	.align	4
.nv.constant0._ZN7cutlass13device_kernelIN5flash19enable_sm80_to_sm89INS1_16FlashAttnFwdSm80INS1_25CollectiveMainloopFwdSm80ILi8ELi1ELb1EN4cute5tupleIJNS5_1CILi128EEENS7_ILi48EEENS7_ILi256EEEEEELi256ENS_6half_tEfNS_4arch4Sm80ELb0ELb0ELb0ELb1ELb0ELb0ELb1ELb1EEENS1_21CollectiveEpilogueFwdINS6_IJS8_SA_S9_EEENS6_IJNS7_ILi1EEESI_SI_EEESC_SE_Li256ELb1ELb1ELb1ELb0EEENS1_36VarlenDynamicPersistentTileSchedulerILi128ELi48ELi256ELi256ELb1ELb1ELb0ELb0ELb1ELb1EEEEEEEEEvNT_6ParamsE:
	.zero		1608


//--------------------- .nv.constant0._ZN7cutlass13device_kernelIN5flash19enable_sm80_to_sm89INS1_16FlashAttnFwdSm80INS1_25CollectiveMainloopFwdSm80ILi8ELi1ELb0EN4cute5tupleIJNS5_1CILi128EEENS7_ILi32EEENS7_ILi256EEEEEELi256ENS_6half_tEfNS_4arch4Sm80ELb0ELb0ELb0ELb1ELb0ELb1ELb1ELb1EEENS1_21CollectiveEpilogueFwdINS6_IJS8_SA_S9_EEENS6_IJNS7_ILi1EEESI_SI_EEESC_SE_Li256ELb1ELb1ELb1ELb0EEENS1_36VarlenDynamicPersistentTileSchedulerILi128ELi32ELi256ELi256ELb1ELb1ELb0ELb0ELb1ELb1EEEEEEEEEvNT_6ParamsE --------------------------
	.section	.nv.constant0._ZN7cutlass13device_kernelIN5flash19enable_sm80_to_sm89INS1_16FlashAttnFwdSm80INS1_25CollectiveMainloopFwdSm80ILi8ELi1ELb0EN4cute5tupleIJNS5_1CILi128EEENS7_ILi32EEENS7_ILi256EEEEEELi256ENS_6half_tEfNS_4arch4Sm80ELb0ELb0ELb0ELb1ELb0ELb1ELb1ELb1EEENS1_21CollectiveEpilogueFwdINS6_IJS8_SA_S9_EEENS6_IJNS7_ILi1EEESI_SI_EEESC_SE_Li256ELb1ELb1ELb1ELb0EEENS1_36VarlenDynamicPersistentTileSchedulerILi128ELi32ELi256ELi256ELb1ELb1ELb0ELb0ELb1ELb1EEEEEEEEEvNT_6ParamsE,"a",@progbits
	.sectionflags	@""
	.align	4
.nv.constant0._ZN7cutlass13device_kernelIN5flash19enable_sm80_to_sm89INS1_16FlashAttnFwdSm80INS1_25CollectiveMainloopFwdSm80ILi8ELi1ELb0EN4cute5tupleIJNS5_1CILi128EEENS7_ILi32EEENS7_ILi256EEEEEELi256ENS_6half_tEfNS_4arch4Sm80ELb0ELb0ELb0ELb1ELb0ELb1ELb1ELb1EEENS1_21CollectiveEpilogueFwdINS6_IJS8_SA_S9_EEENS6_IJNS7_ILi1EEESI_SI_EEESC_SE_Li256ELb1ELb1ELb1ELb0EEENS1_36VarlenDynamicPersistentTileSchedulerILi128ELi32ELi256ELi256ELb1ELb1ELb0ELb0ELb1ELb1EEEEEEEEEvNT_6ParamsE:
	.zero		1608


//--------------------- .nv.constant0._ZN7cutlass13device_kernelIN5flash19enable_sm80_to_sm89INS1_16FlashAttnFwdSm80INS1_25CollectiveMainloopFwdSm80ILi8ELi1ELb1EN4cute5tupleIJNS5_1CILi128EEENS7_ILi48EEENS7_ILi256EEEEEELi256ENS_6half_tEfNS_4arch4Sm80ELb0ELb1ELb0ELb0ELb0ELb0ELb1ELb1EEENS1_21CollectiveEpilogueFwdINS6_IJS8_SA_S9_EEENS6_IJNS7_ILi1EEESI_SI_EEESC_SE_Li256ELb0ELb1ELb1ELb0EEENS1_19SingleTileSchedulerILb0ELb1ELb1ELi128EEEEEEEEEvNT_6ParamsE --------------------------
	.section	.nv.constant0._ZN7cutlass13device_kernelIN5flash19enable_sm80_to_sm89INS1_16FlashAttnFwdSm80INS1_25CollectiveMainloopFwdSm80ILi8ELi1ELb1EN4cute5tupleIJNS5_1CILi128EEENS7_ILi48EEENS7_ILi256EEEEEELi256ENS_6half_tEfNS_4arch4Sm80ELb0ELb1ELb0ELb0ELb0ELb0ELb1ELb1EEENS1_21CollectiveEpilogueFwdINS6_IJS8_SA_S9_EEENS6_IJNS7_ILi1EEESI_SI_EEESC_SE_Li256ELb0ELb1ELb1ELb0EEENS1_19SingleTileSchedulerILb0ELb1ELb1ELi128EEEEEEEEEvNT_6ParamsE,"a",@progbits
	.sectionflags	@""
	.align	4
.nv.constant0._ZN7cutlass13device_kernelIN5flash19enable_sm80_to_sm89INS1_16FlashAttnFwdSm80INS1_25CollectiveMainloopFwdSm80ILi8ELi1ELb1EN4cute5tupleIJNS5_1CILi128EEENS7_ILi48EEENS7_ILi256EEEEEELi256ENS_6half_tEfNS_4arch4Sm80ELb0ELb1ELb0ELb0ELb0ELb0ELb1ELb1EEENS1_21CollectiveEpilogueFwdINS6_IJS8_SA_S9_EEENS6_IJNS7_ILi1EEESI_SI_EEESC_SE_Li256ELb0ELb1ELb1ELb0EEENS1_19SingleTileSchedulerILb0ELb1ELb1ELi128EEEEEEEEEvNT_6ParamsE:
	.zero		1576


//--------------------- .nv.constant0._ZN7cutlass13device_kernelIN5flash19enable_sm80_to_sm89INS1_16FlashAttnFwdSm80INS1_25CollectiveMainloopFwdSm80ILi8ELi1ELb1EN4cute5tupleIJNS5_1CILi128EEENS7_ILi48EEENS7_ILi256EEEEEELi256ENS_6half_tEfNS_4arch4Sm80ELb0ELb1ELb0ELb1ELb0ELb0ELb1ELb1EEENS1_21CollectiveEpilogueFwdINS6_IJS8_SA_S9_EEENS6_IJNS7_ILi1EEESI_SI_EEESC_SE_Li256ELb1ELb1ELb1ELb0EEENS1_36VarlenDynamicPersistentTileSchedulerILi128ELi48ELi256ELi256ELb1ELb1ELb0ELb1ELb0ELb1EEEEEEEEEvNT_6ParamsE --------------------------
	.section	.nv.constant0._ZN7cutlass13device_kernelIN5flash19enable_sm80_to_sm89INS1_16FlashAttnFwdSm80INS1_25CollectiveMainloopFwdSm80ILi8ELi1ELb1EN4cute5tupleIJNS5_1CILi128EEENS7_ILi48EEENS7_ILi256EEEEEELi256ENS_6half_tEfNS_4arch4Sm80ELb0ELb1ELb0ELb1ELb0ELb0ELb1ELb1EEENS1_21CollectiveEpilogueFwdINS6_IJS8_SA_S9_EEENS6_IJNS7_ILi1EEESI_SI_EEESC_SE_Li256ELb1ELb1ELb1ELb0EEENS1_36VarlenDynamicPersistentTileSchedulerILi128ELi48ELi256ELi256ELb1ELb1ELb0ELb1ELb0ELb1EEEEEEEEEvNT_6ParamsE,"a",@progbits
	.sectionflags	@""
	.align	4
.nv.constant0._ZN7cutlass13device_kernelIN5flash19enable_sm80_to_sm89INS1_16FlashAttnFwdSm80INS1_25CollectiveMainloopFwdSm80ILi8ELi1ELb1EN4cute5tupleIJNS5_1CILi128EEENS7_ILi48EEENS7_ILi256EEEEEELi256ENS_6half_tEfNS_4arch4Sm80ELb0ELb1ELb0ELb1ELb0ELb0ELb1ELb1EEENS1_21CollectiveEpilogueFwdINS6_IJS8_SA_S9_EEENS6_IJNS7_ILi1EEESI_SI_EEESC_SE_Li256ELb1ELb1ELb1ELb0EEENS1_36VarlenDynamicPersistentTileSchedulerILi128ELi48ELi256ELi256ELb1ELb1ELb0ELb1ELb0ELb1EEEEEEEEEvNT_6ParamsE:
	.zero		1608


//--------------------- .nv.constant0._ZN7cutlass13device_kernelIN5flash19enable_sm80_to_sm89INS1_16FlashAttnFwdSm80INS1_25CollectiveMainloopFwdSm80ILi8ELi1ELb0EN4cute5tupleIJNS5_1CILi128EEENS7_ILi32EEENS7_ILi256EEEEEELi256ENS_6half_tEfNS_4arch4Sm80ELb0ELb1ELb0ELb1ELb0ELb1ELb1ELb1EEENS1_21CollectiveEpilogueFwdINS6_IJS8_SA_S9_EEENS6_IJNS7_ILi1EEESI_SI_EEESC_SE_Li256ELb1ELb1ELb1ELb0EEENS1_36VarlenDynamicPersistentTileSchedulerILi128ELi32ELi256ELi256ELb1ELb1ELb0ELb1ELb0ELb1EEEEEEEEEvNT_6ParamsE --------------------------
	.section	.nv.constant0._ZN7cutlass13device_kernelIN5flash19enable_sm80_to_sm89INS1_16FlashAttnFwdSm80INS1_25CollectiveMainloopFwdSm80ILi8ELi1ELb0EN4cute5tupleIJNS5_1CILi128EEENS7_ILi32EEENS7_ILi256EEEEEELi256ENS_6half_tEfNS_4arch4Sm80ELb0ELb1ELb0ELb1ELb0ELb1ELb1ELb1EEENS1_21CollectiveEpilogueFwdINS6_IJS8_SA_S9_EEENS6_IJNS7_ILi1EEESI_SI_EEESC_SE_Li256ELb1ELb1ELb1ELb0EEENS1_36VarlenDynamicPersistentTileSchedulerILi128ELi32ELi256ELi256ELb1ELb1ELb0ELb1ELb0ELb1EEEEEEEEEvNT_6ParamsE,"a",@progbits
	.sectionflags	@""
	.align	4
.nv.constant0._ZN7cutlass13device_kernelIN5flash19enable_sm80_to_sm89INS1_16FlashAttnFwdSm80INS1_25CollectiveMainloopFwdSm80ILi8ELi1ELb0EN4cute5tupleIJNS5_1CILi128EEENS7_ILi32EEENS7_ILi256EEEEEELi256ENS_6half_tEfNS_4arch4Sm80ELb0ELb1ELb0ELb1ELb0ELb1ELb1ELb1EEENS1_21CollectiveEpilogueFwdINS6_IJS8_SA_S9_EEENS6_IJNS7_ILi1EEESI_SI_EEESC_SE_Li256ELb1ELb1ELb1ELb0EEENS1_36VarlenDynamicPersistentTileSchedulerILi128ELi32ELi256ELi256ELb1ELb1ELb0ELb1ELb0ELb1EEEEEEEEEvNT_6ParamsE:
	.zero		1608


//--------------------- .nv.constant0._ZN7cutlass13device_kernelIN5flash19enable_sm80_to_sm89INS1_16FlashAttnFwdSm80INS1_25CollectiveMainloopFwdSm80ILi8ELi1ELb1EN4cute5tupleIJNS5_1CILi128EEENS7_ILi64EEENS7_ILi256EEEEEELi256ENS_6half_tEfNS_4arch4Sm80ELb1ELb0ELb0ELb0ELb0ELb0ELb1ELb1EEENS1_21CollectiveEpilogueFwdINS6_IJS8_SA_S9_EEENS6_IJNS7_ILi1EEESI_SI_EEESC_SE_Li256ELb0ELb1ELb1ELb0EEENS1_30DynamicPersistentTileSchedulerILi256ELi256ELb1ELb1ELb0EEEEEEEEEvNT_6ParamsE --------------------------
	.section	.nv.constant0._ZN7cutlass13device_kernelIN5flash19enable_sm80_to_sm89INS1_16FlashAttnFwdSm80INS1_25CollectiveMainloopFwdSm80ILi8ELi1ELb1EN4cute5tupleIJNS5_1CILi128EEENS7_ILi64EEENS7_ILi256EEEEEELi256ENS_6half_tEfNS_4arch4Sm80ELb1ELb0ELb0ELb0ELb0ELb0ELb1ELb1EEENS1_21CollectiveEpilogueFwdINS6_IJS8_SA_S9_EEENS6_IJNS7_ILi1EEESI_SI_EEESC_SE_Li256ELb0ELb1ELb1ELb0EEENS1_30DynamicPersistentTileSchedulerILi256ELi256ELb1ELb1ELb0EEEEEEEEEvNT_6ParamsE,"a",@progbits
	.sectionflags	@""
	.align	4
.nv.constant0._ZN7cutlass13device_kernelIN5flash19enable_sm80_to_sm89INS1_16FlashAttnFwdSm80INS1_25CollectiveMainloopFwdSm80ILi8ELi1ELb1EN4cute5tupleIJNS5_1CILi128EEENS7_ILi64EEENS7_ILi256EEEEEELi256ENS_6half_tEfNS_4arch4Sm80ELb1ELb0ELb0ELb0ELb0ELb0ELb1ELb1EEENS1_21CollectiveEpilogueFwdINS6_IJS8_SA_S9_EEENS6_IJNS7_ILi1EEESI_SI_EEESC_SE_Li256ELb0ELb1ELb1ELb0EEENS1_30DynamicPersistentTileSchedulerILi256ELi256ELb1ELb1ELb0EEEEEEEEEvNT_6ParamsE:
	.zero		1592


//--------------------- .nv.constant0._ZN7cutlass13device_kernelIN5flash19enable_sm80_to_sm89INS1_16FlashAttnFwdSm80INS1_25CollectiveMainloopFwdSm80ILi8ELi1ELb1EN4cute5tupleIJNS5_1CILi128EEENS7_ILi48EEENS7_ILi256EEEEEELi256ENS_6half_tEfNS_4arch4Sm80ELb1ELb0ELb0ELb1ELb0ELb0ELb1ELb1EEENS1_21CollectiveEpilogueFwdINS6_IJS8_SA_S9_EEENS6_IJNS7_ILi1EEESI_SI_EEESC_SE_Li256ELb1ELb1ELb1ELb0EEENS1_36VarlenDynamicPersistentTileSchedulerILi128ELi48ELi256ELi256ELb1ELb1ELb0ELb1ELb1ELb1EEEEEEEEEvNT_6ParamsE --------------------------
	.section	.nv.constant0._ZN7cutlass13device_kernelIN5flash19enable_sm80_to_sm89INS1_16FlashAttnFwdSm80INS1_25CollectiveMainloopFwdSm80ILi8ELi1ELb1EN4cute5tupleIJNS5_1CILi128EEENS7_ILi48EEENS7_ILi256EEEEEELi256ENS_6half_tEfNS_4arch4Sm80ELb1ELb0ELb0ELb1ELb0ELb0ELb1ELb1EEENS1_21CollectiveEpilogueFwdINS6_IJS8_SA_S9_EEENS6_IJNS7_ILi1EEESI_SI_EEESC_SE_Li256ELb1ELb1ELb1ELb0EEENS1_36VarlenDynamicPersistentTileSchedulerILi128ELi48ELi256ELi256ELb1ELb1ELb0ELb1ELb1ELb1EEEEEEEEEvNT_6ParamsE,"a",@progbits
	.sectionflags	@""
	.align	4
.nv.constant0._ZN7cutlass13device_kernelIN5flash19enable_sm80_to_sm89INS1_16FlashAttnFwdSm80INS1_25CollectiveMainloopFwdSm80ILi8ELi1ELb1EN4cute5tupleIJNS5_1CILi128EEENS7_ILi48EEENS7_ILi256EEEEEELi256ENS_6half_tEfNS_4arch4Sm80ELb1ELb0ELb0ELb1ELb0ELb0ELb1ELb1EEENS1_21CollectiveEpilogueFwdINS6_IJS8_SA_S9_EEENS6_IJNS7_ILi1EEESI_SI_EEESC_SE_Li256ELb1ELb1ELb1ELb0EEENS1_36VarlenDynamicPersistentTileSchedulerILi128ELi48ELi256ELi256ELb1ELb1ELb0ELb1ELb1ELb1EEEEEEEEEvNT_6ParamsE:
	.zero		1608


//--------------------- .nv.constant0._ZN7cutlass13device_kernelIN5flash19enable_sm80_to_sm89INS1_16FlashAttnFwdSm80INS1_25CollectiveMainloopFwdSm80ILi8ELi1ELb0EN4cute5tupleIJNS5_1CILi128EEENS7_ILi32EEENS7_ILi256EEEEEELi256ENS_6half_tEfNS_4arch4Sm80ELb1ELb0ELb0ELb1ELb0ELb1ELb1ELb1EEENS1_21CollectiveEpilogueFwdINS6_IJS8_SA_S9_EEENS6_IJNS7_ILi1EEESI_SI_EEESC_SE_Li256ELb1ELb1ELb1ELb0EEENS1_36VarlenDynamicPersistentTileSchedulerILi128ELi32ELi256ELi256ELb1ELb1ELb0ELb1ELb1ELb1EEEEEEEEEvNT_6ParamsE --------------------------
	.section	.nv.constant0._ZN7cutlass13device_kernelIN5flash19enable_sm80_to_sm89INS1_16FlashAttnFwdSm80INS1_25CollectiveMainloopFwdSm80ILi8ELi1ELb0EN4cute5tupleIJNS5_1CILi128EEENS7_ILi32EEENS7_ILi256EEEEEELi256ENS_6half_tEfNS_4arch4Sm80ELb1ELb0ELb0ELb1ELb0ELb1ELb1ELb1EEENS1_21CollectiveEpilogueFwdINS6_IJS8_SA_S9_EEENS6_IJNS7_ILi1EEESI_SI_EEESC_SE_Li256ELb1ELb1ELb1ELb0EEENS1_36VarlenDynamicPersistentTileSchedulerILi128ELi32ELi256ELi256ELb1ELb1ELb0ELb1ELb1ELb1EEEEEEEEEvNT_6ParamsE,"a",@progbits
	.sectionflags	@""
	.align	4
.nv.constant0._ZN7cutlass13device_kernelIN5flash19enable_sm80_to_sm89INS1_16FlashAttnFwdSm80INS1_25CollectiveMainloopFwdSm80ILi8ELi1ELb0EN4cute5tupleIJNS5_1CILi128EEENS7_ILi32EEENS7_ILi256EEEEEELi256ENS_6half_tEfNS_4arch4Sm80ELb1ELb0ELb0ELb1ELb0ELb1ELb1ELb1EEENS1_21CollectiveEpilogueFwdINS6_IJS8_SA_S9_EEENS6_IJNS7_ILi1EEESI_SI_EEESC_SE_Li256ELb1ELb1ELb1ELb0EEENS1_36VarlenDynamicPersistentTileSchedulerILi128ELi32ELi256ELi256ELb1ELb1ELb0ELb1ELb1ELb1EEEEEEEEEvNT_6ParamsE:
	.zero		1608


//--------------------- .nv.constant0._ZN7cutlass13device_kernelIN5flash19enable_sm80_to_sm89INS1_16FlashAttnFwdSm80INS1_25CollectiveMainloopFwdSm80ILi8ELi1ELb0EN4cute5tupleIJNS5_1CILi128EEENS7_ILi96EEENS7_ILi256EEEEEELi256ENS_6half_tEfNS_4arch4Sm80ELb0ELb0ELb0ELb0ELb0ELb0ELb1ELb1EEENS1_21CollectiveEpilogueFwdINS6_IJS8_SA_S9_EEENS6_IJNS7_ILi1EEESI_SI_EEESC_SE_Li256ELb0ELb1ELb1ELb0EEENS1_19SingleTileSchedulerILb0ELb1ELb1ELi128EEEEEEEEEvNT_6ParamsE --------------------------
	.section	.nv.constant0._ZN7cutlass13device_kernelIN5flash19enable_sm80_to_sm89INS1_16FlashAttnFwdSm80INS1_25CollectiveMainloopFwdSm80ILi8ELi1ELb0EN4cute5tupleIJNS5_1CILi128EEENS7_ILi96EEENS7_ILi256EEEEEELi256ENS_6half_tEfNS_4arch4Sm80ELb0ELb0ELb0ELb0ELb0ELb0ELb1ELb1EEENS1_21CollectiveEpilogueFwdINS6_IJS8_SA_S9_EEENS6_IJNS7_ILi1EEESI_SI_EEESC_SE_Li256ELb0ELb1ELb1ELb0EEENS1_19SingleTileSchedulerILb0ELb1ELb1ELi128EEEEEEEEEvNT_6ParamsE,"a",@progbits
	.sectionflags	@""
	.align	4
.nv.constant0._ZN7cutlass13device_kernelIN5flash19enable_sm80_to_sm89INS1_16FlashAttnFwdSm80INS1_25CollectiveMainloopFwdSm80ILi8ELi1ELb0EN4cute5tupleIJNS5_1CILi128EEENS7_ILi96EEENS7_ILi256EEEEEELi256ENS_6half_tEfNS_4arch4Sm80ELb0ELb0ELb0ELb0ELb0ELb0ELb1ELb1EEENS1_21CollectiveEpilogueFwdINS6_IJS8_SA_S9_EEENS6_IJNS7_ILi1EEESI_SI_EEESC_SE_Li256ELb0ELb1ELb1ELb0EEENS1_19SingleTileSchedulerILb0ELb1ELb1ELi128EEEEEEEEEvNT_6ParamsE:
	.zero		1576


//--------------------- .nv.constant0._ZN7cutlass13device_kernelIN5flash19enable_sm80_to_sm89INS1_16FlashAttnFwdSm80INS1_25CollectiveMainloopFwdSm80ILi8ELi1ELb0EN4cute5tupleIJNS5_1CILi128EEENS7_ILi64EEENS7_ILi256EEEEEELi256ENS_6half_tEfNS_4arch4Sm80ELb0ELb0ELb0ELb1ELb0ELb0ELb1ELb1EEENS1_21CollectiveEpilogueFwdINS6_IJS8_SA_S9_EEENS6_IJNS7_ILi1EEESI_SI_EEESC_SE_Li256ELb1ELb1ELb1ELb0EEENS1_36VarlenDynamicPersistentTileSchedulerILi128ELi64ELi256ELi256ELb1ELb1ELb0ELb0ELb1ELb1EEEEEEEEEvNT_6ParamsE --------------------------
	.section	.nv.constant0._ZN7cutlass13device_kernelIN5flash19enable_sm80_to_sm89INS1_16FlashAttnFwdSm80INS1_25CollectiveMainloopFwdSm80ILi8ELi1ELb0EN4cute5tupleIJNS5_1CILi128EEENS7_ILi64EEENS7_ILi256EEEEEELi256ENS_6half_tEfNS_4arch4Sm80ELb0ELb0ELb0ELb1ELb0ELb0ELb1ELb1EEENS1_21CollectiveEpilogueFwdINS6_IJS8_SA_S9_EEENS6_IJNS7_ILi1EEESI_SI_EEESC_SE_Li256ELb1ELb1ELb1ELb0EEENS1_36VarlenDynamicPersistentTileSchedulerILi128ELi64ELi256ELi256ELb1ELb1ELb0ELb0ELb1ELb1EEEEEEEEEvNT_6ParamsE,"a",@progbits
	.sectionflags	@""
	.align	4
.nv.constant0._ZN7cutlass13device_kernelIN5flash19enable_sm80_to_sm89INS1_16FlashAttnFwdSm80INS1_25CollectiveMainloopFwdSm80ILi8ELi1ELb0EN4cute5tupleIJNS5_1CILi128EEENS7_ILi64EEENS7_ILi256EEEEEELi256ENS_6half_tEfNS_4arch4Sm80ELb0ELb0ELb0ELb1ELb0ELb0ELb1ELb1EEENS1_21CollectiveEpilogueFwdINS6_IJS8_SA_S9_EEENS6_IJNS7_ILi1EEESI_SI_EEESC_SE_Li256ELb1ELb1ELb1ELb0EEENS1_36VarlenDynamicPersistentTileSchedulerILi128ELi64ELi256ELi256ELb1ELb1ELb0ELb0ELb1ELb1EEEEEEEEEvNT_6ParamsE:
	.zero		1608


//--------------------- .nv.constant0._ZN7cutlass13device_kernelIN5flash19enable_sm80_to_sm89INS1_16FlashAttnFwdSm80INS1_25CollectiveMainloopFwdSm80ILi8ELi1ELb0EN4cute5tupleIJNS5_1CILi128EEENS7_ILi48EEENS7_ILi256EEEEEELi256ENS_6half_tEfNS_4arch4Sm80ELb0ELb0ELb0ELb1ELb0ELb1ELb1ELb1EEENS1_21CollectiveEpilogueFwdINS6_IJS8_SA_S9_EEENS6_IJNS7_ILi1EEESI_SI_EEESC_SE_Li256ELb1ELb1ELb1ELb0EEENS1_36VarlenDynamicPersistentTileSchedulerILi128ELi48ELi256ELi256ELb1ELb1ELb0ELb0ELb1ELb1EEEEEEEEEvNT_6ParamsE --------------------------
	.section	.nv.constant0._ZN7cutlass13device_kernelIN5flash19enable_sm80_to_sm89INS1_16FlashAttnFwdSm80INS1_25CollectiveMainloopFwdSm80ILi8ELi1ELb0EN4cute5tupleIJNS5_1CILi128EEENS7_ILi48EEENS7_ILi256EEEEEELi256ENS_6half_tEfNS_4arch4Sm80ELb0ELb0ELb0ELb1ELb0ELb1ELb1ELb1EEENS1_21CollectiveEpilogueFwdINS6_IJS8_SA_S9_EEENS6_IJNS7_ILi1EEESI_SI_EEESC_SE_Li256ELb1ELb1ELb1ELb0EEENS1_36VarlenDynamicPersistentTileSchedulerILi128ELi48ELi256ELi256ELb1ELb1ELb0ELb0ELb1ELb1EEEEEEEEEvNT_6ParamsE,"a",@progbits
	.sectionflags	@""
	.align	4
.nv.constant0._ZN7cutlass13device_kernelIN5flash19enable_sm80_to_sm89INS1_16FlashAttnFwdSm80INS1_25CollectiveMainloopFwdSm80ILi8ELi1ELb0EN4cute5tupleIJNS5_1CILi128EEENS7_ILi48EEENS7_ILi256EEEEEELi256ENS_6half_tEfNS_4arch4Sm80ELb0ELb0ELb0ELb1ELb0ELb1ELb1ELb1EEENS1_21CollectiveEpilogueFwdINS6_IJS8_SA_S9_EEENS6_IJNS7_ILi1EEESI_SI_EEESC_SE_Li256ELb1ELb1ELb1ELb0EEENS1_36VarlenDynamicPersistentTileSchedulerILi128ELi48ELi256ELi256ELb1ELb1ELb0ELb0ELb1ELb1EEEEEEEEEvNT_6ParamsE:
	.zero		1608


//--------------------- .nv.constant0._ZN7cutlass13device_kernelIN5flash19enable_sm80_to_sm89INS1_16FlashAttnFwdSm80INS1_25CollectiveMainloopFwdSm80ILi8ELi1ELb0EN4cute5tupleIJNS5_1CILi128EEENS7_ILi64EEENS7_ILi256EEEEEELi256ENS_6half_tEfNS_4arch4Sm80ELb0ELb1ELb0ELb0ELb0ELb0ELb1ELb1EEENS1_21CollectiveEpilogueFwdINS6_IJS8_SA_S9_EEENS6_IJNS7_ILi1EEESI_SI_EEESC_SE_Li256ELb0ELb1ELb1ELb0EEENS1_19SingleTileSchedulerILb0ELb1ELb1ELi128EEEEEEEEEvNT_6ParamsE --------------------------
	.section	.nv.constant0._ZN7cutlass13device_kernelIN5flash19enable_sm80_to_sm89INS1_16FlashAttnFwdSm80INS1_25CollectiveMainloopFwdSm80ILi8ELi1ELb0EN4cute5tupleIJNS5_1CILi128EEENS7_ILi64EEENS7_ILi256EEEEEELi256ENS_6half_tEfNS_4arch4Sm80ELb0ELb1ELb0ELb0ELb0ELb0ELb1ELb1EEENS1_21CollectiveEpilogueFwdINS6_IJS8_SA_S9_EEENS6_IJNS7_ILi1EEESI_SI_EEESC_SE_Li256ELb0ELb1ELb1ELb0EEENS1_19SingleTileSchedulerILb0ELb1ELb1ELi128EEEEEEEEEvNT_6ParamsE,"a",@progbits
	.sectionflags	@""
	.align	4
.nv.constant0._ZN7cutlass13device_kernelIN5flash19enable_sm80_to_sm89INS1_16FlashAttnFwdSm80INS1_25CollectiveMainloopFwdSm80ILi8ELi1ELb0EN4cute5tupleIJNS5_1CILi128EEENS7_ILi64EEENS7_ILi256EEEEEELi256ENS_6half_tEfNS_4arch4Sm80ELb0ELb1ELb0ELb0ELb0ELb0ELb1ELb1EEENS1_21CollectiveEpilogueFwdINS6_IJS8_SA_S9_EEENS6_IJNS7_ILi1EEESI_SI_EEESC_SE_Li256ELb0ELb1ELb1ELb0EEENS1_19SingleTileSchedulerILb0ELb1ELb1ELi128EEEEEEEEEvNT_6ParamsE:
	.zero		1576


//--------------------- .nv.constant0._ZN7cutlass13device_kernelIN5flash19enable_sm80_to_sm89INS1_16FlashAttnFwdSm80INS1_25CollectiveMainloopFwdSm80ILi8ELi1ELb0EN4cute5tupleIJNS5_1CILi128EEENS7_ILi64EEENS7_ILi256EEEEEELi256ENS_6half_tEfNS_4arch4Sm80ELb0ELb1ELb0ELb1ELb0ELb0ELb1ELb1EEENS1_21CollectiveEpilogueFwdINS6_IJS8_SA_S9_EEENS6_IJNS7_ILi1EEESI_SI_EEESC_SE_Li256ELb1ELb1ELb1ELb0EEENS1_36VarlenDynamicPersistentTileSchedulerILi128ELi64ELi256ELi256ELb1ELb1ELb0ELb1ELb0ELb1EEEEEEEEEvNT_6ParamsE --------------------------
	.section	.nv.constant0._ZN7cutlass13device_kernelIN5flash19enable_sm80_to_sm89INS1_16FlashAttnFwdSm80INS1_25CollectiveMainloopFwdSm80ILi8ELi1ELb0EN4cute5tupleIJNS5_1CILi128EEENS7_ILi64EEENS7_ILi256EEEEEELi256ENS_6half_tEfNS_4arch4Sm80ELb0ELb1ELb0ELb1ELb0ELb0ELb1ELb1EEENS1_21CollectiveEpilogueFwdINS6_IJS8_SA_S9_EEENS6_IJNS7_ILi1EEESI_SI_EEESC_SE_Li256ELb1ELb1ELb1ELb0EEENS1_36VarlenDynamicPersistentTileSchedulerILi128ELi64ELi256ELi256ELb1ELb1ELb0ELb1ELb0ELb1EEEEEEEEEvNT_6ParamsE,"a",@progbits
	.sectionflags	@""
	.align	4
.nv.constant0._ZN7cutlass13device_kernelIN5flash19enable_sm80_to_sm89INS1_16FlashAttnFwdSm80INS1_25CollectiveMainloopFwdSm80ILi8ELi1ELb0EN4cute5tupleIJNS5_1CILi128EEENS7_ILi64EEENS7_ILi256EEEEEELi256ENS_6half_tEfNS_4arch4Sm80ELb0ELb1ELb0ELb1ELb0ELb0ELb1ELb1EEENS1_21CollectiveEpilogueFwdINS6_IJS8_SA_S9_EEENS6_IJNS7_ILi1EEESI_SI_EEESC_SE_Li256ELb1ELb1ELb1ELb0EEENS1_36VarlenDynamicPersistentTileSchedulerILi128ELi64ELi256ELi256ELb1ELb1ELb0ELb1ELb0ELb1EEEEEEEEEvNT_6ParamsE:
	.zero		1608


//--------------------- .nv.constant0._ZN7cutlass13device_kernelIN5flash19enable_sm80_to_sm89INS1_16FlashAttnFwdSm80INS1_25CollectiveMainloopFwdSm80ILi8ELi1ELb0EN4cute5tupleIJNS5_1CILi128EEENS7_ILi48EEENS7_ILi256EEEEEELi256ENS_6half_tEfNS_4arch4Sm80ELb0ELb1ELb0ELb1ELb0ELb1ELb1ELb1EEENS1_21CollectiveEpilogueFwdINS6_IJS8_SA_S9_EEENS6_IJNS7_ILi1EEESI_SI_EEESC_SE_Li256ELb1ELb1ELb1ELb0EEENS1_36VarlenDynamicPersistentTileSchedulerILi128ELi48ELi256ELi256ELb1ELb1ELb0ELb1ELb0ELb1EEEEEEEEEvNT_6ParamsE --------------------------
	.section	.nv.constant0._ZN7cutlass13device_kernelIN5flash19enable_sm80_to_sm89INS1_16FlashAttnFwdSm80INS1_25CollectiveMainloopFwdSm80ILi8ELi1ELb0EN4cute5tupleIJNS5_1CILi128EEENS7_ILi48EEENS7_ILi256EEEEEELi256ENS_6half_tEfNS_4arch4Sm80ELb0ELb1ELb0ELb1ELb0ELb1ELb1ELb1EEENS1_21CollectiveEpilogueFwdINS6_IJS8_SA_S9_EEENS6_IJNS7_ILi1EEESI_SI_EEESC_SE_Li256ELb1ELb1ELb1ELb0EEENS1_36VarlenDynamicPersistentTileSchedulerILi128ELi48ELi256ELi256ELb1ELb1ELb0ELb1ELb0ELb1EEEEEEEEEvNT_6ParamsE,"a",@progbits
	.sectionflags	@""
	.align	4
.nv.constant0._ZN7cutlass13device_kernelIN5flash19enable_sm80_to_sm89INS1_16FlashAttnFwdSm80INS1_25CollectiveMainloopFwdSm80ILi8ELi1ELb0EN4cute5tupleIJNS5_1CILi128EEENS7_ILi48EEENS7_ILi256EEEEEELi256ENS_6half_tEfNS_4arch4Sm80ELb0ELb1ELb0ELb1ELb0ELb1ELb1ELb1EEENS1_21CollectiveEpilogueFwdINS6_IJS8_SA_S9_EEENS6_IJNS7_ILi1EEESI_SI_EEESC_SE_Li256ELb1ELb1ELb1ELb0EEENS1_36VarlenDynamicPersistentTileSchedulerILi128ELi48ELi256ELi256ELb1ELb1ELb0ELb1ELb0ELb1EEEEEEEEEvNT_6ParamsE:
	.zero		1608


//--------------------- .nv.constant0._ZN7cutlass13device_kernelIN5flash19enable_sm80_to_sm89INS1_16FlashAttnFwdSm80INS1_25CollectiveMainloopFwdSm80ILi8ELi1ELb0EN4cute5tupleIJNS5_1CILi128EEENS7_ILi96EEENS7_ILi256EEEEEELi256ENS_6half_tEfNS_4arch4Sm80ELb1ELb0ELb0ELb0ELb0ELb0ELb1ELb1EEENS1_21CollectiveEpilogueFwdINS6_IJS8_SA_S9_EEENS6_IJNS7_ILi1EEESI_SI_EEESC_SE_Li256ELb0ELb1ELb1ELb0EEENS1_30DynamicPersistentTileSchedulerILi256ELi256ELb1ELb1ELb0EEEEEEEEEvNT_6ParamsE --------------------------
	.section	.nv.constant0._ZN7cutlass13device_kernelIN5flash19enable_sm80_to_sm89INS1_16FlashAttnFwdSm80INS1_25CollectiveMainloopFwdSm80ILi8ELi1ELb0EN4cute5tupleIJNS5_1CILi128EEENS7_ILi96EEENS7_ILi256EEEEEELi256ENS_6half_tEfNS_4arch4Sm80ELb1ELb0ELb0ELb0ELb0ELb0ELb1ELb1EEENS1_21CollectiveEpilogueFwdINS6_IJS8_SA_S9_EEENS6_IJNS7_ILi1EEESI_SI_EEESC_SE_Li256ELb0ELb1ELb1ELb0EEENS1_30DynamicPersistentTileSchedulerILi256ELi256ELb1ELb1ELb0EEEEEEEEEvNT_6ParamsE,"a",@progbits
	.sectionflags	@""
	.align	4
.nv.constant0._ZN7cutlass13device_kernelIN5flash19enable_sm80_to_sm89INS1_16FlashAttnFwdSm80INS1_25CollectiveMainloopFwdSm80ILi8ELi1ELb0EN4cute5tupleIJNS5_1CILi128EEENS7_ILi96EEENS7_ILi256EEEEEELi256ENS_6half_tEfNS_4arch4Sm80ELb1ELb0ELb0ELb0ELb0ELb0ELb1ELb1EEENS1_21CollectiveEpilogueFwdINS6_IJS8_SA_S9_EEENS6_IJNS7_ILi1EEESI_SI_EEESC_SE_Li256ELb0ELb1ELb1ELb0EEENS1_30DynamicPersistentTileSchedulerILi256ELi256ELb1ELb1ELb0EEEEEEEEEvNT_6ParamsE:
	.zero		1592


//--------------------- .nv.constant0._ZN7cutlass13device_kernelIN5flash19enable_sm80_to_sm89INS1_16FlashAttnFwdSm80INS1_25CollectiveMainloopFwdSm80ILi8ELi1ELb0EN4cute5tupleIJNS5_1CILi128EEENS7_ILi64EEENS7_ILi256EEEEEELi256ENS_6half_tEfNS_4arch4Sm80ELb1ELb0ELb0ELb1ELb0ELb0ELb1ELb1EEENS1_21CollectiveEpilogueFwdINS6_IJS8_SA_S9_EEENS6_IJNS7_ILi1EEESI_SI_EEESC_SE_Li256ELb1ELb1ELb1ELb0EEENS1_36VarlenDynamicPersistentTileSchedulerILi128ELi64ELi256ELi256ELb1ELb1ELb0ELb1ELb1ELb1EEEEEEEEEvNT_6ParamsE --------------------------
	.section	.nv.constant0._ZN7cutlass13device_kernelIN5flash19enable_sm80_to_sm89INS1_16FlashAttnFwdSm80INS1_25CollectiveMainloopFwdSm80ILi8ELi1ELb0EN4cute5tupleIJNS5_1CILi128EEENS7_ILi64EEENS7_ILi256EEEEEELi256ENS_6half_tEfNS_4arch4Sm80ELb1ELb0ELb0ELb1ELb0ELb0ELb1ELb1EEENS1_21CollectiveEpilogueFwdINS6_IJS8_SA_S9_EEENS6_IJNS7_ILi1EEESI_SI_EEESC_SE_Li256ELb1ELb1ELb1ELb0EEENS1_36VarlenDynamicPersistentTileSchedulerILi128ELi64ELi256ELi256ELb1ELb1ELb0ELb1ELb1ELb1EEEEEEEEEvNT_6ParamsE,"a",@progbits
	.sectionflags	@""
	.align	4
.nv.constant0._ZN7cutlass13device_kernelIN5flash19enable_sm80_to_sm89INS1_16FlashAttnFwdSm80INS1_25CollectiveMainloopFwdSm80ILi8ELi1ELb0EN4cute5tupleIJNS5_1CILi128EEENS7_ILi64EEENS7_ILi256EEEEEELi256ENS_6half_tEfNS_4arch4Sm80ELb1ELb0ELb0ELb1ELb0ELb0ELb1ELb1EEENS1_21CollectiveEpilogueFwdINS6_IJS8_SA_S9_EEENS6_IJNS7_ILi1EEESI_SI_EEESC_SE_Li256ELb1ELb1ELb1ELb0EEENS1_36VarlenDynamicPersistentTileSchedulerILi128ELi64ELi256ELi256ELb1ELb1ELb0ELb1ELb1ELb1EEEEEEEEEvNT_6ParamsE:
	.zero		1608


//--------------------- .nv.constant0._ZN7cutlass13device_kernelIN5flash19enable_sm80_to_sm89INS1_16FlashAttnFwdSm80INS1_25CollectiveMainloopFwdSm80ILi8ELi1ELb0EN4cute5tupleIJNS5_1CILi128EEENS7_ILi48EEENS7_ILi256EEEEEELi256ENS_6half_tEfNS_4arch4Sm80ELb1ELb0ELb0ELb1ELb0ELb1ELb1ELb1EEENS1_21CollectiveEpilogueFwdINS6_IJS8_SA_S9_EEENS6_IJNS7_ILi1EEESI_SI_EEESC_SE_Li256ELb1ELb1ELb1ELb0EEENS1_36VarlenDynamicPersistentTileSchedulerILi128ELi48ELi256ELi256ELb1ELb1ELb0ELb1ELb1ELb1EEEEEEEEEvNT_6ParamsE --------------------------
	.section	.nv.constant0._ZN7cutlass13device_kernelIN5flash19enable_sm80_to_sm89INS1_16FlashAttnFwdSm80INS1_25CollectiveMainloopFwdSm80ILi8ELi1ELb0EN4cute5tupleIJNS5_1CILi128EEENS7_ILi48EEENS7_ILi256EEEEEELi256ENS_6half_tEfNS_4arch4Sm80ELb1ELb0ELb0ELb1ELb0ELb1ELb1ELb1EEENS1_21CollectiveEpilogueFwdINS6_IJS8_SA_S9_EEENS6_IJNS7_ILi1EEESI_SI_EEESC_SE_Li256ELb1ELb1ELb1ELb0EEENS1_36VarlenDynamicPersistentTileSchedulerILi128ELi48ELi256ELi256ELb1ELb1ELb0ELb1ELb1ELb1EEEEEEEEEvNT_6ParamsE,"a",@progbits
	.sectionflags	@""
	.align	4
.nv.constant0._ZN7cutlass13device_kernelIN5flash19enable_sm80_to_sm89INS1_16FlashAttnFwdSm80INS1_25CollectiveMainloopFwdSm80ILi8ELi1ELb0EN4cute5tupleIJNS5_1CILi128EEENS7_ILi48EEENS7_ILi256EEEEEELi256ENS_6half_tEfNS_4arch4Sm80ELb1ELb0ELb0ELb1ELb0ELb1ELb1ELb1EEENS1_21CollectiveEpilogueFwdINS6_IJS8_SA_S9_EEENS6_IJNS7_ILi1EEESI_SI_EEESC_SE_Li256ELb1ELb1ELb1ELb0EEENS1_36VarlenDynamicPersistentTileSchedulerILi128ELi48ELi256ELi256ELb1ELb1ELb0ELb1ELb1ELb1EEEEEEEEEvNT_6ParamsE:
	.zero		1608


//--------------------- SYMBOLS --------------------------

	.type		.nv.reservedSmem.offset0,@object
	.size		.nv.reservedSmem.offset0,0x4
